	.target	sm_90a

	.elftype	@"ET_EXEC"


//--------------------- .note.nv.tkinfo           --------------------------
	.section	.note.nv.tkinfo,"",@"SHT_NOTE"
	.sectionflags	@"SHF_NOTE_NV_TKINFO"
	.tkinfo
        /*0018*/ 	.word	0x00000002
        /*0030*/ 	.string	""
        /*0030*/ 	.string	"ptxas"
        /*0030*/ 	.string	"Cuda compilation tools, release 13.0, V13.0.88"
        /*0030*/ 	.string	"Build cuda_13.0.r13.0/compiler.36424714_0"
        /*0030*/ 	.string	"-v  -suppress-debug-info  -lineinfo  -arch sm_90a "



//--------------------- .note.nv.cuinfo           --------------------------
	.section	.note.nv.cuinfo,"",@"SHT_NOTE"
	.sectionflags	@"SHF_NOTE_NV_CUINFO"
        /*0018*/ 	.short	0x0002
        /*001a*/ 	.short	0x005a
        /*001c*/ 	.short	0x0082
	.zero		2


//--------------------- .nv.info                  --------------------------
	.section	.nv.info,"",@"SHT_CUDA_INFO"
	.align	4


	//----- nvinfo : EIATTR_REGCOUNT
	.align		4
        /*0000*/ 	.byte	0x04, 0x2f
        /*0002*/ 	.short	(.L_1 - .L_0)
	.align		4
.L_0:
        /*0004*/ 	.word	index@(matmul_kernel)
        /*0008*/ 	.word	0x00000020


	//----- nvinfo : EIATTR_FRAME_SIZE
	.align		4
.L_1:
        /*000c*/ 	.byte	0x04, 0x11
        /*000e*/ 	.short	(.L_3 - .L_2)
	.align		4
.L_2:
        /*0010*/ 	.word	index@(matmul_kernel)
        /*0014*/ 	.word	0x00000a70


	//----- nvinfo : EIATTR_MIN_STACK_SIZE
	.align		4
.L_3:
        /*0018*/ 	.byte	0x04, 0x12
        /*001a*/ 	.short	(.L_5 - .L_4)
	.align		4
.L_4:
        /*001c*/ 	.word	index@(matmul_kernel)
        /*0020*/ 	.word	0x00000a70
.L_5:


//--------------------- .nv.compat                --------------------------
	.section	.nv.compat,"",@"SHT_CUDA_COMPAT_INFO"
	.align	4
        /*0000*/ 	.byte	0x02, 0x09, 0x01, 0x00, 0x02, 0x02, 0x02, 0x00, 0x02, 0x05, 0x05, 0x00, 0x03, 0x07, 0x01, 0x01
        /*0010*/ 	.byte	0x02, 0x03, 0x00, 0x00, 0x02, 0x06, 0x01, 0x00, 0x04, 0x0b, 0x08, 0x00, 0x00, 0x00, 0x00, 0x00
        /*0020*/ 	.byte	0x00, 0x00, 0x00, 0x00


//--------------------- .nv.info.matmul_kernel    --------------------------
	.section	.nv.info.matmul_kernel,"",@"SHT_CUDA_INFO"
	.sectionflags	@""
	.align	4


	//----- nvinfo : EIATTR_CUDA_API_VERSION
	.align		4
        /*0000*/ 	.byte	0x04, 0x37
        /*0002*/ 	.short	(.L_7 - .L_6)
.L_6:
        /*0004*/ 	.word	0x00000082


	//----- nvinfo : EIATTR_KPARAM_INFO
	.align		4
.L_7:
        /*0008*/ 	.byte	0x04, 0x17
        /*000a*/ 	.short	(.L_9 - .L_8)
.L_8:
        /*000c*/ 	.word	0x00000000
        /*0010*/ 	.short	0x000d
        /*0012*/ 	.short	0x0048
        /*0014*/ 	.byte	0x00, 0xf4, 0x21, 0x00


	//----- nvinfo : EIATTR_KPARAM_INFO
	.align		4
.L_9:
        /*0018*/ 	.byte	0x04, 0x17
        /*001a*/ 	.short	(.L_11 - .L_10)
.L_10:
        /*001c*/ 	.word	0x00000000
        /*0020*/ 	.short	0x000c
        /*0022*/ 	.short	0x0040
        /*0024*/ 	.byte	0x00, 0xf4, 0x21, 0x00


	//----- nvinfo : EIATTR_KPARAM_INFO
	.align		4
.L_11:
        /*0028*/ 	.byte	0x04, 0x17
        /*002a*/ 	.short	(.L_13 - .L_12)
.L_12:
        /*002c*/ 	.word	0x00000000
        /*0030*/ 	.short	0x000b
        /*0032*/ 	.short	0x0038
        /*0034*/ 	.byte	0x00, 0xf0, 0x11, 0x00


	//----- nvinfo : EIATTR_KPARAM_INFO
	.align		4
.L_13:
        /*0038*/ 	.byte	0x04, 0x17
        /*003a*/ 	.short	(.L_15 - .L_14)
.L_14:
        /*003c*/ 	.word	0x00000000
        /*0040*/ 	.short	0x000a
        /*0042*/ 	.short	0x0034
        /*0044*/ 	.byte	0x00, 0xf0, 0x11, 0x00


	//----- nvinfo : EIATTR_KPARAM_INFO
	.align		4
.L_15:
        /*0048*/ 	.byte	0x04, 0x17
        /*004a*/ 	.short	(.L_17 - .L_16)
.L_16:
        /*004c*/ 	.word	0x00000000
        /*0050*/ 	.short	0x0009
        /*0052*/ 	.short	0x0030
        /*0054*/ 	.byte	0x00, 0xf0, 0x11, 0x00


	//----- nvinfo : EIATTR_KPARAM_INFO
	.align		4
.L_17:
        /*0058*/ 	.byte	0x04, 0x17
        /*005a*/ 	.short	(.L_19 - .L_18)
.L_18:
        /*005c*/ 	.word	0x00000000
        /*0060*/ 	.short	0x0008
        /*0062*/ 	.short	0x002c
        /*0064*/ 	.byte	0x00, 0xf0, 0x11, 0x00


	//----- nvinfo : EIATTR_KPARAM_INFO
	.align		4
.L_19:
        /*0068*/ 	.byte	0x04, 0x17
        /*006a*/ 	.short	(.L_21 - .L_20)
.L_20:
        /*006c*/ 	.word	0x00000000
        /*0070*/ 	.short	0x0007
        /*0072*/ 	.short	0x0028
        /*0074*/ 	.byte	0x00, 0xf0, 0x11, 0x00


	//----- nvinfo : EIATTR_KPARAM_INFO
	.align		4
.L_21:
        /*0078*/ 	.byte	0x04, 0x17
        /*007a*/ 	.short	(.L_23 - .L_22)
.L_22:
        /*007c*/ 	.word	0x00000000
        /*0080*/ 	.short	0x0006
        /*0082*/ 	.short	0x0024
        /*0084*/ 	.byte	0x00, 0xf0, 0x11, 0x00


	//----- nvinfo : EIATTR_KPARAM_INFO
	.align		4
.L_23:
        /*0088*/ 	.byte	0x04, 0x17
        /*008a*/ 	.short	(.L_25 - .L_24)
.L_24:
        /*008c*/ 	.word	0x00000000
        /*0090*/ 	.short	0x0005
        /*0092*/ 	.short	0x0020
        /*0094*/ 	.byte	0x00, 0xf0, 0x11, 0x00


	//----- nvinfo : EIATTR_KPARAM_INFO
	.align		4
.L_25:
        /*0098*/ 	.byte	0x04, 0x17
        /*009a*/ 	.short	(.L_27 - .L_26)
.L_26:
        /*009c*/ 	.word	0x00000000
        /*00a0*/ 	.short	0x0004
        /*00a2*/ 	.short	0x001c
        /*00a4*/ 	.byte	0x00, 0xf0, 0x11, 0x00


	//----- nvinfo : EIATTR_KPARAM_INFO
	.align		4
.L_27:
        /*00a8*/ 	.byte	0x04, 0x17
        /*00aa*/ 	.short	(.L_29 - .L_28)
.L_28:
        /*00ac*/ 	.word	0x00000000
        /*00b0*/ 	.short	0x0003
        /*00b2*/ 	.short	0x0018
        /*00b4*/ 	.byte	0x00, 0xf0, 0x11, 0x00


	//----- nvinfo : EIATTR_KPARAM_INFO
	.align		4
.L_29:
        /*00b8*/ 	.byte	0x04, 0x17
        /*00ba*/ 	.short	(.L_31 - .L_30)
.L_30:
        /*00bc*/ 	.word	0x00000000
        /*00c0*/ 	.short	0x0002
        /*00c2*/ 	.short	0x0010
        /*00c4*/ 	.byte	0x00, 0xf4, 0x21, 0x00


	//----- nvinfo : EIATTR_KPARAM_INFO
	.align		4
.L_31:
        /*00c8*/ 	.byte	0x04, 0x17
        /*00ca*/ 	.short	(.L_33 - .L_32)
.L_32:
        /*00cc*/ 	.word	0x00000000
        /*00d0*/ 	.short	0x0001
        /*00d2*/ 	.short	0x0008
        /*00d4*/ 	.byte	0x00, 0xf4, 0x21, 0x00


	//----- nvinfo : EIATTR_KPARAM_INFO
	.align		4
.L_33:
        /*00d8*/ 	.byte	0x04, 0x17
        /*00da*/ 	.short	(.L_35 - .L_34)
.L_34:
        /*00dc*/ 	.word	0x00000000
        /*00e0*/ 	.short	0x0000
        /*00e2*/ 	.short	0x0000
        /*00e4*/ 	.byte	0x00, 0xf4, 0x21, 0x00


	//----- nvinfo : EIATTR_SPARSE_MMA_MASK
	.align		4
.L_35:
        /*00e8*/ 	.byte	0x03, 0x50
        /*00ea*/ 	.short	0x0000


	//----- nvinfo : EIATTR_MAXREG_COUNT
	.align		4
        /*00ec*/ 	.byte	0x03, 0x1b
        /*00ee*/ 	.short	0x00ff


	//----- nvinfo : EIATTR_NUM_BARRIERS
	.align		4
        /*00f0*/ 	.byte	0x02, 0x4c
        /*00f2*/ 	.byte	0x01
	.zero		1


	//----- nvinfo : EIATTR_ANNOTATIONS
	.align		4
        /*00f4*/ 	.byte	0x04, 0x55
        /*00f6*/ 	.short	(.L_37 - .L_36)


	//   ....[0]....
.L_36:
        /*00f8*/ 	.word	0x00000001
        /*00fc*/ 	.byte	0x50, 0x05, 0x00, 0x00, 0x01, 0x00, 0x00, 0x00, 0x80, 0x05, 0x00, 0x00, 0x01, 0x00, 0x00, 0x00
        /* <DEDUP_REMOVED lines=1338> */
        /*54ac*/ 	.byte	0x00, 0x9f, 0x01, 0x00, 0x01, 0x00, 0x00, 0x00, 0x20, 0x9f, 0x01, 0x00


	//----- nvinfo : EIATTR_MERCURY_ISA_VERSION
	.align		4
.L_37:
        /*54b8*/ 	.byte	0x03, 0x5f
        /*54ba*/ 	.short	0x0101


	//----- nvinfo : EIATTR_EXIT_INSTR_OFFSETS
	.align		4
        /*54bc*/ 	.byte	0x04, 0x1c
        /*54be*/ 	.short	(.L_39 - .L_38)


	//   ....[0]....
.L_38:
        /*54c0*/ 	.word	0x0001a2a0


	//   ....[1]....
        /*54c4*/ 	.word	0x0001a2c0


	//----- nvinfo : EIATTR_REQNTID
	.align		4
.L_39:
        /*54c8*/ 	.byte	0x04, 0x10
        /*54ca*/ 	.short	(.L_41 - .L_40)
.L_40:
        /*54cc*/ 	.word	0x00000080
        /*54d0*/ 	.word	0x00000001
        /*54d4*/ 	.word	0x00000001


	//----- nvinfo : EIATTR_CBANK_PARAM_SIZE
	.align		4
.L_41:
        /*54d8*/ 	.byte	0x03, 0x19
        /*54da*/ 	.short	0x0050


	//----- nvinfo : EIATTR_PARAM_CBANK
	.align		4
        /*54dc*/ 	.byte	0x04, 0x0a
        /*54de*/ 	.short	(.L_43 - .L_42)
	.align		4
.L_42:
        /*54e0*/ 	.word	index@(.nv.constant0.matmul_kernel)
        /*54e4*/ 	.short	0x0210
        /*54e6*/ 	.short	0x0050


	//----- nvinfo : EIATTR_SW_WAR
	.align		4
.L_43:
        /*54e8*/ 	.byte	0x04, 0x36
        /*54ea*/ 	.short	(.L_45 - .L_44)
.L_44:
        /*54ec*/ 	.word	0x00000008
.L_45:


//--------------------- .nv.callgraph             --------------------------
	.section	.nv.callgraph,"",@"SHT_CUDA_CALLGRAPH"
	.align	4
	.sectionentsize	8
	.align		4
        /*0000*/ 	.word	0x00000000
	.align		4
        /*0004*/ 	.word	0xffffffff
	.align		4
        /*0008*/ 	.word	0x00000000
	.align		4
        /*000c*/ 	.word	0xfffffffe
	.align		4
        /*0010*/ 	.word	0x00000000
	.align		4
        /*0014*/ 	.word	0xfffffffd
	.align		4
        /*0018*/ 	.word	0x00000000
	.align		4
        /*001c*/ 	.word	0xfffffffc


//--------------------- .text.matmul_kernel       --------------------------
	.section	.text.matmul_kernel,"ax",@progbits
	.align	128
        .global         matmul_kernel
        .type           matmul_kernel,@function
        .size           matmul_kernel,(.L_x_4 - matmul_kernel)
        .other          matmul_kernel,@"STO_CUDA_ENTRY STV_DEFAULT"
matmul_kernel:
.text.matmul_kernel:
[----:B------:R-:W0:Y:S08]  /*0000*/  LDC R1, c[0x0][0x28] ;  /* 0x00000a00ff017b82 */ /* 0x000e300000000800 */
[----:B------:R-:W1:Y:S01]  /*0010*/  LDC.64 R2, c[0x0][0x228] ;  /* 0x00008a00ff027b82 */ /* 0x000e620000000a00 */
[----:B------:R-:W2:Y:S01]  /*0020*/  S2R R21, SR_TID.X ;  /* 0x0000000000157919 */ /* 0x000ea20000002100 */
[----:B0-----:R-:W-:Y:S01]  /*0030*/  VIADD R1, R1, 0xfffff590 ;  /* 0xfffff59001017836 */ /* 0x001fe20000000000 */
[----:B------:R-:W-:Y:S01]  /*0040*/  ULDC.64 UR10, c[0x0][0x208] ;  /* 0x00008200000a7ab9 */ /* 0x000fe20000000a00 */
[----:B------:R-:W-:Y:S01]  /*0050*/  ULDC UR8, c[0x0][0x230] ;  /* 0x00008c0000087ab9 */ /* 0x000fe20000000800 */
[----:B-1----:R-:W-:-:S05]  /*0060*/  VIADD R0, R3, 0xff ;  /* 0x000000ff03007836 */ /* 0x002fca0000000000 */
[----:B------:R-:W-:-:S04]  /*0070*/  SHF.R.S32.HI R5, RZ, 0x1f, R0 ;  /* 0x0000001fff057819 */ /* 0x000fc80000011400 */
[----:B------:R-:W-:-:S04]  /*0080*/  LEA.HI R5, R5, R0, RZ, 0x8 ;  /* 0x0000000005057211 */ /* 0x000fc800078f40ff */
[----:B------:R-:W-:Y:S02]  /*0090*/  SHF.R.S32.HI R0, RZ, 0x8, R5 ;  /* 0x00000008ff007819 */ /* 0x000fe40000011405 */
[----:B------:R-:W0:Y:S03]  /*00a0*/  S2R R5, SR_CTAID.X ;  /* 0x0000000000057919 */ /* 0x000e260000002500 */
[----:B------:R-:W-:-:S05]  /*00b0*/  IMAD.SHL.U32 R0, R0, 0x8, RZ ;  /* 0x0000000800007824 */ /* 0x000fca00078e00ff */
[-C--:B------:R-:W-:Y:S02]  /*00c0*/  IABS R9, R0.reuse ;  /* 0x0000000000097213 */ /* 0x080fe40000000000 */
[----:B------:R-:W-:Y:S02]  /*00d0*/  IABS R12, R0 ;  /* 0x00000000000c7213 */ /* 0x000fe40000000000 */
[----:B------:R-:W1:Y:S08]  /*00e0*/  I2F.RP R4, R9 ;  /* 0x0000000900047306 */ /* 0x000e700000209400 */
[----:B-1----:R-:W1:Y:S01]  /*00f0*/  MUFU.RCP R4, R4 ;  /* 0x0000000400047308 */ /* 0x002e620000001000 */
[----:B0-----:R-:W-:Y:S01]  /*0100*/  IABS R10, R5 ;  /* 0x00000005000a7213 */ /* 0x001fe20000000000 */
[----:B-1----:R-:W-:-:S02]  /*0110*/  VIADD R6, R4, 0xffffffe ;  /* 0x0ffffffe04067836 */ /* 0x002fc40000000000 */
[----:B------:R-:W-:-:S04]  /*0120*/  IMAD.MOV R4, RZ, RZ, -R12 ;  /* 0x000000ffff047224 */ /* 0x000fc800078e0a0c */
[----:B------:R0:W1:Y:S02]  /*0130*/  F2I.FTZ.U32.TRUNC.NTZ R7, R6 ;  /* 0x0000000600077305 */ /* 0x000064000021f000 */
[----:B0-----:R-:W-:Y:S02]  /*0140*/  IMAD.MOV.U32 R6, RZ, RZ, RZ ;  /* 0x000000ffff067224 */ /* 0x001fe400078e00ff */
[----:B-1----:R-:W-:-:S04]  /*0150*/  IMAD.MOV R8, RZ, RZ, -R7 ;  /* 0x000000ffff087224 */ /* 0x002fc800078e0a07 */
[----:B------:R-:W-:Y:S02]  /*0160*/  IMAD R11, R8, R9, RZ ;  /* 0x00000009080b7224 */ /* 0x000fe400078e02ff */
[----:B------:R-:W-:Y:S02]  /*0170*/  IMAD.MOV.U32 R8, RZ, RZ, R10 ;  /* 0x000000ffff087224 */ /* 0x000fe400078e000a */
[----:B------:R-:W-:-:S06]  /*0180*/  IMAD.HI.U32 R7, R7, R11, R6 ;  /* 0x0000000b07077227 */ /* 0x000fcc00078e0006 */
[----:B------:R-:W-:-:S04]  /*0190*/  IMAD.HI.U32 R7, R7, R8, RZ ;  /* 0x0000000807077227 */ /* 0x000fc800078e00ff */
[----:B------:R-:W-:-:S05]  /*01a0*/  IMAD R4, R7, R4, R8 ;  /* 0x0000000407047224 */ /* 0x000fca00078e0208 */
[----:B------:R-:W-:-:S13]  /*01b0*/  ISETP.GT.U32.AND P1, PT, R9, R4, PT ;  /* 0x000000040900720c */ /* 0x000fda0003f24070 */
[----:B------:R-:W-:Y:S02]  /*01c0*/  @!P1 IMAD.IADD R4, R4, 0x1, -R9 ;  /* 0x0000000104049824 */ /* 0x000fe400078e0a09 */
[----:B------:R-:W-:Y:S01]  /*01d0*/  @!P1 VIADD R7, R7, 0x1 ;  /* 0x0000000107079836 */ /* 0x000fe20000000000 */
[----:B------:R-:W-:Y:S02]  /*01e0*/  ISETP.NE.AND P1, PT, R0, RZ, PT ;  /* 0x000000ff0000720c */ /* 0x000fe40003f25270 */
[----:B------:R-:W-:Y:S02]  /*01f0*/  ISETP.GE.U32.AND P0, PT, R4, R9, PT ;  /* 0x000000090400720c */ /* 0x000fe40003f06070 */
[----:B------:R-:W-:-:S04]  /*0200*/  LOP3.LUT R4, R5, R0, RZ, 0x3c, !PT ;  /* 0x0000000005047212 */ /* 0x000fc800078e3cff */
[----:B------:R-:W-:Y:S01]  /*0210*/  ISETP.GE.AND P2, PT, R4, RZ, PT ;  /* 0x000000ff0400720c */ /* 0x000fe20003f46270 */
[----:B------:R-:W-:-:S06]  /*0220*/  VIADD R4, R2, 0xf ;  /* 0x0000000f02047836 */ /* 0x000fcc0000000000 */
[----:B------:R-:W-:-:S04]  /*0230*/  @P0 VIADD R7, R7, 0x1 ;  /* 0x0000000107070836 */ /* 0x000fc80000000000 */
[----:B------:R-:W-:Y:S01]  /*0240*/  IMAD.MOV.U32 R6, RZ, RZ, R7 ;  /* 0x000000ffff067224 */ /* 0x000fe200078e0007 */
[----:B------:R-:W-:-:S03]  /*0250*/  SHF.R.S32.HI R7, RZ, 0x1f, R4 ;  /* 0x0000001fff077819 */ /* 0x000fc60000011404 */
[----:B------:R-:W-:Y:S01]  /*0260*/  @!P2 IMAD.MOV R6, RZ, RZ, -R6 ;  /* 0x000000ffff06a224 */ /* 0x000fe200078e0a06 */
[----:B------:R-:W-:Y:S02]  /*0270*/  @!P1 LOP3.LUT R6, RZ, R0, RZ, 0x33, !PT ;  /* 0x00000000ff069212 */ /* 0x000fe400078e33ff */
[----:B------:R-:W-:-:S03]  /*0280*/  LEA.HI R7, R7, R4, RZ, 0x4 ;  /* 0x0000000407077211 */ /* 0x000fc600078f20ff */
[----:B------:R-:W-:Y:S02]  /*0290*/  IMAD.SHL.U32 R4, R6, 0x8, RZ ;  /* 0x0000000806047824 */ /* 0x000fe400078e00ff */
[----:B------:R-:W-:-:S03]  /*02a0*/  IMAD.MOV R6, RZ, RZ, -R6 ;  /* 0x000000ffff067224 */ /* 0x000fc600078e0a06 */
[----:B------:R-:W-:Y:S01]  /*02b0*/  LEA.HI.SX32 R7, R7, -R4, 0x1c ;  /* 0x8000000407077211 */ /* 0x000fe200078fe2ff */
[----:B------:R-:W-:Y:S02]  /*02c0*/  IMAD R15, R0, R6, R5 ;  /* 0x00000006000f7224 */ /* 0x000fe400078e0205 */
[----:B------:R-:W-:Y:S01]  /*02d0*/  IMAD.MOV.U32 R6, RZ, RZ, RZ ;  /* 0x000000ffff067224 */ /* 0x000fe200078e00ff */
[----:B------:R-:W-:Y:S02]  /*02e0*/  VIMNMX R8, R7, 0x8, PT ;  /* 0x0000000807087848 */ /* 0x000fe40003fe0100 */
[----:B------:R-:W-:Y:S02]  /*02f0*/  IABS R13, R15 ;  /* 0x0000000f000d7213 */ /* 0x000fe40000000000 */
[----:B------:R-:W-:-:S04]  /*0300*/  IABS R11, R8 ;  /* 0x00000008000b7213 */ /* 0x000fc80000000000 */
[----:B------:R-:W0:Y:S08]  /*0310*/  I2F.RP R9, R11 ;  /* 0x0000000b00097306 */ /* 0x000e300000209400 */
[----:B0-----:R-:W0:Y:S02]  /*0320*/  MUFU.RCP R9, R9 ;  /* 0x0000000900097308 */ /* 0x001e240000001000 */
[----:B0-----:R-:W-:-:S06]  /*0330*/  VIADD R7, R9, 0xffffffe ;  /* 0x0ffffffe09077836 */ /* 0x001fcc0000000000 */
[----:B------:R-:W0:Y:S02]  /*0340*/  F2I.FTZ.U32.TRUNC.NTZ R7, R7 ;  /* 0x0000000700077305 */ /* 0x000e24000021f000 */
[----:B0-----:R-:W-:-:S04]  /*0350*/  IMAD.MOV R10, RZ, RZ, -R7 ;  /* 0x000000ffff0a7224 */ /* 0x001fc800078e0a07 */
[----:B------:R-:W-:-:S04]  /*0360*/  IMAD.MOV.U32 R0, RZ, RZ, R10 ;  /* 0x000000ffff007224 */ /* 0x000fc800078e000a */
[----:B------:R-:W-:Y:S01]  /*0370*/  IMAD R5, R0, R11, RZ ;  /* 0x0000000b00057224 */ /* 0x000fe200078e02ff */
[----:B------:R-:W-:-:S03]  /*0380*/  IABS R0, R8 ;  /* 0x0000000800007213 */ /* 0x000fc60000000000 */
[----:B------:R-:W-:Y:S01]  /*0390*/  IMAD.HI.U32 R6, R7, R5, R6 ;  /* 0x0000000507067227 */ /* 0x000fe200078e0006 */
[----:B--2---:R-:W-:-:S03]  /*03a0*/  SHF.R.U32.HI R7, RZ, 0x4, R21 ;  /* 0x00000004ff077819 */ /* 0x004fc60000011615 */
[----:B------:R-:W-:Y:S01]  /*03b0*/  IMAD.MOV R0, RZ, RZ, -R0 ;  /* 0x000000ffff007224 */ /* 0x000fe200078e0a00 */
[----:B------:R-:W-:Y:S01]  /*03c0*/  SGXT.U32 R7, R7, 0x3 ;  /* 0x000000030707781a */ /* 0x000fe20000000000 */
        /* <DEDUP_REMOVED lines=8> */
[----:B------:R-:W-:Y:S02]  /*0450*/  ISETP.GE.AND P2, PT, R0, RZ, PT ;  /* 0x000000ff0000720c */ /* 0x000fe40003f46270 */
[----:B------:R-:W0:Y:S05]  /*0460*/  LDC R0, c[0x0][0x230] ;  /* 0x00008c00ff007b82 */ /* 0x000e2a0000000800 */
[----:B------:R-:W-:-:S06]  /*0470*/  @P0 VIADD R6, R6, 0x1 ;  /* 0x0000000106060836 */ /* 0x000fcc0000000000 */
[----:B------:R-:W-:Y:S01]  /*0480*/  @!P2 IMAD.MOV R6, RZ, RZ, -R6 ;  /* 0x000000ffff06a224 */ /* 0x000fe200078e0a06 */
[----:B------:R-:W-:-:S05]  /*0490*/  @!P1 LOP3.LUT R6, RZ, R8, RZ, 0x33, !PT ;  /* 0x00000008ff069212 */ /* 0x000fca00078e33ff */
[----:B------:R-:W-:Y:S02]  /*04a0*/  IMAD.MOV R5, RZ, RZ, -R6 ;  /* 0x000000ffff057224 */ /* 0x000fe400078e0a06 */
[----:B------:R-:W-:Y:S02]  /*04b0*/  IMAD.SHL.U32 R22, R6, 0x100, RZ ;  /* 0x0000010006167824 */ /* 0x000fe400078e00ff */
[----:B------:R-:W-:Y:S02]  /*04c0*/  IMAD R5, R8, R5, R15 ;  /* 0x0000000508057224 */ /* 0x000fe400078e020f */
[----:B0-----:R-:W-:Y:S01]  /*04d0*/  VIADD R14, R0, 0x3f ;  /* 0x0000003f000e7836 */ /* 0x001fe20000000000 */
[----:B------:R-:W-:Y:S01]  /*04e0*/  LOP3.LUT R0, R21, 0xf, RZ, 0xc0, !PT ;  /* 0x0000000f15007812 */ /* 0x000fe200078ec0ff */
[----:B------:R-:W-:Y:S01]  /*04f0*/  IMAD.IADD R5, R4, 0x1, R5 ;  /* 0x0000000104057824 */ /* 0x000fe200078e0205 */
[----:B------:R-:W-:Y:S02]  /*0500*/  LOP3.LUT R4, R7, 0x8, RZ, 0xfc, !PT ;  /* 0x0000000807047812 */ /* 0x000fe400078efcff */
[----:B------:R-:W-:Y:S01]  /*0510*/  ISETP.GT.AND P0, PT, R14, 0x3f, PT ;  /* 0x0000003f0e00780c */ /* 0x000fe20003f04270 */
[----:B------:R-:W-:Y:S01]  /*0520*/  IMAD R20, R5, 0x10, R0 ;  /* 0x0000001005147824 */ /* 0x000fe200078e0200 */
[----:B------:R-:W-:-:S02]  /*0530*/  LOP3.LUT R0, R7, 0x18, RZ, 0xfc, !PT ;  /* 0x0000001807007812 */ /* 0x000fc400078efcff */
[C---:B------:R-:W-:Y:S02]  /*0540*/  LOP3.LUT R5, R7.reuse, 0x10, RZ, 0xfc, !PT ;  /* 0x0000001007057812 */ /* 0x040fe400078efcff */
[----:B------:R0:W-:Y:S01]  /*0550*/  STL [R1+0x6a8], R20 ;  /* 0x0006a81401007387 */ /* 0x0001e20000100800 */
[C---:B------:R-:W-:Y:S02]  /*0560*/  LOP3.LUT R4, R7.reuse, 0x20, RZ, 0xfc, !PT ;  /* 0x0000002007047812 */ /* 0x040fe400078efcff */
[----:B------:R-:W-:Y:S01]  /*0570*/  LOP3.LUT R0, R7, 0x28, RZ, 0xfc, !PT ;  /* 0x0000002807007812 */ /* 0x000fe200078efcff */
[----:B------:R0:W-:Y:S03]  /*0580*/  STL [R1+0x69c], R22 ;  /* 0x00069c1601007387 */ /* 0x0001e60000100800 */
[----:B------:R-:W-:Y:S05]  /*0590*/  @P0 BRA `(.L_x_0) ;  /* 0x0000000000740947 */ /* 0x000fea0003800000 */
[----:B------:R-:W-:Y:S01]  /*05a0*/  IMAD.SHL.U32 R0, R21, 0x8, RZ ;  /* 0x0000000815007824 */ /* 0x000fe200078e00ff */
[----:B------:R1:W-:Y:S01]  /*05b0*/  STL [R1+0x100], RZ ;  /* 0x000100ff01007387 */ /* 0x0003e20000100800 */
[----:B------:R-:W-:Y:S02]  /*05c0*/  CS2R R12, SRZ ;  /* 0x00000000000c7805 */ /* 0x000fe4000001ff00 */
[----:B------:R-:W-:Y:S02]  /*05d0*/  CS2R R14, SRZ ;  /* 0x00000000000e7805 */ /* 0x000fe4000001ff00 */
[----:B------:R-:W-:Y:S01]  /*05e0*/  CS2R R16, SRZ ;  /* 0x0000000000107805 */ /* 0x000fe2000001ff00 */
[----:B------:R1:W-:Y:S01]  /*05f0*/  STL [R1+0x6a4], R0 ;  /* 0x0006a40001007387 */ /* 0x0003e20000100800 */
[----:B------:R-:W-:Y:S02]  /*0600*/  CS2R R18, SRZ ;  /* 0x0000000000127805 */ /* 0x000fe4000001ff00 */
[----:B------:R-:W-:-:S02]  /*0610*/  CS2R R4, SRZ ;  /* 0x0000000000047805 */ /* 0x000fc4000001ff00 */
[----:B------:R-:W-:Y:S01]  /*0620*/  CS2R R6, SRZ ;  /* 0x0000000000067805 */ /* 0x000fe2000001ff00 */
[----:B------:R1:W-:Y:S04]  /*0630*/  STL [R1+0x104], RZ ;  /* 0x000104ff01007387 */ /* 0x0003e80000100800 */
        /* <DEDUP_REMOVED lines=17> */
[----:B------:R1:W-:Y:S01]  /*0750*/  STL [R1+0x12c], RZ ;  /* 0x00012cff01007387 */ /* 0x0003e20000100800 */
[----:B------:R-:W-:Y:S05]  /*0760*/  BRA `(.L_x_1) ;  /* 0x0000018000547947 */ /* 0x000fea0003800000 */
.L_x_0:
[----:B------:R-:W-:Y:S01]  /*0770*/  IABS R6, R2 ;  /* 0x0000000200067213 */ /* 0x000fe20000000000 */
[----:B------:R1:W-:Y:S01]  /*0780*/  STL [R1+0x79c], R3 ;  /* 0x00079c0301007387 */ /* 0x0003e20000100800 */
[----:B------:R-:W-:Y:S01]  /*0790*/  IABS R0, R3 ;  /* 0x0000000300007213 */ /* 0x000fe20000000000 */
[----:B------:R-:W-:Y:S01]  /*07a0*/  ULDC UR4, c[0x0][0x240] ;  /* 0x0000900000047ab9 */ /* 0x000fe20000000800 */
[----:B------:R-:W2:Y:S01]  /*07b0*/  I2F.RP R11, R6 ;  /* 0x00000006000b7306 */ /* 0x000ea20000209400 */
[----:B------:R-:W-:Y:S01]  /*07c0*/  SHF.R.U32.HI R7, RZ, 0x6, R21 ;  /* 0x00000006ff077819 */ /* 0x000fe20000011615 */
[----:B------:R-:W-:Y:S01]  /*07d0*/  ULDC UR5, c[0x0][0x234] ;  /* 0x00008d0000057ab9 */ /* 0x000fe20000000800 */
[----:B------:R-:W-:Y:S01]  /*07e0*/  IABS R12, R20 ;  /* 0x00000014000c7213 */ /* 0x000fe20000000000 */
[----:B------:R-:W-:Y:S01]  /*07f0*/  ULDC.64 UR12, c[0x0][0x218] ;  /* 0x00008600000c7ab9 */ /* 0x000fe20000000a00 */
[----:B------:R-:W-:Y:S01]  /*0800*/  SGXT.U32 R7, R7, 0x1 ;  /* 0x000000010707781a */ /* 0x000fe20000000000 */
[----:B------:R-:W-:Y:S01]  /*0810*/  ULDC.64 UR6, c[0x0][0x210] ;  /* 0x0000840000067ab9 */ /* 0x000fe20000000a00 */
[----:B------:R-:W-:Y:S01]  /*0820*/  ISETP.GE.AND P2, PT, R20, RZ, PT ;  /* 0x000000ff1400720c */ /* 0x000fe20003f46270 */
[----:B------:R-:W3:Y:S01]  /*0830*/  I2F.RP R10, R0 ;  /* 0x00000000000a7306 */ /* 0x000ee20000209400 */
[----:B------:R-:W-:Y:S01]  /*0840*/  LOP3.LUT R7, R22, R7, RZ, 0xfc, !PT ;  /* 0x0000000716077212 */ /* 0x000fe200078efcff */
[----:B------:R-:W-:-:S03]  /*0850*/  ULDC UR9, c[0x0][0x238] ;  /* 0x00008e0000097ab9 */ /* 0x000fc60000000800 */
[----:B------:R-:W-:-:S03]  /*0860*/  LOP3.LUT R16, R7, 0xf4, RZ, 0xfc, !PT ;  /* 0x000000f407107812 */ /* 0x000fc600078efcff */
[----:B--2---:R-:W2:Y:S01]  /*0870*/  MUFU.RCP R11, R11 ;  /* 0x0000000b000b7308 */ /* 0x004ea20000001000 */
[----:B------:R-:W-:-:S07]  /*0880*/  IABS R17, R16 ;  /* 0x0000001000117213 */ /* 0x000fce0000000000 */
[----:B---3--:R-:W3:Y:S01]  /*0890*/  MUFU.RCP R10, R10 ;  /* 0x0000000a000a7308 */ /* 0x008ee20000001000 */
[----:B--2---:R-:W-:-:S07]  /*08a0*/  VIADD R4, R11, 0xffffffe ;  /* 0x0ffffffe0b047836 */ /* 0x004fce0000000000 */
[----:B------:R2:W4:Y:S01]  /*08b0*/  F2I.FTZ.U32.TRUNC.NTZ R5, R4 ;  /* 0x0000000400057305 */ /* 0x000522000021f000 */
[----:B---3--:R-:W-:-:S07]  /*08c0*/  VIADD R8, R10, 0xffffffe ;  /* 0x0ffffffe0a087836 */ /* 0x008fce0000000000 */
[----:B------:R3:W5:Y:S01]  /*08d0*/  F2I.FTZ.U32.TRUNC.NTZ R9, R8 ;  /* 0x0000000800097305 */ /* 0x000762000021f000 */
[----:B--2---:R-:W-:Y:S02]  /*08e0*/  IMAD.MOV.U32 R4, RZ, RZ, RZ ;  /* 0x000000ffff047224 */ /* 0x004fe400078e00ff */
[----:B----4-:R-:W-:Y:S02]  /*08f0*/  IMAD.MOV R13, RZ, RZ, -R5 ;  /* 0x000000ffff0d7224 */ /* 0x010fe400078e0a05 */
[----:B---3--:R-:W-:Y:S02]  /*0900*/  IMAD.MOV.U32 R8, RZ, RZ, RZ ;  /* 0x000000ffff087224 */ /* 0x008fe400078e00ff */
[----:B------:R-:W-:Y:S02]  /*0910*/  IMAD R11, R13, R6, RZ ;  /* 0x000000060d0b7224 */ /* 0x000fe400078e02ff */
[----:B------:R-:W-:Y:S02]  /*0920*/  IMAD.MOV.U32 R13, RZ, RZ, R12 ;  /* 0x000000ffff0d7224 */ /* 0x000fe400078e000c */
[----:B-----5:R-:W-:-:S02]  /*0930*/  IMAD.MOV R15, RZ, RZ, -R9 ;  /* 0x000000ffff0f7224 */ /* 0x020fc400078e0a09 */
[----:B------:R-:W-:Y:S01]  /*0940*/  IMAD.HI.U32 R4, R5, R11, R4 ;  /* 0x0000000b05047227 */ /* 0x000fe200078e0004 */
[----:B------:R-:W-:-:S03]  /*0950*/  IABS R11, R7 ;  /* 0x00000007000b7213 */ /* 0x000fc60000000000 */
[----:B------:R-:W-:-:S04]  /*0960*/  IMAD R5, R15, R0, RZ ;  /* 0x000000000f057224 */ /* 0x000fc800078e02ff */
[----:B------:R-:W-:-:S04]  /*0970*/  IMAD.HI.U32 R8, R9, R5, R8 ;  /* 0x0000000509087227 */ /* 0x000fc800078e0008 */
[----:B------:R-:W-:Y:S01]  /*0980*/  IMAD.HI.U32 R9, R4, R13, RZ ;  /* 0x0000000d04097227 */ /* 0x000fe200078e00ff */
[----:B------:R-:W-:-:S03]  /*0990*/  LEA.HI R4, R21, R22, RZ, 0x1a ;  /* 0x0000001615047211 */ /* 0x000fc600078fd0ff */
[----:B------:R-:W-:-:S04]  /*09a0*/  IMAD.HI.U32 R5, R8, R11, RZ ;  /* 0x0000000b08057227 */ /* 0x000fc800078e00ff */
[----:B------:R-:W-:Y:S02]  /*09b0*/  VIADD R14, R4, 0xfe ;  /* 0x000000fe040e7836 */ /* 0x000fe40000000000 */
[----:B------:R-:W-:Y:S02]  /*09c0*/  IMAD.MOV R9, RZ, RZ, -R9 ;  /* 0x000000ffff097224 */ /* 0x000fe400078e0a09 */
[----:B------:R-:W-:Y:S01]  /*09d0*/  IMAD.MOV R5, RZ, RZ, -R5 ;  /* 0x000000ffff057224 */ /* 0x000fe200078e0a05 */
[----:B------:R-:W-:Y:S01]  /*09e0*/  IABS R10, R14 ;  /* 0x0000000e000a7213 */ /* 0x000fe20000000000 */
[----:B------:R-:W-:Y:S01]  /*09f0*/  IMAD R9, R6, R9, R13 ;  /* 0x0000000906097224 */ /* 0x000fe200078e020d */
[----:B------:R-:W-:Y:S01]  /*0a00*/  ISETP.GE.AND P3, PT, R14, RZ, PT ;  /* 0x000000ff0e00720c */ /* 0x000fe20003f66270 */
[----:B------:R-:W-:Y:S02]  /*0a10*/  IMAD R12, R0, R5, R11 ;  /* 0x00000005000c7224 */ /* 0x000fe400078e020b */
[----:B------:R-:W-:Y:S01]  /*0a20*/  IMAD.MOV.U32 R11, RZ, RZ, R10 ;  /* 0x000000ffff0b7224 */ /* 0x000fe200078e000a */
[----:B------:R-:W-:-:S02]  /*0a30*/  ISETP.GT.U32.AND P1, PT, R6, R9, PT ;  /* 0x000000090600720c */ /* 0x000fc40003f24070 */
[----:B------:R-:W-:Y:S01]  /*0a40*/  ISETP.GT.U32.AND P0, PT, R0, R12, PT ;  /* 0x0000000c0000720c */ /* 0x000fe20003f04070 */
[----:B------:R-:W-:Y:S01]  /*0a50*/  IMAD.HI.U32 R5, R8, R11, RZ ;  /* 0x0000000b08057227 */ /* 0x000fe200078e00ff */
[----:B------:R-:W-:-:S03]  /*0a60*/  LOP3.LUT R10, R7, 0xfc, RZ, 0xfc, !PT ;  /* 0x000000fc070a7812 */ /* 0x000fc600078efcff */
[----:B------:R-:W-:Y:S01]  /*0a70*/  IMAD.MOV R5, RZ, RZ, -R5 ;  /* 0x000000ffff057224 */ /* 0x000fe200078e0a05 */
[----:B------:R-:W-:Y:S02]  /*0a80*/  IABS R13, R10 ;  /* 0x0000000a000d7213 */ /* 0x000fe40000000000 */
[----:B------:R-:W-:Y:S01]  /*0a90*/  ISETP.GE.AND P6, PT, R10, RZ, PT ;  /* 0x000000ff0a00720c */ /* 0x000fe20003fc6270 */
[----:B------:R-:W-:Y:S01]  /*0aa0*/  IMAD R5, R0, R5, R11 ;  /* 0x0000000500057224 */ /* 0x000fe200078e020b */
[----:B------:R-:W-:Y:S01]  /*0ab0*/  LOP3.LUT R11, R7, 0xfa, RZ, 0xfc, !PT ;  /* 0x000000fa070b7812 */ /* 0x000fe200078efcff */
[----:B------:R-:W-:Y:S02]  /*0ac0*/  @!P1 IMAD.IADD R9, R9, 0x1, -R6 ;  /* 0x0000000109099824 */ /* 0x000fe400078e0a06 */
[----:B------:R-:W-:Y:S01]  /*0ad0*/  @!P0 IMAD.IADD R12, R12, 0x1, -R0 ;  /* 0x000000010c0c8824 */ /* 0x000fe200078e0a00 */
[----:B------:R-:W-:Y:S02]  /*0ae0*/  ISETP.GT.U32.AND P5, PT, R0, R5, PT ;  /* 0x000000050000720c */ /* 0x000fe40003fa4070 */
[----:B------:R-:W-:-:S02]  /*0af0*/  ISETP.GT.U32.AND P1, PT, R6, R9, PT ;  /* 0x000000090600720c */ /* 0x000fc40003f24070 */
[----:B------:R-:W-:Y:S02]  /*0b00*/  ISETP.GT.U32.AND P0, PT, R0, R12, PT ;  /* 0x0000000c0000720c */ /* 0x000fe40003f04070 */
[----:B------:R-:W-:Y:S02]  /*0b10*/  IABS R15, R11 ;  /* 0x0000000b000f7213 */ /* 0x000fe40000000000 */
[----:B------:R-:W-:Y:S02]  /*0b20*/  ISETP.GE.AND P4, PT, R11, RZ, PT ;  /* 0x000000ff0b00720c */ /* 0x000fe40003f86270 */
[----:B------:R-:W-:Y:S01]  /*0b30*/  LOP3.LUT R11, R7, 0xf8, RZ, 0xfc, !PT ;  /* 0x000000f8070b7812 */ /* 0x000fe200078efcff */
[----:B------:R-:W-:-:S03]  /*0b40*/  IMAD.HI.U32 R10, R8, R15, RZ ;  /* 0x0000000f080a7227 */ /* 0x000fc600078e00ff */
[----:B------:R-:W-:Y:S01]  /*0b50*/  IABS R14, R11 ;  /* 0x0000000b000e7213 */ /* 0x000fe20000000000 */
[----:B------:R-:W-:Y:S02]  /*0b60*/  @!P5 IMAD.IADD R5, R5, 0x1, -R0 ;  /* 0x000000010505d824 */ /* 0x000fe400078e0a00 */
[----:B------:R-:W-:Y:S01]  /*0b70*/  @!P1 IMAD.IADD R9, R9, 0x1, -R6 ;  /* 0x0000000109099824 */ /* 0x000fe200078e0a06 */
[----:B------:R-:W-:Y:S01]  /*0b80*/  ISETP.NE.AND P1, PT, R2, RZ, PT ;  /* 0x000000ff0200720c */ /* 0x000fe20003f25270 */
[----:B------:R-:W-:Y:S01]  /*0b90*/  IMAD.HI.U32 R6, R8, R13, RZ ;  /* 0x0000000d08067227 */ /* 0x000fe200078e00ff */
[----:B------:R-:W-:-:S03]  /*0ba0*/  ISETP.GT.U32.AND P5, PT, R0, R5, PT ;  /* 0x000000050000720c */ /* 0x000fc60003fa4070 */
[----:B------:R-:W-:Y:S02]  /*0bb0*/  IMAD.MOV R6, RZ, RZ, -R6 ;  /* 0x000000ffff067224 */ /* 0x000fe400078e0a06 */
[----:B------:R-:W-:Y:S01]  /*0bc0*/  @!P0 IMAD.IADD R12, R12, 0x1, -R0 ;  /* 0x000000010c0c8824 */ /* 0x000fe200078e0a00 */
[----:B------:R-:W-:Y:S01]  /*0bd0*/  ISETP.GE.AND P0, PT, R11, RZ, PT ;  /* 0x000000ff0b00720c */ /* 0x000fe20003f06270 */
[----:B------:R-:W-:Y:S02]  /*0be0*/  IMAD.MOV R10, RZ, RZ, -R10 ;  /* 0x000000ffff0a7224 */ /* 0x000fe400078e0a0a */
[----:B------:R-:W-:Y:S02]  /*0bf0*/  IMAD R11, R0, R6, R13 ;  /* 0x00000006000b7224 */ /* 0x000fe400078e020d */
[----:B-1----:R-:W-:Y:S02]  /*0c00*/  IMAD.MOV.U32 R3, RZ, RZ, R9 ;  /* 0x000000ffff037224 */ /* 0x002fe400078e0009 */
[----:B------:R-:W-:-:S02]  /*0c10*/  IMAD.MOV.U32 R13, RZ, RZ, R14 ;  /* 0x000000ffff0d7224 */ /* 0x000fc400078e000e */
[C---:B------:R-:W-:Y:S01]  /*0c20*/  IMAD R6, R0.reuse, R10, R15 ;  /* 0x0000000a00067224 */ /* 0x040fe200078e020f */
[----:B------:R-:W-:Y:S01]  /*0c30*/  LOP3.LUT R10, R7, 0xf6, RZ, 0xfc, !PT ;  /* 0x000000f6070a7812 */ /* 0x000fe200078efcff */
[----:B------:R-:W-:Y:S01]  /*0c40*/  @!P2 IMAD.MOV R3, RZ, RZ, -R3 ;  /* 0x000000ffff03a224 */ /* 0x000fe200078e0a03 */
[----:B------:R-:W-:Y:S01]  /*0c50*/  ISETP.GT.U32.AND P2, PT, R0, R11, PT ;  /* 0x0000000b0000720c */ /* 0x000fe20003f44070 */
[----:B------:R-:W-:Y:S01]  /*0c60*/  @!P5 IMAD.IADD R5, R5, 0x1, -R0 ;  /* 0x000000010505d824 */ /* 0x000fe200078e0a00 */
[C---:B------:R-:W-:Y:S01]  /*0c70*/  ISETP.GE.AND P5, PT, R7.reuse, RZ, PT ;  /* 0x000000ff0700720c */ /* 0x040fe20003fa6270 */
[----:B------:R-:W-:Y:S01]  /*0c80*/  IMAD.HI.U32 R9, R8, R13, RZ ;  /* 0x0000000d08097227 */ /* 0x000fe200078e00ff */
[----:B------:R-:W-:Y:S02]  /*0c90*/  @!P1 LOP3.LUT R3, RZ, R2, RZ, 0x33, !PT ;  /* 0x00000002ff039212 */ /* 0x000fe400078e33ff */
[C---:B------:R-:W-:Y:S01]  /*0ca0*/  ISETP.GT.U32.AND P1, PT, R0.reuse, R6, PT ;  /* 0x000000060000720c */ /* 0x040fe20003f24070 */
[----:B------:R-:W-:Y:S01]  /*0cb0*/  IMAD.MOV R2, RZ, RZ, -R9 ;  /* 0x000000ffff027224 */ /* 0x000fe200078e0a09 */
[----:B------:R-:W-:Y:S01]  /*0cc0*/  IABS R18, R10 ;  /* 0x0000000a00127213 */ /* 0x000fe20000000000 */
[----:B------:R1:W-:Y:S01]  /*0cd0*/  STL [R1+0x1dc], R3 ;  /* 0x0001dc0301007387 */ /* 0x0003e20000100800 */
[----:B------:R-:W-:Y:S01]  /*0ce0*/  IMAD.MOV.U32 R9, RZ, RZ, R17 ;  /* 0x000000ffff097224 */ /* 0x000fe200078e0011 */
[----:B------:R-:W-:Y:S01]  /*0cf0*/  LOP3.LUT R15, R7, 0xf2, RZ, 0xfc, !PT ;  /* 0x000000f2070f7812 */ /* 0x000fe200078efcff */
[----:B------:R-:W-:-:S02]  /*0d00*/  IMAD R13, R0, R2, R13 ;  /* 0x00000002000d7224 */ /* 0x000fc400078e020d */
[----:B------:R-:W-:Y:S01]  /*0d10*/  @!P2 IMAD.IADD R11, R11, 0x1, -R0 ;  /* 0x000000010b0ba824 */ /* 0x000fe200078e0a00 */
[----:B------:R-:W-:Y:S01]  /*0d20*/  IABS R14, R15 ;  /* 0x0000000f000e7213 */ /* 0x000fe20000000000 */
[----:B------:R-:W-:Y:S01]  /*0d30*/  @!P5 IMAD.MOV R12, RZ, RZ, -R12 ;  /* 0x000000ffff0cd224 */ /* 0x000fe200078e0a0c */
[----:B------:R-:W-:Y:S01]  /*0d40*/  ISETP.GT.U32.AND P5, PT, R0, R13, PT ;  /* 0x0000000d0000720c */ /* 0x000fe20003fa4070 */
[----:B------:R-:W-:Y:S01]  /*0d50*/  IMAD.HI.U32 R2, R8, R18, RZ ;  /* 0x0000001208027227 */ /* 0x000fe200078e00ff */
[----:B------:R-:W-:Y:S02]  /*0d60*/  ISETP.GT.U32.AND P2, PT, R0, R11, PT ;  /* 0x0000000b0000720c */ /* 0x000fe40003f44070 */
[----:B------:R2:W-:Y:S01]  /*0d70*/  STL [R1+0x7a0], R12 ;  /* 0x0007a00c01007387 */ /* 0x0005e20000100800 */
[----:B------:R-:W-:Y:S02]  /*0d80*/  @!P1 IMAD.IADD R6, R6, 0x1, -R0 ;  /* 0x0000000106069824 */ /* 0x000fe400078e0a00 */
[----:B-1----:R-:W-:-:S02]  /*0d90*/  IMAD.MOV.U32 R3, RZ, RZ, R5 ;  /* 0x000000ffff037224 */ /* 0x002fc400078e0005 */
[----:B------:R-:W-:Y:S01]  /*0da0*/  IMAD.MOV R2, RZ, RZ, -R2 ;  /* 0x000000ffff027224 */ /* 0x000fe200078e0a02 */
[----:B------:R-:W-:Y:S01]  /*0db0*/  ISETP.GT.U32.AND P1, PT, R0, R6, PT ;  /* 0x000000060000720c */ /* 0x000fe20003f24070 */
[----:B------:R-:W-:-:S04]  /*0dc0*/  IMAD.HI.U32 R19, R8, R9, RZ ;  /* 0x0000000908137227 */ /* 0x000fc800078e00ff */
[----:B------:R-:W-:Y:S01]  /*0dd0*/  @!P3 IMAD.MOV R3, RZ, RZ, -R3 ;  /* 0x000000ffff03b224 */ /* 0x000fe200078e0a03 */
[----:B------:R-:W-:Y:S01]  /*0de0*/  ISETP.GE.AND P3, PT, R10, RZ, PT ;  /* 0x000000ff0a00720c */ /* 0x000fe20003f66270 */
[----:B------:R-:W-:Y:S02]  /*0df0*/  @!P5 IMAD.IADD R13, R13, 0x1, -R0 ;  /* 0x000000010d0dd824 */ /* 0x000fe400078e0a00 */
[C---:B------:R-:W-:Y:S01]  /*0e00*/  IMAD R10, R0.reuse, R2, R18 ;  /* 0x00000002000a7224 */ /* 0x040fe200078e0212 */
[----:B------:R1:W-:Y:S01]  /*0e10*/  STL [R1+0x28], R3 ;  /* 0x0000280301007387 */ /* 0x0003e20000100800 */
[----:B------:R-:W-:Y:S01]  /*0e20*/  IMAD.MOV R19, RZ, RZ, -R19 ;  /* 0x000000ffff137224 */ /* 0x000fe200078e0a13 */
[----:B------:R-:W-:Y:S01]  /*0e30*/  ISETP.GT.U32.AND P5, PT, R0, R13, PT ;  /* 0x0000000d0000720c */ /* 0x000fe20003fa4070 */
[----:B------:R-:W-:Y:S01]  /*0e40*/  @!P2 IMAD.IADD R11, R11, 0x1, -R0 ;  /* 0x000000010b0ba824 */ /* 0x000fe200078e0a00 */
[----:B------:R-:W-:Y:S01]  /*0e50*/  ISETP.GE.AND P2, PT, R16, RZ, PT ;  /* 0x000000ff1000720c */ /* 0x000fe20003f46270 */
[----:B------:R-:W-:Y:S01]  /*0e60*/  IMAD.HI.U32 R17, R8, R14, RZ ;  /* 0x0000000e08117227 */ /* 0x000fe200078e00ff */
[----:B------:R-:W-:-:S03]  /*0e70*/  LOP3.LUT R18, R7, 0xe8, RZ, 0xfc, !PT ;  /* 0x000000e807127812 */ /* 0x000fc600078efcff */
[----:B------:R-:W-:Y:S01]  /*0e80*/  @!P1 IMAD.IADD R6, R6, 0x1, -R0 ;  /* 0x0000000106069824 */ /* 0x000fe200078e0a00 */
[C---:B------:R-:W-:Y:S01]  /*0e90*/  ISETP.GT.U32.AND P1, PT, R0.reuse, R10, PT ;  /* 0x0000000a0000720c */ /* 0x040fe20003f24070 */
[C---:B------:R-:W-:Y:S02]  /*0ea0*/  IMAD R9, R0.reuse, R19, R9 ;  /* 0x0000001300097224 */ /* 0x040fe400078e0209 */
[----:B--2---:R-:W-:Y:S01]  /*0eb0*/  IMAD.MOV.U32 R12, RZ, RZ, R11 ;  /* 0x000000ffff0c7224 */ /* 0x004fe200078e000b */
[----:B------:R-:W-:Y:S01]  /*0ec0*/  LOP3.LUT R11, R7, 0xf0, RZ, 0xfc, !PT ;  /* 0x000000f0070b7812 */ /* 0x000fe200078efcff */
[----:B------:R-:W-:Y:S02]  /*0ed0*/  IMAD.MOV R17, RZ, RZ, -R17 ;  /* 0x000000ffff117224 */ /* 0x000fe400078e0a11 */
[----:B------:R-:W-:Y:S01]  /*0ee0*/  @!P6 IMAD.MOV R12, RZ, RZ, -R12 ;  /* 0x000000ffff0ce224 */ /* 0x000fe200078e0a0c */
[C---:B------:R-:W-:Y:S01]  /*0ef0*/  ISETP.GT.U32.AND P6, PT, R0.reuse, R9, PT ;  /* 0x000000090000720c */ /* 0x040fe20003fc4070 */
[----:B------:R-:W-:-:S02]  /*0f00*/  IMAD R5, R0, R17, R14 ;  /* 0x0000001100057224 */ /* 0x000fc400078e020e */
[--C-:B------:R-:W-:Y:S01]  /*0f10*/  @!P5 IMAD.IADD R13, R13, 0x1, -R0.reuse ;  /* 0x000000010d0dd824 */ /* 0x100fe200078e0a00 */
[----:B------:R-:W-:Y:S01]  /*0f20*/  STL [R1+0x20], R12 ;  /* 0x0000200c01007387 */ /* 0x000fe20000100800 */
[----:B------:R-:W-:Y:S01]  /*0f30*/  @!P1 IMAD.IADD R10, R10, 0x1, -R0 ;  /* 0x000000010a0a9824 */ /* 0x000fe200078e0a00 */
[----:B------:R-:W-:Y:S01]  /*0f40*/  ISETP.GT.U32.AND P5, PT, R0, R5, PT ;  /* 0x000000050000720c */ /* 0x000fe20003fa4070 */
[----:B-1----:R-:W-:Y:S01]  /*0f50*/  IMAD.MOV.U32 R3, RZ, RZ, R6 ;  /* 0x000000ffff037224 */ /* 0x002fe200078e0006 */
[----:B------:R-:W-:Y:S01]  /*0f60*/  IABS R6, R11 ;  /* 0x0000000b00067213 */ /* 0x000fe20000000000 */
[----:B------:R-:W-:Y:S01]  /*0f70*/  VIADD R2, R4, 0xee ;  /* 0x000000ee04027836 */ /* 0x000fe20000000000 */
[----:B------:R-:W-:Y:S01]  /*0f80*/  ISETP.GT.U32.AND P1, PT, R0, R10, PT ;  /* 0x0000000a0000720c */ /* 0x000fe20003f24070 */
[----:B------:R-:W-:Y:S02]  /*0f90*/  @!P4 IMAD.MOV R3, RZ, RZ, -R3 ;  /* 0x000000ffff03c224 */ /* 0x000fe400078e0a03 */
[--C-:B------:R-:W-:Y:S01]  /*0fa0*/  @!P6 IMAD.IADD R9, R9, 0x1, -R0.reuse ;  /* 0x000000010909e824 */ /* 0x100fe200078e0a00 */
[----:B------:R-:W-:Y:S01]  /*0fb0*/  ISETP.GE.AND P4, PT, R2, RZ, PT ;  /* 0x000000ff0200720c */ /* 0x000fe20003f86270 */
[----:B------:R-:W-:Y:S01]  /*0fc0*/  IMAD.HI.U32 R14, R8, R6, RZ ;  /* 0x00000006080e7227 */ /* 0x000fe200078e00ff */
[----:B------:R-:W-:Y:S01]  /*0fd0*/  IABS R17, R2 ;  /* 0x0000000200117213 */ /* 0x000fe20000000000 */
[----:B------:R1:W-:Y:S01]  /*0fe0*/  STL [R1+0x1c], R3 ;  /* 0x00001c0301007387 */ /* 0x0003e20000100800 */
[----:B------:R-:W-:Y:S01]  /*0ff0*/  LOP3.LUT R2, R7, 0xec, RZ, 0xfc, !PT ;  /* 0x000000ec07027812 */ /* 0x000fe200078efcff */
[----:B------:R-:W-:Y:S01]  /*1000*/  @!P5 IMAD.IADD R5, R5, 0x1, -R0 ;  /* 0x000000010505d824 */ /* 0x000fe200078e0a00 */
[----:B------:R-:W-:Y:S01]  /*1010*/  ISETP.GT.U32.AND P6, PT, R0, R9, PT ;  /* 0x000000090000720c */ /* 0x000fe20003fc4070 */
[----:B------:R-:W-:Y:S01]  /*1020*/  IMAD.MOV R14, RZ, RZ, -R14 ;  /* 0x000000ffff0e7224 */ /* 0x000fe200078e0a0e */
[----:B------:R-:W-:Y:S01]  /*1030*/  IABS R16, R2 ;  /* 0x0000000200107213 */ /* 0x000fe20000000000 */
[----:B------:R-:W-:Y:S01]  /*1040*/  @!P1 IMAD.IADD R10, R10, 0x1, -R0 ;  /* 0x000000010a0a9824 */ /* 0x000fe200078e0a00 */
[C---:B------:R-:W-:Y:S01]  /*1050*/  ISETP.GT.U32.AND P5, PT, R0.reuse, R5, PT ;  /* 0x000000050000720c */ /* 0x040fe20003fa4070 */
[----:B------:R-:W-:Y:S01]  /*1060*/  IMAD R6, R0, R14, R6 ;  /* 0x0000000e00067224 */ /* 0x000fe200078e0206 */
[----:B------:R-:W-:Y:S01]  /*1070*/  ISETP.GE.AND P1, PT, R11, RZ, PT ;  /* 0x000000ff0b00720c */ /* 0x000fe20003f26270 */
[----:B-1----:R-:W-:-:S02]  /*1080*/  IMAD.MOV.U32 R3, RZ, RZ, R13 ;  /* 0x000000ffff037224 */ /* 0x002fc400078e000d */
[----:B------:R-:W-:-:S04]  /*1090*/  IMAD.HI.U32 R13, R8, R17, RZ ;  /* 0x00000011080d7227 */ /* 0x000fc800078e00ff */
[----:B------:R-:W-:Y:S01]  /*10a0*/  @!P0 IMAD.MOV R3, RZ, RZ, -R3 ;  /* 0x000000ffff038224 */ /* 0x000fe200078e0a03 */
[----:B------:R-:W-:Y:S01]  /*10b0*/  ISETP.GE.AND P0, PT, R15, RZ, PT ;  /* 0x000000ff0f00720c */ /* 0x000fe20003f06270 */
[----:B------:R-:W-:-:S03]  /*10c0*/  IMAD.HI.U32 R15, R8, R16, RZ ;  /* 0x00000010080f7227 */ /* 0x000fc600078e00ff */
[----:B------:R1:W-:Y:S01]  /*10d0*/  STL [R1+0x8], R3 ;  /* 0x0000080301007387 */ /* 0x0003e20000100800 */
[----:B------:R-:W-:Y:S02]  /*10e0*/  IMAD.MOV R13, RZ, RZ, -R13 ;  /* 0x000000ffff0d7224 */ /* 0x000fe400078e0a0d */
[----:B------:R-:W-:Y:S02]  /*10f0*/  IMAD.MOV R11, RZ, RZ, -R15 ;  /* 0x000000ffff0b7224 */ /* 0x000fe400078e0a0f */
[C---:B------:R-:W-:Y:S02]  /*1100*/  IMAD R17, R0.reuse, R13, R17 ;  /* 0x0000000d00117224 */ /* 0x040fe400078e0211 */
[----:B------:R-:W-:Y:S01]  /*1110*/  IMAD.MOV.U32 R12, RZ, RZ, R10 ;  /* 0x000000ffff0c7224 */ /* 0x000fe200078e000a */
[----:B------:R-:W-:Y:S01]  /*1120*/  LOP3.LUT R10, R7, 0xe6, RZ, 0xfc, !PT ;  /* 0x000000e6070a7812 */ /* 0x000fe200078efcff */
[----:B------:R-:W-:Y:S01]  /*1130*/  @!P6 IMAD.IADD R9, R9, 0x1, -R0 ;  /* 0x000000010909e824 */ /* 0x000fe200078e0a00 */
[C---:B------:R-:W-:Y:S01]  /*1140*/  ISETP.GT.U32.AND P6, PT, R0.reuse, R6, PT ;  /* 0x000000060000720c */ /* 0x040fe20003fc4070 */
[C---:B------:R-:W-:Y:S01]  /*1150*/  IMAD R16, R0.reuse, R11, R16 ;  /* 0x0000000b00107224 */ /* 0x040fe200078e0210 */
[----:B------:R-:W-:Y:S01]  /*1160*/  IABS R11, R18 ;  /* 0x00000012000b7213 */ /* 0x000fe20000000000 */
[----:B------:R-:W-:Y:S01]  /*1170*/  @!P3 IMAD.MOV R12, RZ, RZ, -R12 ;  /* 0x000000ffff0cb224 */ /* 0x000fe200078e0a0c */
[C---:B------:R-:W-:Y:S01]  /*1180*/  ISETP.GT.U32.AND P3, PT, R0.reuse, R17, PT ;  /* 0x000000110000720c */ /* 0x040fe20003f64070 */
[--C-:B------:R-:W-:Y:S01]  /*1190*/  @!P5 IMAD.IADD R5, R5, 0x1, -R0.reuse ;  /* 0x000000010505d824 */ /* 0x100fe200078e0a00 */
[----:B------:R-:W-:Y:S01]  /*11a0*/  ISETP.GT.U32.AND P5, PT, R0, R16, PT ;  /* 0x000000100000720c */ /* 0x000fe20003fa4070 */
[----:B-1----:R-:W-:Y:S01]  /*11b0*/  IMAD.MOV.U32 R3, RZ, RZ, R9 ;  /* 0x000000ffff037224 */ /* 0x002fe200078e0009 */
[----:B------:R-:W-:Y:S01]  /*11c0*/  LOP3.LUT R9, R7, 0xea, RZ, 0xfc, !PT ;  /* 0x000000ea07097812 */ /* 0x000fe200078efcff */
[----:B------:R-:W-:Y:S01]  /*11d0*/  STL [R1+0x5c], R12 ;  /* 0x00005c0c01007387 */ /* 0x000fe20000100800 */
[----:B------:R-:W-:Y:S01]  /*11e0*/  IABS R14, R10 ;  /* 0x0000000a000e7213 */ /* 0x000fe20000000000 */
[----:B------:R-:W-:Y:S01]  /*11f0*/  @!P2 IMAD.MOV R3, RZ, RZ, -R3 ;  /* 0x000000ffff03a224 */ /* 0x000fe200078e0a03 */
[----:B------:R-:W-:Y:S01]  /*1200*/  IABS R15, R9 ;  /* 0x00000009000f7213 */ /* 0x000fe20000000000 */
[----:B------:R-:W-:Y:S01]  /*1210*/  @!P6 IMAD.IADD R6, R6, 0x1, -R0 ;  /* 0x000000010606e824 */ /* 0x000fe200078e0a00 */
[----:B------:R-:W-:Y:S01]  /*1220*/  ISETP.GE.AND P2, PT, R2, RZ, PT ;  /* 0x000000ff0200720c */ /* 0x000fe20003f46270 */
[----:B------:R-:W-:Y:S01]  /*1230*/  IMAD.HI.U32 R19, R8, R14, RZ ;  /* 0x0000000e08137227 */ /* 0x000fe200078e00ff */
[----:B------:R1:W-:Y:S01]  /*1240*/  STL [R1+0x88], R3 ;  /* 0x0000880301007387 */ /* 0x0003e20000100800 */
[----:B------:R-:W-:-:S02]  /*1250*/  ISETP.GE.AND P6, PT, R9, RZ, PT ;  /* 0x000000ff0900720c */ /* 0x000fc40003fc6270 */
[----:B------:R-:W-:Y:S01]  /*1260*/  @!P3 IMAD.IADD R17, R17, 0x1, -R0 ;  /* 0x000000011111b824 */ /* 0x000fe200078e0a00 */
[----:B------:R-:W-:Y:S01]  /*1270*/  ISETP.GT.U32.AND P3, PT, R0, R6, PT ;  /* 0x000000060000720c */ /* 0x000fe20003f64070 */
[----:B------:R-:W-:Y:S01]  /*1280*/  IMAD.HI.U32 R2, R8, R15, RZ ;  /* 0x0000000f08027227 */ /* 0x000fe200078e00ff */
[----:B------:R-:W-:-:S03]  /*1290*/  LOP3.LUT R9, R7, 0xe2, RZ, 0xfc, !PT ;  /* 0x000000e207097812 */ /* 0x000fc600078efcff */
[----:B------:R-:W-:Y:S01]  /*12a0*/  @!P5 IMAD.IADD R16, R16, 0x1, -R0 ;  /* 0x000000011010d824 */ /* 0x000fe200078e0a00 */
[----:B------:R-:W-:Y:S01]  /*12b0*/  ISETP.GT.U32.AND P5, PT, R0, R17, PT ;  /* 0x000000110000720c */ /* 0x000fe20003fa4070 */
[----:B-1----:R-:W-:Y:S01]  /*12c0*/  IMAD.MOV.U32 R3, RZ, RZ, R5 ;  /* 0x000000ffff037224 */ /* 0x002fe200078e0005 */
[----:B------:R-:W-:Y:S01]  /*12d0*/  IABS R13, R9 ;  /* 0x00000009000d7213 */ /* 0x000fe20000000000 */
[----:B------:R-:W-:-:S04]  /*12e0*/  IMAD.HI.U32 R5, R8, R11, RZ ;  /* 0x0000000b08057227 */ /* 0x000fc800078e00ff */
[----:B------:R-:W-:Y:S02]  /*12f0*/  IMAD.MOV R2, RZ, RZ, -R2 ;  /* 0x000000ffff027224 */ /* 0x000fe400078e0a02 */
[----:B------:R-:W-:Y:S02]  /*1300*/  IMAD.MOV R5, RZ, RZ, -R5 ;  /* 0x000000ffff057224 */ /* 0x000fe400078e0a05 */
[C---:B------:R-:W-:Y:S01]  /*1310*/  IMAD R15, R0.reuse, R2, R15 ;  /* 0x00000002000f7224 */ /* 0x040fe200078e020f */
[----:B------:R-:W-:Y:S01]  /*1320*/  LOP3.LUT R2, R7, 0xe4, RZ, 0xfc, !PT ;  /* 0x000000e407027812 */ /* 0x000fe200078efcff */
[C---:B------:R-:W-:Y:S02]  /*1330*/  IMAD R11, R0.reuse, R5, R11 ;  /* 0x00000005000b7224 */ /* 0x040fe400078e020b */
[----:B------:R-:W-:Y:S01]  /*1340*/  @!P0 IMAD.MOV R3, RZ, RZ, -R3 ;  /* 0x000000ffff038224 */ /* 0x000fe200078e0a03 */
[----:B------:R-:W-:Y:S01]  /*1350*/  ISETP.GT.U32.AND P0, PT, R0, R16, PT ;  /* 0x000000100000720c */ /* 0x000fe20003f04070 */
[--C-:B------:R-:W-:Y:S01]  /*1360*/  @!P3 IMAD.IADD R6, R6, 0x1, -R0.reuse ;  /* 0x000000010606b824 */ /* 0x100fe200078e0a00 */
[C---:B------:R-:W-:Y:S01]  /*1370*/  ISETP.GT.U32.AND P3, PT, R0.reuse, R15, PT ;  /* 0x0000000f0000720c */ /* 0x040fe20003f64070 */
[----:B------:R-:W-:Y:S01]  /*1380*/  @!P5 IMAD.IADD R17, R17, 0x1, -R0 ;  /* 0x000000011111d824 */ /* 0x000fe200078e0a00 */
[----:B------:R-:W-:Y:S01]  /*1390*/  ISETP.GT.U32.AND P5, PT, R0, R11, PT ;  /* 0x0000000b0000720c */ /* 0x000fe20003fa4070 */
[----:B------:R1:W-:Y:S01]  /*13a0*/  STL [R1+0x8c], R3 ;  /* 0x00008c0301007387 */ /* 0x0003e20000100800 */
[----:B------:R-:W-:Y:S01]  /*13b0*/  IABS R5, R2 ;  /* 0x0000000200057213 */ /* 0x000fe20000000000 */
[----:B------:R-:W-:-:S04]  /*13c0*/  IMAD.MOV.U32 R12, RZ, RZ, R17 ;  /* 0x000000ffff0c7224 */ /* 0x000fc800078e0011 */
[----:B------:R-:W-:Y:S02]  /*13d0*/  @!P4 IMAD.MOV R12, RZ, RZ, -R12 ;  /* 0x000000ffff0cc224 */ /* 0x000fe400078e0a0c */
[--C-:B------:R-:W-:Y:S01]  /*13e0*/  @!P0 IMAD.IADD R16, R16, 0x1, -R0.reuse ;  /* 0x0000000110108824 */ /* 0x100fe200078e0a00 */
[----:B------:R-:W-:Y:S01]  /*13f0*/  ISETP.GE.AND P0, PT, R18, RZ, PT ;  /* 0x000000ff1200720c */ /* 0x000fe20003f06270 */
[----:B------:R-:W-:Y:S01]  /*1400*/  @!P3 IMAD.IADD R15, R15, 0x1, -R0 ;  /* 0x000000010f0fb824 */ /* 0x000fe200078e0a00 */
[----:B------:R-:W-:Y:S01]  /*1410*/  ISETP.GE.AND P3, PT, R10, RZ, PT ;  /* 0x000000ff0a00720c */ /* 0x000fe20003f66270 */
[----:B-1----:R-:W-:Y:S02]  /*1420*/  IMAD.MOV.U32 R3, RZ, RZ, R6 ;  /* 0x000000ffff037224 */ /* 0x002fe400078e0006 */
[----:B------:R-:W-:Y:S02]  /*1430*/  IMAD.MOV R18, RZ, RZ, -R19 ;  /* 0x000000ffff127224 */ /* 0x000fe400078e0a13 */
[----:B------:R-:W-:-:S02]  /*1440*/  @!P5 IMAD.IADD R11, R11, 0x1, -R0 ;  /* 0x000000010b0bd824 */ /* 0x000fc400078e0a00 */
[----:B------:R-:W-:Y:S01]  /*1450*/  @!P1 IMAD.MOV R3, RZ, RZ, -R3 ;  /* 0x000000ffff039224 */ /* 0x000fe200078e0a03 */
[C---:B------:R-:W-:Y:S01]  /*1460*/  ISETP.GT.U32.AND P1, PT, R0.reuse, R15, PT ;  /* 0x0000000f0000720c */ /* 0x040fe20003f24070 */
[C---:B------:R-:W-:Y:S01]  /*1470*/  IMAD R10, R0.reuse, R18, R14 ;  /* 0x00000012000a7224 */ /* 0x040fe200078e020e */
[----:B------:R-:W-:Y:S01]  /*1480*/  ISETP.GT.U32.AND P5, PT, R0, R11, PT ;  /* 0x0000000b0000720c */ /* 0x000fe20003fa4070 */
[----:B------:R-:W-:Y:S01]  /*1490*/  IMAD.HI.U32 R14, R8, R5, RZ ;  /* 0x00000005080e7227 */ /* 0x000fe200078e00ff */
[----:B------:R-:W-:Y:S02]  /*14a0*/  STL [R1+0x90], R3 ;  /* 0x0000900301007387 */ /* 0x000fe40000100800 */
[----:B------:R-:W-:Y:S01]  /*14b0*/  ISETP.GT.U32.AND P4, PT, R0, R10, PT ;  /* 0x0000000a0000720c */ /* 0x000fe20003f84070 */
[----:B------:R-:W-:Y:S01]  /*14c0*/  IMAD.MOV R14, RZ, RZ, -R14 ;  /* 0x000000ffff0e7224 */ /* 0x000fe200078e0a0e */
[----:B------:R1:W-:Y:S01]  /*14d0*/  STL [R1+0x98], R12 ;  /* 0x0000980c01007387 */ /* 0x0003e20000100800 */
[----:B------:R-:W-:-:S04]  /*14e0*/  IMAD.HI.U32 R6, R8, R13, RZ ;  /* 0x0000000d08067227 */ /* 0x000fc800078e00ff */
[C---:B------:R-:W-:Y:S02]  /*14f0*/  IMAD R5, R0.reuse, R14, R5 ;  /* 0x0000000e00057224 */ /* 0x040fe400078e0205 */
[----:B------:R-:W-:Y:S02]  /*1500*/  IMAD.MOV R6, RZ, RZ, -R6 ;  /* 0x000000ffff067224 */ /* 0x000fe400078e0a06 */
[--C-:B------:R-:W-:Y:S02]  /*1510*/  @!P1 IMAD.IADD R15, R15, 0x1, -R0.reuse ;  /* 0x000000010f0f9824 */ /* 0x100fe400078e0a00 */
[----:B------:R-:W-:Y:S01]  /*1520*/  @!P5 IMAD.IADD R11, R11, 0x1, -R0 ;  /* 0x000000010b0bd824 */ /* 0x000fe200078e0a00 */
[C---:B------:R-:W-:Y:S01]  /*1530*/  ISETP.GT.U32.AND P5, PT, R0.reuse, R5, PT ;  /* 0x000000050000720c */ /* 0x040fe20003fa4070 */
[----:B------:R-:W-:Y:S01]  /*1540*/  IMAD R13, R0, R6, R13 ;  /* 0x00000006000d7224 */ /* 0x000fe200078e020d */
[----:B------:R-:W-:Y:S01]  /*1550*/  LOP3.LUT R6, R7, 0xdc, RZ, 0xfc, !PT ;  /* 0x000000dc07067812 */ /* 0x000fe200078efcff */
[----:B-1----:R-:W-:-:S02]  /*1560*/  IMAD.MOV.U32 R12, RZ, RZ, R15 ;  /* 0x000000ffff0c7224 */ /* 0x002fc400078e000f */
[----:B------:R-:W-:Y:S01]  /*1570*/  IMAD.MOV.U32 R3, RZ, RZ, R16 ;  /* 0x000000ffff037224 */ /* 0x000fe200078e0010 */
[----:B------:R-:W-:Y:S01]  /*1580*/  IABS R18, R6 ;  /* 0x0000000600127213 */ /* 0x000fe20000000000 */
[----:B------:R-:W-:Y:S02]  /*1590*/  @!P4 IMAD.IADD R10, R10, 0x1, -R0 ;  /* 0x000000010a0ac824 */ /* 0x000fe400078e0a00 */
[----:B------:R-:W-:Y:S01]  /*15a0*/  @!P6 IMAD.MOV R12, RZ, RZ, -R12 ;  /* 0x000000ffff0ce224 */ /* 0x000fe200078e0a0c */
[----:B------:R-:W-:Y:S01]  /*15b0*/  ISETP.GT.U32.AND P6, PT, R0, R13, PT ;  /* 0x0000000d0000720c */ /* 0x000fe20003fc4070 */
[----:B------:R-:W-:Y:S01]  /*15c0*/  @!P2 IMAD.MOV R3, RZ, RZ, -R3 ;  /* 0x000000ffff03a224 */ /* 0x000fe200078e0a03 */
[----:B------:R-:W-:Y:S01]  /*15d0*/  ISETP.GE.AND P2, PT, R2, RZ, PT ;  /* 0x000000ff0200720c */ /* 0x000fe20003f46270 */
[----:B------:R-:W-:Y:S01]  /*15e0*/  VIADD R2, R4, 0xde ;  /* 0x000000de04027836 */ /* 0x000fe20000000000 */
[----:B------:R-:W-:Y:S01]  /*15f0*/  ISETP.GT.U32.AND P4, PT, R0, R10, PT ;  /* 0x0000000a0000720c */ /* 0x000fe20003f84070 */
[----:B------:R-:W-:Y:S01]  /*1600*/  @!P5 IMAD.IADD R5, R5, 0x1, -R0 ;  /* 0x000000010505d824 */ /* 0x000fe200078e0a00 */
[----:B------:R1:W-:Y:S02]  /*1610*/  STL [R1+0xa4], R3 ;  /* 0x0000a40301007387 */ /* 0x0003e40000100800 */
[----:B------:R-:W-:-:S02]  /*1620*/  ISETP.GE.AND P1, PT, R2, RZ, PT ;  /* 0x000000ff0200720c */ /* 0x000fc40003f26270 */
[----:B------:R-:W-:Y:S01]  /*1630*/  IABS R14, R2 ;  /* 0x00000002000e7213 */ /* 0x000fe20000000000 */
[----:B------:R-:W-:Y:S01]  /*1640*/  STL [R1+0xa8], R12 ;  /* 0x0000a80c01007387 */ /* 0x000fe20000100800 */
[----:B------:R-:W-:Y:S01]  /*1650*/  LOP3.LUT R2, R7, 0xe0, RZ, 0xfc, !PT ;  /* 0x000000e007027812 */ /* 0x000fe200078efcff */
[--C-:B------:R-:W-:Y:S01]  /*1660*/  @!P6 IMAD.IADD R13, R13, 0x1, -R0.reuse ;  /* 0x000000010d0de824 */ /* 0x100fe200078e0a00 */
[----:B------:R-:W-:Y:S01]  /*1670*/  ISETP.GT.U32.AND P5, PT, R0, R5, PT ;  /* 0x000000050000720c */ /* 0x000fe20003fa4070 */
[----:B-1----:R-:W-:Y:S01]  /*1680*/  IMAD.MOV.U32 R3, RZ, RZ, R11 ;  /* 0x000000ffff037224 */ /* 0x002fe200078e000b */
[----:B------:R-:W-:Y:S01]  /*1690*/  IABS R19, R2 ;  /* 0x0000000200137213 */ /* 0x000fe20000000000 */
[----:B------:R-:W-:Y:S01]  /*16a0*/  @!P4 IMAD.IADD R10, R10, 0x1, -R0 ;  /* 0x000000010a0ac824 */ /* 0x000fe200078e0a00 */
[----:B------:R-:W-:Y:S01]  /*16b0*/  ISETP.GE.AND P4, PT, R2, RZ, PT ;  /* 0x000000ff0200720c */ /* 0x000fe20003f86270 */
[----:B------:R-:W-:Y:S01]  /*16c0*/  @!P0 IMAD.MOV R3, RZ, RZ, -R3 ;  /* 0x000000ffff038224 */ /* 0x000fe200078e0a03 */
[----:B------:R-:W-:Y:S01]  /*16d0*/  ISETP.GT.U32.AND P6, PT, R0, R13, PT ;  /* 0x0000000d0000720c */ /* 0x000fe20003fc4070 */
[----:B------:R-:W-:Y:S01]  /*16e0*/  IMAD.HI.U32 R11, R8, R19, RZ ;  /* 0x00000013080b7227 */ /* 0x000fe200078e00ff */
[----:B------:R-:W-:-:S02]  /*16f0*/  ISETP.GE.AND P0, PT, R9, RZ, PT ;  /* 0x000000ff0900720c */ /* 0x000fc40003f06270 */
[----:B------:R1:W-:Y:S01]  /*1700*/  STL [R1+0x1d4], R3 ;  /* 0x0001d40301007387 */ /* 0x0003e20000100800 */
[----:B------:R-:W-:-:S04]  /*1710*/  IMAD.HI.U32 R2, R8, R18, RZ ;  /* 0x0000001208027227 */ /* 0x000fc800078e00ff */
[----:B------:R-:W-:Y:S02]  /*1720*/  IMAD.MOV R11, RZ, RZ, -R11 ;  /* 0x000000ffff0b7224 */ /* 0x000fe400078e0a0b */
[----:B------:R-:W-:-:S04]  /*1730*/  IMAD.HI.U32 R9, R8, R14, RZ ;  /* 0x0000000e08097227 */ /* 0x000fc800078e00ff */
[----:B-1----:R-:W-:Y:S02]  /*1740*/  IMAD.MOV.U32 R3, RZ, RZ, R10 ;  /* 0x000000ffff037224 */ /* 0x002fe400078e000a */
[----:B------:R-:W-:Y:S02]  /*1750*/  IMAD.MOV R2, RZ, RZ, -R2 ;  /* 0x000000ffff027224 */ /* 0x000fe400078e0a02 */
[----:B------:R-:W-:Y:S01]  /*1760*/  @!P3 IMAD.MOV R3, RZ, RZ, -R3 ;  /* 0x000000ffff03b224 */ /* 0x000fe200078e0a03 */
[----:B------:R-:W-:Y:S01]  /*1770*/  ISETP.GE.AND P3, PT, R6, RZ, PT ;  /* 0x000000ff0600720c */ /* 0x000fe20003f66270 */
[C---:B------:R-:W-:Y:S01]  /*1780*/  IMAD R19, R0.reuse, R11, R19 ;  /* 0x0000000b00137224 */ /* 0x040fe200078e0213 */
[----:B------:R-:W-:Y:S01]  /*1790*/  LOP3.LUT R6, R7, 0xd6, RZ, 0xfc, !PT ;  /* 0x000000d607067812 */ /* 0x000fe200078efcff */
[----:B------:R-:W-:Y:S01]  /*17a0*/  IMAD.MOV R9, RZ, RZ, -R9 ;  /* 0x000000ffff097224 */ /* 0x000fe200078e0a09 */
[----:B------:R1:W-:Y:S01]  /*17b0*/  STL [R1+0x1c8], R3 ;  /* 0x0001c80301007387 */ /* 0x0003e20000100800 */
[----:B------:R-:W-:Y:S01]  /*17c0*/  @!P5 IMAD.IADD R5, R5, 0x1, -R0 ;  /* 0x000000010505d824 */ /* 0x000fe200078e0a00 */
[C---:B------:R-:W-:Y:S01]  /*17d0*/  ISETP.GT.U32.AND P5, PT, R0.reuse, R19, PT ;  /* 0x000000130000720c */ /* 0x040fe20003fa4070 */
[C---:B------:R-:W-:Y:S01]  /*17e0*/  IMAD R18, R0.reuse, R2, R18 ;  /* 0x0000000200127224 */ /* 0x040fe200078e0212 */
[C---:B------:R-:W-:Y:S01]  /*17f0*/  LOP3.LUT R11, R7.reuse, 0xd4, RZ, 0xfc, !PT ;  /* 0x000000d4070b7812 */ /* 0x040fe200078efcff */
[C---:B------:R-:W-:Y:S01]  /*1800*/  IMAD R14, R0.reuse, R9, R14 ;  /* 0x00000009000e7224 */ /* 0x040fe200078e020e */
[----:B------:R-:W-:Y:S01]  /*1810*/  LOP3.LUT R9, R7, 0xd8, RZ, 0xfc, !PT ;  /* 0x000000d807097812 */ /* 0x000fe200078efcff */
[----:B------:R-:W-:Y:S01]  /*1820*/  @!P6 IMAD.IADD R13, R13, 0x1, -R0 ;  /* 0x000000010d0de824 */ /* 0x000fe200078e0a00 */
[----:B------:R-:W-:Y:S01]  /*1830*/  ISETP.GT.U32.AND P6, PT, R0, R18, PT ;  /* 0x000000120000720c */ /* 0x000fe20003fc4070 */
[----:B-1----:R-:W-:Y:S01]  /*1840*/  IMAD.MOV.U32 R3, RZ, RZ, R5 ;  /* 0x000000ffff037224 */ /* 0x002fe200078e0005 */
[----:B------:R-:W-:-:S02]  /*1850*/  LOP3.LUT R5, R7, 0xda, RZ, 0xfc, !PT ;  /* 0x000000da07057812 */ /* 0x000fc400078efcff */
[----:B------:R-:W-:Y:S01]  /*1860*/  IABS R17, R9 ;  /* 0x0000000900117213 */ /* 0x000fe20000000000 */
[----:B------:R-:W-:Y:S01]  /*1870*/  @!P2 IMAD.MOV R3, RZ, RZ, -R3 ;  /* 0x000000ffff03a224 */ /* 0x000fe200078e0a03 */
[----:B------:R-:W-:Y:S01]  /*1880*/  ISETP.GT.U32.AND P2, PT, R0, R14, PT ;  /* 0x0000000e0000720c */ /* 0x000fe20003f44070 */
[--C-:B------:R-:W-:Y:S01]  /*1890*/  @!P5 IMAD.IADD R19, R19, 0x1, -R0.reuse ;  /* 0x000000011313d824 */ /* 0x100fe200078e0a00 */
[----:B------:R-:W-:Y:S01]  /*18a0*/  IABS R2, R5 ;  /* 0x0000000500027213 */ /* 0x000fe20000000000 */
[----:B------:R-:W-:Y:S01]  /*18b0*/  IMAD.HI.U32 R15, R8, R17, RZ ;  /* 0x00000011080f7227 */ /* 0x000fe200078e00ff */
[----:B------:R1:W-:Y:S01]  /*18c0*/  STL [R1+0x1d0], R3 ;  /* 0x0001d00301007387 */ /* 0x0003e20000100800 */
[----:B------:R-:W-:Y:S02]  /*18d0*/  IABS R16, R6 ;  /* 0x0000000600107213 */ /* 0x000fe40000000000 */
[----:B------:R-:W-:Y:S01]  /*18e0*/  @!P6 IMAD.IADD R18, R18, 0x1, -R0 ;  /* 0x000000011212e824 */ /* 0x000fe200078e0a00 */
[----:B------:R-:W-:Y:S01]  /*18f0*/  ISETP.GE.AND P5, PT, R5, RZ, PT ;  /* 0x000000ff0500720c */ /* 0x000fe20003fa6270 */
[----:B------:R-:W-:Y:S01]  /*1900*/  IMAD.HI.U32 R10, R8, R2, RZ ;  /* 0x00000002080a7227 */ /* 0x000fe200078e00ff */
[----:B------:R-:W-:-:S02]  /*1910*/  IABS R5, R11 ;  /* 0x0000000b00057213 */ /* 0x000fc40000000000 */
[----:B------:R-:W-:Y:S01]  /*1920*/  ISETP.GT.U32.AND P6, PT, R0, R18, PT ;  /* 0x000000120000720c */ /* 0x000fe20003fc4070 */
[----:B------:R-:W-:Y:S01]  /*1930*/  @!P2 IMAD.IADD R14, R14, 0x1, -R0 ;  /* 0x000000010e0ea824 */ /* 0x000fe200078e0a00 */
[C---:B------:R-:W-:Y:S01]  /*1940*/  ISETP.GT.U32.AND P2, PT, R0.reuse, R19, PT ;  /* 0x000000130000720c */ /* 0x040fe20003f44070 */
[----:B-1----:R-:W-:Y:S02]  /*1950*/  IMAD.MOV.U32 R3, RZ, RZ, R13 ;  /* 0x000000ffff037224 */ /* 0x002fe400078e000d */
[----:B------:R-:W-:Y:S02]  /*1960*/  IMAD.MOV R10, RZ, RZ, -R10 ;  /* 0x000000ffff0a7224 */ /* 0x000fe400078e0a0a */
[----:B------:R-:W-:Y:S01]  /*1970*/  @!P0 IMAD.MOV R3, RZ, RZ, -R3 ;  /* 0x000000ffff038224 */ /* 0x000fe200078e0a03 */
[C---:B------:R-:W-:Y:S01]  /*1980*/  ISETP.GT.U32.AND P0, PT, R0.reuse, R14, PT ;  /* 0x0000000e0000720c */ /* 0x040fe20003f04070 */
[----:B------:R-:W-:Y:S02]  /*1990*/  IMAD.MOV R15, RZ, RZ, -R15 ;  /* 0x000000ffff0f7224 */ /* 0x000fe400078e0a0f */
[C---:B------:R-:W-:Y:S01]  /*19a0*/  IMAD R2, R0.reuse, R10, R2 ;  /* 0x0000000a00027224 */ /* 0x040fe200078e0202 */
[----:B------:R1:W-:Y:S01]  /*19b0*/  STL [R1+0x1cc], R3 ;  /* 0x0001cc0301007387 */ /* 0x0003e20000100800 */
[C---:B------:R-:W-:Y:S01]  /*19c0*/  IMAD R17, R0.reuse, R15, R17 ;  /* 0x0000000f00117224 */ /* 0x040fe200078e0211 */
[----:B------:R-:W-:Y:S01]  /*19d0*/  LOP3.LUT R15, R7, 0xd0, RZ, 0xfc, !PT ;  /* 0x000000d0070f7812 */ /* 0x000fe200078efcff */
[----:B------:R-:W-:Y:S01]  /*19e0*/  @!P2 IMAD.IADD R19, R19, 0x1, -R0 ;  /* 0x000000011313a824 */ /* 0x000fe200078e0a00 */
[----:B------:R-:W-:Y:S01]  /*19f0*/  ISETP.GT.U32.AND P2, PT, R0, R2, PT ;  /* 0x000000020000720c */ /* 0x000fe20003f44070 */
[----:B------:R-:W-:-:S04]  /*1a00*/  IMAD.HI.U32 R10, R8, R16, RZ ;  /* 0x00000010080a7227 */ /* 0x000fc800078e00ff */
[----:B------:R-:W-:Y:S01]  /*1a10*/  @!P6 IMAD.IADD R18, R18, 0x1, -R0 ;  /* 0x000000011212e824 */ /* 0x000fe200078e0a00 */
[----:B------:R-:W-:Y:S01]  /*1a20*/  ISETP.GT.U32.AND P6, PT, R0, R17, PT ;  /* 0x000000110000720c */ /* 0x000fe20003fc4070 */
[----:B------:R-:W-:-:S04]  /*1a30*/  IMAD.HI.U32 R13, R8, R5, RZ ;  /* 0x00000005080d7227 */ /* 0x000fc800078e00ff */
[----:B-1----:R-:W-:Y:S01]  /*1a40*/  IMAD.MOV.U32 R3, RZ, RZ, R19 ;  /* 0x000000ffff037224 */ /* 0x002fe200078e0013 */
[----:B------:R-:W-:Y:S01]  /*1a50*/  IABS R19, R15 ;  /* 0x0000000f00137213 */ /* 0x000fe20000000000 */
[----:B------:R-:W-:Y:S02]  /*1a60*/  IMAD.MOV R10, RZ, RZ, -R10 ;  /* 0x000000ffff0a7224 */ /* 0x000fe400078e0a0a */
[----:B------:R-:W-:Y:S01]  /*1a70*/  @!P0 IMAD.IADD R14, R14, 0x1, -R0 ;  /* 0x000000010e0e8824 */ /* 0x000fe200078e0a00 */
[----:B------:R-:W-:Y:S01]  /*1a80*/  ISETP.GE.AND P0, PT, R9, RZ, PT ;  /* 0x000000ff0900720c */ /* 0x000fe20003f06270 */
[----:B------:R-:W-:Y:S02]  /*1a90*/  IMAD.MOV R13, RZ, RZ, -R13 ;  /* 0x000000ffff0d7224 */ /* 0x000fe400078e0a0d */
[----:B------:R-:W-:Y:S02]  /*1aa0*/  @!P4 IMAD.MOV R3, RZ, RZ, -R3 ;  /* 0x000000ffff03c224 */ /* 0x000fe400078e0a03 */
[----:B------:R-:W-:-:S02]  /*1ab0*/  IMAD R16, R0, R10, R16 ;  /* 0x0000000a00107224 */ /* 0x000fc400078e0210 */
[----:B------:R-:W-:Y:S01]  /*1ac0*/  IMAD.MOV.U32 R12, RZ, RZ, R14 ;  /* 0x000000ffff0c7224 */ /* 0x000fe200078e000e */
[----:B------:R1:W-:Y:S01]  /*1ad0*/  STL [R1+0xb0], R3 ;  /* 0x0000b00301007387 */ /* 0x0003e20000100800 */
[----:B------:R-:W-:Y:S01]  /*1ae0*/  IMAD R5, R0, R13, R5 ;  /* 0x0000000d00057224 */ /* 0x000fe200078e0205 */
[----:B------:R-:W-:Y:S01]  /*1af0*/  LOP3.LUT R13, R7, 0xd2, RZ, 0xfc, !PT ;  /* 0x000000d2070d7812 */ /* 0x000fe200078efcff */
[----:B------:R-:W-:Y:S02]  /*1b00*/  @!P2 IMAD.IADD R2, R2, 0x1, -R0 ;  /* 0x000000010202a824 */ /* 0x000fe400078e0a00 */
[----:B------:R-:W-:Y:S01]  /*1b10*/  @!P1 IMAD.MOV R12, RZ, RZ, -R12 ;  /* 0x000000ffff0c9224 */ /* 0x000fe200078e0a0c */
[----:B------:R-:W-:Y:S01]  /*1b20*/  ISETP.GT.U32.AND P1, PT, R0, R16, PT ;  /* 0x000000100000720c */ /* 0x000fe20003f24070 */
[----:B------:R-:W-:Y:S01]  /*1b30*/  @!P6 IMAD.IADD R17, R17, 0x1, -R0 ;  /* 0x000000011111e824 */ /* 0x000fe200078e0a00 */
[----:B------:R-:W-:Y:S01]  /*1b40*/  IABS R9, R13 ;  /* 0x0000000d00097213 */ /* 0x000fe20000000000 */
[----:B------:R-:W-:Y:S01]  /*1b50*/  VIADD R10, R4, 0xce ;  /* 0x000000ce040a7836 */ /* 0x000fe20000000000 */
[C---:B------:R-:W-:Y:S01]  /*1b60*/  ISETP.GT.U32.AND P4, PT, R0.reuse, R2, PT ;  /* 0x000000020000720c */ /* 0x040fe20003f84070 */
[----:B-1----:R-:W-:Y:S01]  /*1b70*/  IMAD.MOV.U32 R3, RZ, RZ, R18 ;  /* 0x000000ffff037224 */ /* 0x002fe200078e0012 */
[----:B------:R-:W-:Y:S01]  /*1b80*/  ISETP.GT.U32.AND P6, PT, R0, R17, PT ;  /* 0x000000110000720c */ /* 0x000fe20003fc4070 */
[----:B------:R-:W-:Y:S01]  /*1b90*/  IMAD.HI.U32 R14, R8, R9, RZ ;  /* 0x00000009080e7227 */ /* 0x000fe200078e00ff */
[----:B------:R-:W-:Y:S01]  /*1ba0*/  STL [R1+0xb8], R12 ;  /* 0x0000b80c01007387 */ /* 0x000fe20000100800 */
[----:B------:R-:W-:-:S02]  /*1bb0*/  ISETP.GE.AND P2, PT, R10, RZ, PT ;  /* 0x000000ff0a00720c */ /* 0x000fc40003f46270 */
[----:B------:R-:W-:Y:S01]  /*1bc0*/  @!P3 IMAD.MOV R3, RZ, RZ, -R3 ;  /* 0x000000ffff03b224 */ /* 0x000fe200078e0a03 */
[----:B------:R-:W-:Y:S01]  /*1bd0*/  ISETP.GT.U32.AND P3, PT, R0, R5, PT ;  /* 0x000000050000720c */ /* 0x000fe20003f64070 */
[----:B------:R-:W-:Y:S01]  /*1be0*/  IMAD.MOV R14, RZ, RZ, -R14 ;  /* 0x000000ffff0e7224 */ /* 0x000fe200078e0a0e */
[----:B------:R-:W-:Y:S01]  /*1bf0*/  IABS R10, R10 ;  /* 0x0000000a000a7213 */ /* 0x000fe20000000000 */
[--C-:B------:R-:W-:Y:S01]  /*1c00*/  @!P1 IMAD.IADD R16, R16, 0x1, -R0.reuse ;  /* 0x0000000110109824 */ /* 0x100fe200078e0a00 */
[----:B------:R1:W-:Y:S01]  /*1c10*/  STL [R1+0xc0], R3 ;  /* 0x0000c00301007387 */ /* 0x0003e20000100800 */
[----:B------:R-:W-:Y:S01]  /*1c20*/  IMAD R9, R0, R14, R9 ;  /* 0x0000000e00097224 */ /* 0x000fe200078e0209 */
[----:B------:R-:W-:Y:S01]  /*1c30*/  ISETP.GE.AND P1, PT, R11, RZ, PT ;  /* 0x000000ff0b00720c */ /* 0x000fe20003f26270 */
[----:B------:R-:W-:Y:S01]  /*1c40*/  @!P4 IMAD.IADD R2, R2, 0x1, -R0 ;  /* 0x000000010202c824 */ /* 0x000fe200078e0a00 */
[----:B------:R-:W-:Y:S01]  /*1c50*/  ISETP.GE.AND P4, PT, R6, RZ, PT ;  /* 0x000000ff0600720c */ /* 0x000fe20003f86270 */
[----:B------:R-:W-:-:S04]  /*1c60*/  IMAD.HI.U32 R6, R8, R19, RZ ;  /* 0x0000001308067227 */ /* 0x000fc800078e00ff */
[--C-:B------:R-:W-:Y:S01]  /*1c70*/  @!P3 IMAD.IADD R5, R5, 0x1, -R0.reuse ;  /* 0x000000010505b824 */ /* 0x100fe200078e0a00 */
[C---:B------:R-:W-:Y:S01]  /*1c80*/  ISETP.GT.U32.AND P3, PT, R0.reuse, R16, PT ;  /* 0x000000100000720c */ /* 0x040fe20003f64070 */
[----:B------:R-:W-:Y:S01]  /*1c90*/  @!P6 IMAD.IADD R17, R17, 0x1, -R0 ;  /* 0x000000011111e824 */ /* 0x000fe200078e0a00 */
[C---:B------:R-:W-:Y:S01]  /*1ca0*/  ISETP.GT.U32.AND P6, PT, R0.reuse, R9, PT ;  /* 0x000000090000720c */ /* 0x040fe20003fc4070 */
[----:B------:R-:W-:Y:S02]  /*1cb0*/  IMAD.MOV R6, RZ, RZ, -R6 ;  /* 0x000000ffff067224 */ /* 0x000fe400078e0a06 */
[----:B-1----:R-:W-:Y:S02]  /*1cc0*/  IMAD.MOV.U32 R3, RZ, RZ, R2 ;  /* 0x000000ffff037224 */ /* 0x002fe400078e0002 */
[C---:B------:R-:W-:Y:S01]  /*1cd0*/  IMAD R19, R0.reuse, R6, R19 ;  /* 0x0000000600137224 */ /* 0x040fe200078e0213 */
[----:B------:R-:W-:Y:S01]  /*1ce0*/  LOP3.LUT R6, R7, 0xca, RZ, 0xfc, !PT ;  /* 0x000000ca07067812 */ /* 0x000fe200078efcff */
[----:B------:R-:W-:Y:S01]  /*1cf0*/  @!P5 IMAD.MOV R3, RZ, RZ, -R3 ;  /* 0x000000ffff03d224 */ /* 0x000fe200078e0a03 */
[----:B------:R-:W-:Y:S01]  /*1d00*/  ISETP.GT.U32.AND P5, PT, R0, R5, PT ;  /* 0x000000050000720c */ /* 0x000fe20003fa4070 */
[----:B------:R-:W-:Y:S01]  /*1d10*/  IMAD.HI.U32 R14, R8, R10, RZ ;  /* 0x0000000a080e7227 */ /* 0x000fe200078e00ff */
[----:B------:R-:W-:-:S02]  /*1d20*/  IABS R2, R6 ;  /* 0x0000000600027213 */ /* 0x000fc40000000000 */
[----:B------:R1:W-:Y:S01]  /*1d30*/  STL [R1+0xc8], R3 ;  /* 0x0000c80301007387 */ /* 0x0003e20000100800 */
[--C-:B------:R-:W-:Y:S01]  /*1d40*/  @!P3 IMAD.IADD R16, R16, 0x1, -R0.reuse ;  /* 0x000000011010b824 */ /* 0x100fe200078e0a00 */
[C---:B------:R-:W-:Y:S01]  /*1d50*/  ISETP.GT.U32.AND P3, PT, R0.reuse, R19, PT ;  /* 0x000000130000720c */ /* 0x040fe20003f64070 */
[----:B------:R-:W-:Y:S02]  /*1d60*/  @!P6 IMAD.IADD R9, R9, 0x1, -R0 ;  /* 0x000000010909e824 */ /* 0x000fe400078e0a00 */
[----:B------:R-:W-:Y:S02]  /*1d70*/  IMAD.MOV.U32 R12, RZ, RZ, R17 ;  /* 0x000000ffff0c7224 */ /* 0x000fe400078e0011 */
[----:B------:R-:W-:Y:S01]  /*1d80*/  IMAD.MOV R11, RZ, RZ, -R14 ;  /* 0x000000ffff0b7224 */ /* 0x000fe200078e0a0e */
[----:B------:R-:W-:Y:S01]  /*1d90*/  LOP3.LUT R14, R7, 0xcc, RZ, 0xfc, !PT ;  /* 0x000000cc070e7812 */ /* 0x000fe200078efcff */
[----:B------:R-:W-:Y:S01]  /*1da0*/  @!P0 IMAD.MOV R12, RZ, RZ, -R12 ;  /* 0x000000ffff0c8224 */ /* 0x000fe200078e0a0c */
[C---:B------:R-:W-:Y:S01]  /*1db0*/  ISETP.GT.U32.AND P6, PT, R0.reuse, R9, PT ;  /* 0x000000090000720c */ /* 0x040fe20003fc4070 */
[----:B-1----:R-:W-:Y:S01]  /*1dc0*/  IMAD.MOV.U32 R3, RZ, RZ, R16 ;  /* 0x000000ffff037224 */ /* 0x002fe200078e0010 */
[----:B------:R-:W-:Y:S01]  /*1dd0*/  ISETP.GE.AND P0, PT, R13, RZ, PT ;  /* 0x000000ff0d00720c */ /* 0x000fe20003f06270 */
[C---:B------:R-:W-:Y:S01]  /*1de0*/  IMAD R10, R0.reuse, R11, R10 ;  /* 0x0000000b000a7224 */ /* 0x040fe200078e020a */
[----:B------:R-:W-:Y:S01]  /*1df0*/  IABS R11, R14 ;  /* 0x0000000e000b7213 */ /* 0x000fe20000000000 */
[----:B------:R-:W-:Y:S01]  /*1e00*/  @!P4 IMAD.MOV R3, RZ, RZ, -R3 ;  /* 0x000000ffff03c224 */ /* 0x000fe200078e0a03 */
[----:B------:R-:W-:Y:S01]  /*1e10*/  STL [R1+0xcc], R12 ;  /* 0x0000cc0c01007387 */ /* 0x000fe20000100800 */
[--C-:B------:R-:W-:Y:S01]  /*1e20*/  @!P5 IMAD.IADD R5, R5, 0x1, -R0.reuse ;  /* 0x000000010505d824 */ /* 0x100fe200078e0a00 */
[----:B------:R-:W-:Y:S01]  /*1e30*/  ISETP.GT.U32.AND P4, PT, R0, R10, PT ;  /* 0x0000000a0000720c */ /* 0x000fe20003f84070 */
[----:B------:R-:W-:Y:S01]  /*1e40*/  @!P3 IMAD.IADD R19, R19, 0x1, -R0 ;  /* 0x000000011313b824 */ /* 0x000fe200078e0a00 */
[----:B------:R1:W-:Y:S01]  /*1e50*/  STL [R1+0xd4], R3 ;  /* 0x0000d40301007387 */ /* 0x0003e20000100800 */
[----:B------:R-:W-:Y:S01]  /*1e60*/  IMAD.HI.U32 R16, R8, R11, RZ ;  /* 0x0000000b08107227 */ /* 0x000fe200078e00ff */
[----:B------:R-:W-:-:S02]  /*1e70*/  ISETP.GE.AND P3, PT, R6, RZ, PT ;  /* 0x000000ff0600720c */ /* 0x000fc40003f66270 */
[----:B------:R-:W-:Y:S01]  /*1e80*/  ISETP.GE.AND P5, PT, R15, RZ, PT ;  /* 0x000000ff0f00720c */ /* 0x000fe20003fa6270 */
[----:B------:R-:W-:Y:S01]  /*1e90*/  IMAD.HI.U32 R13, R8, R2, RZ ;  /* 0x00000002080d7227 */ /* 0x000fe200078e00ff */
[----:B------:R-:W-:-:S03]  /*1ea0*/  LOP3.LUT R15, R7, 0xc2, RZ, 0xfc, !PT ;  /* 0x000000c2070f7812 */ /* 0x000fc600078efcff */
[----:B------:R-:W-:Y:S02]  /*1eb0*/  IMAD.MOV R16, RZ, RZ, -R16 ;  /* 0x000000ffff107224 */ /* 0x000fe400078e0a10 */
[----:B-1----:R-:W-:Y:S01]  /*1ec0*/  IMAD.MOV.U32 R3, RZ, RZ, R5 ;  /* 0x000000ffff037224 */ /* 0x002fe200078e0005 */
[----:B------:R-:W-:Y:S01]  /*1ed0*/  LOP3.LUT R5, R7, 0xc8, RZ, 0xfc, !PT ;  /* 0x000000c807057812 */ /* 0x000fe200078efcff */
[----:B------:R-:W-:Y:S01]  /*1ee0*/  @!P6 IMAD.IADD R9, R9, 0x1, -R0 ;  /* 0x000000010909e824 */ /* 0x000fe200078e0a00 */
[----:B------:R-:W-:Y:S01]  /*1ef0*/  ISETP.GE.AND P6, PT, R14, RZ, PT ;  /* 0x000000ff0e00720c */ /* 0x000fe20003fc6270 */
[----:B------:R-:W-:Y:S01]  /*1f00*/  @!P1 IMAD.MOV R3, RZ, RZ, -R3 ;  /* 0x000000ffff039224 */ /* 0x000fe200078e0a03 */
[C---:B------:R-:W-:Y:S01]  /*1f10*/  ISETP.GT.U32.AND P1, PT, R0.reuse, R19, PT ;  /* 0x000000130000720c */ /* 0x040fe20003f24070 */
[----:B------:R-:W-:Y:S01]  /*1f20*/  IMAD.MOV R13, RZ, RZ, -R13 ;  /* 0x000000ffff0d7224 */ /* 0x000fe200078e0a0d */
[C---:B------:R-:W-:Y:S01]  /*1f30*/  LOP3.LUT R14, R7.reuse, 0xc4, RZ, 0xfc, !PT ;  /* 0x000000c4070e7812 */ /* 0x040fe200078efcff */
[C---:B------:R-:W-:Y:S01]  /*1f40*/  IMAD R6, R0.reuse, R16, R11 ;  /* 0x0000001000067224 */ /* 0x040fe200078e020b */
[----:B------:R1:W-:Y:S01]  /*1f50*/  STL [R1+0xd8], R3 ;  /* 0x0000d80301007387 */ /* 0x0003e20000100800 */
[----:B------:R-:W-:Y:S01]  /*1f60*/  IMAD R2, R0, R13, R2 ;  /* 0x0000000d00027224 */ /* 0x000fe200078e0202 */
[----:B------:R-:W-:Y:S01]  /*1f70*/  IABS R13, R5 ;  /* 0x00000005000d7213 */ /* 0x000fe20000000000 */
[----:B------:R-:W-:Y:S01]  /*1f80*/  @!P4 IMAD.IADD R10, R10, 0x1, -R0 ;  /* 0x000000010a0ac824 */ /* 0x000fe200078e0a00 */
[----:B------:R-:W-:-:S03]  /*1f90*/  LOP3.LUT R11, R7, 0xc6, RZ, 0xfc, !PT ;  /* 0x000000c6070b7812 */ /* 0x000fc600078efcff */
[----:B------:R-:W-:Y:S01]  /*1fa0*/  IMAD.HI.U32 R17, R8, R13, RZ ;  /* 0x0000000d08117227 */ /* 0x000fe200078e00ff */
[C---:B------:R-:W-:Y:S02]  /*1fb0*/  ISETP.GT.U32.AND P4, PT, R0.reuse, R10, PT ;  /* 0x0000000a0000720c */ /* 0x040fe40003f84070 */
[----:B------:R-:W-:Y:S01]  /*1fc0*/  IABS R16, R11 ;  /* 0x0000000b00107213 */ /* 0x000fe20000000000 */
[----:B-1----:R-:W-:Y:S01]  /*1fd0*/  IMAD.MOV.U32 R3, RZ, RZ, R9 ;  /* 0x000000ffff037224 */ /* 0x002fe200078e0009 */
[----:B------:R-:W-:Y:S01]  /*1fe0*/  IABS R9, R14 ;  /* 0x0000000e00097213 */ /* 0x000fe20000000000 */
[----:B------:R-:W-:Y:S01]  /*1ff0*/  @!P1 IMAD.IADD R19, R19, 0x1, -R0 ;  /* 0x0000000113139824 */ /* 0x000fe200078e0a00 */
[C---:B------:R-:W-:Y:S01]  /*2000*/  ISETP.GT.U32.AND P1, PT, R0.reuse, R2, PT ;  /* 0x000000020000720c */ /* 0x040fe20003f24070 */
[----:B------:R-:W-:Y:S01]  /*2010*/  @!P0 IMAD.MOV R3, RZ, RZ, -R3 ;  /* 0x000000ffff038224 */ /* 0x000fe200078e0a03 */
[----:B------:R-:W-:Y:S01]  /*2020*/  ISETP.GT.U32.AND P0, PT, R0, R6, PT ;  /* 0x000000060000720c */ /* 0x000fe20003f04070 */
[----:B------:R-:W-:-:S02]  /*2030*/  IMAD.MOV R17, RZ, RZ, -R17 ;  /* 0x000000ffff117224 */ /* 0x000fc400078e0a11 */
[----:B------:R-:W-:Y:S01]  /*2040*/  IMAD.MOV.U32 R12, RZ, RZ, R19 ;  /* 0x000000ffff0c7224 */ /* 0x000fe200078e0013 */
[----:B------:R1:W-:Y:S01]  /*2050*/  STL [R1+0xe0], R3 ;  /* 0x0000e00301007387 */ /* 0x0003e20000100800 */
[----:B------:R-:W-:Y:S02]  /*2060*/  IMAD R13, R0, R17, R13 ;  /* 0x00000011000d7224 */ /* 0x000fe400078e020d */
[----:B------:R-:W-:Y:S02]  /*2070*/  @!P5 IMAD.MOV R12, RZ, RZ, -R12 ;  /* 0x000000ffff0cd224 */ /* 0x000fe400078e0a0c */
[----:B------:R-:W-:Y:S01]  /*2080*/  IMAD.HI.U32 R17, R8, R16, RZ ;  /* 0x0000001008117227 */ /* 0x000fe200078e00ff */
[----:B------:R-:W-:Y:S02]  /*2090*/  ISETP.GT.U32.AND P5, PT, R0, R13, PT ;  /* 0x0000000d0000720c */ /* 0x000fe40003fa4070 */
[----:B------:R2:W-:Y:S01]  /*20a0*/  STL [R1+0x114], R12 ;  /* 0x0001140c01007387 */ /* 0x0005e20000100800 */
[----:B------:R-:W-:-:S02]  /*20b0*/  @!P0 IMAD.IADD R6, R6, 0x1, -R0 ;  /* 0x0000000106068824 */ /* 0x000fc400078e0a00 */
[--C-:B------:R-:W-:Y:S02]  /*20c0*/  @!P1 IMAD.IADD R2, R2, 0x1, -R0.reuse ;  /* 0x0000000102029824 */ /* 0x100fe400078e0a00 */
[----:B------:R-:W-:Y:S01]  /*20d0*/  @!P4 IMAD.IADD R10, R10, 0x1, -R0 ;  /* 0x000000010a0ac824 */ /* 0x000fe200078e0a00 */
[----:B------:R-:W-:Y:S01]  /*20e0*/  ISETP.GT.U32.AND P0, PT, R0, R6, PT ;  /* 0x000000060000720c */ /* 0x000fe20003f04070 */
[----:B------:R-:W-:Y:S01]  /*20f0*/  IMAD.HI.U32 R18, R8, R9, RZ ;  /* 0x0000000908127227 */ /* 0x000fe200078e00ff */
[----:B------:R-:W-:Y:S02]  /*2100*/  ISETP.GT.U32.AND P1, PT, R0, R2, PT ;  /* 0x000000020000720c */ /* 0x000fe40003f24070 */
[----:B------:R-:W-:Y:S01]  /*2110*/  ISETP.GE.AND P4, PT, R5, RZ, PT ;  /* 0x000000ff0500720c */ /* 0x000fe20003f86270 */
[----:B------:R-:W-:Y:S01]  /*2120*/  IMAD.MOV R17, RZ, RZ, -R17 ;  /* 0x000000ffff117224 */ /* 0x000fe200078e0a11 */
[----:B------:R-:W-:Y:S01]  /*2130*/  IABS R5, R15 ;  /* 0x0000000f00057213 */ /* 0x000fe20000000000 */
[----:B-1----:R-:W-:-:S02]  /*2140*/  IMAD.MOV.U32 R3, RZ, RZ, R10 ;  /* 0x000000ffff037224 */ /* 0x002fc400078e000a */
[----:B------:R-:W-:Y:S02]  /*2150*/  IMAD.MOV R18, RZ, RZ, -R18 ;  /* 0x000000ffff127224 */ /* 0x000fe400078e0a12 */
[----:B------:R-:W-:Y:S02]  /*2160*/  IMAD R10, R0, R17, R16 ;  /* 0x00000011000a7224 */ /* 0x000fe400078e0210 */
[--C-:B------:R-:W-:Y:S01]  /*2170*/  @!P0 IMAD.IADD R6, R6, 0x1, -R0.reuse ;  /* 0x0000000106068824 */ /* 0x100fe200078e0a00 */
[----:B------:R-:W-:Y:S01]  /*2180*/  ISETP.GE.AND P0, PT, R14, RZ, PT ;  /* 0x000000ff0e00720c */ /* 0x000fe20003f06270 */
[--C-:B------:R-:W-:Y:S02]  /*2190*/  @!P5 IMAD.IADD R13, R13, 0x1, -R0.reuse ;  /* 0x000000010d0dd824 */ /* 0x100fe400078e0a00 */
[----:B------:R-:W-:Y:S01]  /*21a0*/  IMAD R9, R0, R18, R9 ;  /* 0x0000001200097224 */ /* 0x000fe200078e0209 */
[----:B------:R-:W-:Y:S01]  /*21b0*/  LOP3.LUT R18, R7, 0xb8, RZ, 0xfc, !PT ;  /* 0x000000b807127812 */ /* 0x000fe200078efcff */
[----:B------:R-:W-:Y:S01]  /*21c0*/  @!P1 IMAD.IADD R2, R2, 0x1, -R0 ;  /* 0x0000000102029824 */ /* 0x000fe200078e0a00 */
[C---:B------:R-:W-:Y:S01]  /*21d0*/  ISETP.GT.U32.AND P1, PT, R0.reuse, R10, PT ;  /* 0x0000000a0000720c */ /* 0x040fe20003f24070 */
[----:B--2---:R-:W-:Y:S01]  /*21e0*/  IMAD.MOV.U32 R12, RZ, RZ, R6 ;  /* 0x000000ffff0c7224 */ /* 0x004fe200078e0006 */
[----:B------:R-:W-:Y:S01]  /*21f0*/  ISETP.GT.U32.AND P5, PT, R0, R13, PT ;  /* 0x0000000d0000720c */ /* 0x000fe20003fa4070 */
[----:B------:R-:W-:-:S04]  /*2200*/  IMAD.HI.U32 R19, R8, R5, RZ ;  /* 0x0000000508137227 */ /* 0x000fc800078e00ff */
[----:B------:R-:W-:Y:S01]  /*2210*/  @!P6 IMAD.MOV R12, RZ, RZ, -R12 ;  /* 0x000000ffff0ce224 */ /* 0x000fe200078e0a0c */
[C---:B------:R-:W-:Y:S01]  /*2220*/  ISETP.GT.U32.AND P6, PT, R0.reuse, R9, PT ;  /* 0x000000090000720c */ /* 0x040fe20003fc4070 */
[----:B------:R-:W-:Y:S02]  /*2230*/  IMAD.MOV R19, RZ, RZ, -R19 ;  /* 0x000000ffff137224 */ /* 0x000fe400078e0a13 */
[----:B------:R-:W-:Y:S01]  /*2240*/  @!P2 IMAD.MOV R3, RZ, RZ, -R3 ;  /* 0x000000ffff03a224 */ /* 0x000fe200078e0a03 */
[----:B------:R-:W-:Y:S01]  /*2250*/  ISETP.GE.AND P2, PT, R11, RZ, PT ;  /* 0x000000ff0b00720c */ /* 0x000fe20003f46270 */
[----:B------:R-:W-:Y:S01]  /*2260*/  IMAD R5, R0, R19, R5 ;  /* 0x0000001300057224 */ /* 0x000fe200078e0205 */
[----:B------:R-:W-:Y:S01]  /*2270*/  LOP3.LUT R11, R7, 0xc0, RZ, 0xfc, !PT ;  /* 0x000000c0070b7812 */ /* 0x000fe200078efcff */
[--C-:B------:R-:W-:Y:S01]  /*2280*/  @!P1 IMAD.IADD R10, R10, 0x1, -R0.reuse ;  /* 0x000000010a0a9824 */ /* 0x100fe200078e0a00 */
[----:B------:R1:W-:Y:S01]  /*2290*/  STL [R1+0x18c], R3 ;  /* 0x00018c0301007387 */ /* 0x0003e20000100800 */
[--C-:B------:R-:W-:Y:S01]  /*22a0*/  @!P5 IMAD.IADD R13, R13, 0x1, -R0.reuse ;  /* 0x000000010d0dd824 */ /* 0x100fe200078e0a00 */
[----:B------:R-:W-:Y:S01]  /*22b0*/  ISETP.GT.U32.AND P5, PT, R0, R5, PT ;  /* 0x000000050000720c */ /* 0x000fe20003fa4070 */
[----:B------:R-:W-:Y:S01]  /*22c0*/  VIADD R14, R4, 0xbe ;  /* 0x000000be040e7836 */ /* 0x000fe20000000000 */
[----:B------:R-:W-:Y:S01]  /*22d0*/  IABS R6, R11 ;  /* 0x0000000b00067213 */ /* 0x000fe20000000000 */
[----:B------:R-:W-:Y:S01]  /*22e0*/  @!P6 IMAD.IADD R9, R9, 0x1, -R0 ;  /* 0x000000010909e824 */ /* 0x000fe200078e0a00 */
[C---:B------:R-:W-:Y:S01]  /*22f0*/  ISETP.GT.U32.AND P1, PT, R0.reuse, R10, PT ;  /* 0x0000000a0000720c */ /* 0x040fe20003f24070 */
[----:B------:R-:W-:Y:S01]  /*2300*/  STL [R1+0x1b0], R12 ;  /* 0x0001b00c01007387 */ /* 0x000fe20000100800 */
[----:B------:R-:W-:Y:S01]  /*2310*/  IABS R17, R14 ;  /* 0x0000000e00117213 */ /* 0x000fe20000000000 */
[----:B-1----:R-:W-:Y:S01]  /*2320*/  IMAD.MOV.U32 R3, RZ, RZ, R2 ;  /* 0x000000ffff037224 */ /* 0x002fe200078e0002 */
[----:B------:R-:W-:-:S02]  /*2330*/  ISETP.GT.U32.AND P6, PT, R0, R9, PT ;  /* 0x000000090000720c */ /* 0x000fc40003fc4070 */
[----:B------:R-:W-:Y:S01]  /*2340*/  LOP3.LUT R2, R7, 0xbc, RZ, 0xfc, !PT ;  /* 0x000000bc07027812 */ /* 0x000fe200078efcff */
[----:B------:R-:W-:Y:S01]  /*2350*/  @!P3 IMAD.MOV R3, RZ, RZ, -R3 ;  /* 0x000000ffff03b224 */ /* 0x000fe200078e0a03 */
[----:B------:R-:W-:Y:S01]  /*2360*/  ISETP.GE.AND P3, PT, R14, RZ, PT ;  /* 0x000000ff0e00720c */ /* 0x000fe20003f66270 */
[----:B------:R-:W-:Y:S01]  /*2370*/  IMAD.HI.U32 R14, R8, R6, RZ ;  /* 0x00000006080e7227 */ /* 0x000fe200078e00ff */
[----:B------:R-:W-:Y:S02]  /*2380*/  IABS R16, R2 ;  /* 0x0000000200107213 */ /* 0x000fe40000000000 */
[----:B------:R1:W-:Y:S01]  /*2390*/  STL [R1+0x1b4], R3 ;  /* 0x0001b40301007387 */ /* 0x0003e20000100800 */
[----:B------:R-:W-:Y:S02]  /*23a0*/  IMAD.MOV R14, RZ, RZ, -R14 ;  /* 0x000000ffff0e7224 */ /* 0x000fe400078e0a0e */
[--C-:B------:R-:W-:Y:S02]  /*23b0*/  @!P5 IMAD.IADD R5, R5, 0x1, -R0.reuse ;  /* 0x000000010505d824 */ /* 0x100fe400078e0a00 */
[----:B------:R-:W-:Y:S01]  /*23c0*/  @!P1 IMAD.IADD R10, R10, 0x1, -R0 ;  /* 0x000000010a0a9824 */ /* 0x000fe200078e0a00 */
[----:B------:R-:W-:Y:S01]  /*23d0*/  ISETP.GE.AND P1, PT, R11, RZ, PT ;  /* 0x000000ff0b00720c */ /* 0x000fe20003f26270 */
[C---:B------:R-:W-:Y:S01]  /*23e0*/  IMAD R6, R0.reuse, R14, R6 ;  /* 0x0000000e00067224 */ /* 0x040fe200078e0206 */
[----:B------:R-:W-:Y:S01]  /*23f0*/  ISETP.GT.U32.AND P5, PT, R0, R5, PT ;  /* 0x000000050000720c */ /* 0x000fe20003fa4070 */
[----:B------:R-:W-:-:S02]  /*2400*/  @!P6 IMAD.IADD R9, R9, 0x1, -R0 ;  /* 0x000000010909e824 */ /* 0x000fc400078e0a00 */
[----:B-1----:R-:W-:Y:S01]  /*2410*/  IMAD.MOV.U32 R3, RZ, RZ, R13 ;  /* 0x000000ffff037224 */ /* 0x002fe200078e000d */
[----:B------:R-:W-:Y:S01]  /*2420*/  ISETP.GT.U32.AND P6, PT, R0, R6, PT ;  /* 0x000000060000720c */ /* 0x000fe20003fc4070 */
[----:B------:R-:W-:-:S04]  /*2430*/  IMAD.HI.U32 R13, R8, R17, RZ ;  /* 0x00000011080d7227 */ /* 0x000fc800078e00ff */
[----:B------:R-:W-:Y:S01]  /*2440*/  @!P4 IMAD.MOV R3, RZ, RZ, -R3 ;  /* 0x000000ffff03c224 */ /* 0x000fe200078e0a03 */
[----:B------:R-:W-:Y:S01]  /*2450*/  ISETP.GE.AND P4, PT, R15, RZ, PT ;  /* 0x000000ff0f00720c */ /* 0x000fe20003f86270 */
[----:B------:R-:W-:Y:S02]  /*2460*/  IMAD.MOV R13, RZ, RZ, -R13 ;  /* 0x000000ffff0d7224 */ /* 0x000fe400078e0a0d */
[----:B------:R-:W-:Y:S01]  /*2470*/  IMAD.HI.U32 R15, R8, R16, RZ ;  /* 0x00000010080f7227 */ /* 0x000fe200078e00ff */
[----:B------:R1:W-:Y:S03]  /*2480*/  STL [R1+0x1c4], R3 ;  /* 0x0001c40301007387 */ /* 0x0003e60000100800 */
[----:B------:R-:W-:Y:S02]  /*2490*/  IMAD R17, R0, R13, R17 ;  /* 0x0000000d00117224 */ /* 0x000fe400078e0211 */
[----:B------:R-:W-:Y:S01]  /*24a0*/  IMAD.MOV.U32 R12, RZ, RZ, R10 ;  /* 0x000000ffff0c7224 */ /* 0x000fe200078e000a */
[----:B------:R-:W-:Y:S01]  /*24b0*/  LOP3.LUT R10, R7, 0xb6, RZ, 0xfc, !PT ;  /* 0x000000b6070a7812 */ /* 0x000fe200078efcff */
[----:B------:R-:W-:-:S02]  /*24c0*/  IMAD.MOV R11, RZ, RZ, -R15 ;  /* 0x000000ffff0b7224 */ /* 0x000fc400078e0a0f */
[----:B------:R-:W-:Y:S01]  /*24d0*/  @!P2 IMAD.MOV R12, RZ, RZ, -R12 ;  /* 0x000000ffff0ca224 */ /* 0x000fe200078e0a0c */
[C---:B------:R-:W-:Y:S01]  /*24e0*/  ISETP.GT.U32.AND P2, PT, R0.reuse, R17, PT ;  /* 0x000000110000720c */ /* 0x040fe20003f44070 */
[C---:B------:R-:W-:Y:S01]  /*24f0*/  IMAD R16, R0.reuse, R11, R16 ;  /* 0x0000000b00107224 */ /* 0x040fe200078e0210 */
[----:B------:R-:W-:Y:S01]  /*2500*/  IABS R11, R18 ;  /* 0x00000012000b7213 */ /* 0x000fe20000000000 */
[----:B-1----:R-:W-:Y:S01]  /*2510*/  IMAD.MOV.U32 R3, RZ, RZ, R9 ;  /* 0x000000ffff037224 */ /* 0x002fe200078e0009 */
[----:B------:R-:W-:Y:S01]  /*2520*/  LOP3.LUT R9, R7, 0xba, RZ, 0xfc, !PT ;  /* 0x000000ba07097812 */ /* 0x000fe200078efcff */
[--C-:B------:R-:W-:Y:S01]  /*2530*/  @!P5 IMAD.IADD R5, R5, 0x1, -R0.reuse ;  /* 0x000000010505d824 */ /* 0x100fe200078e0a00 */
[----:B------:R-:W-:Y:S01]  /*2540*/  ISETP.GT.U32.AND P5, PT, R0, R16, PT ;  /* 0x000000100000720c */ /* 0x000fe20003fa4070 */
[--C-:B------:R-:W-:Y:S01]  /*2550*/  @!P6 IMAD.IADD R6, R6, 0x1, -R0.reuse ;  /* 0x000000010606e824 */ /* 0x100fe200078e0a00 */
[----:B------:R-:W-:Y:S01]  /*2560*/  IABS R15, R9 ;  /* 0x00000009000f7213 */ /* 0x000fe20000000000 */
[----:B------:R-:W-:Y:S01]  /*2570*/  @!P0 IMAD.MOV R3, RZ, RZ, -R3 ;  /* 0x000000ffff038224 */ /* 0x000fe200078e0a03 */
[----:B------:R-:W-:Y:S01]  /*2580*/  ISETP.GE.AND P0, PT, R2, RZ, PT ;  /* 0x000000ff0200720c */ /* 0x000fe20003f06270 */
[----:B------:R-:W-:Y:S01]  /*2590*/  STL [R1+0x1b8], R12 ;  /* 0x0001b80c01007387 */ /* 0x000fe20000100800 */
[----:B------:R-:W-:Y:S01]  /*25a0*/  IABS R14, R10 ;  /* 0x0000000a000e7213 */ /* 0x000fe20000000000 */
[----:B------:R-:W-:Y:S01]  /*25b0*/  @!P2 IMAD.IADD R17, R17, 0x1, -R0 ;  /* 0x000000011111a824 */ /* 0x000fe200078e0a00 */
[----:B------:R-:W-:Y:S01]  /*25c0*/  ISETP.GT.U32.AND P2, PT, R0, R6, PT ;  /* 0x000000060000720c */ /* 0x000fe20003f44070 */
[----:B------:R-:W-:Y:S01]  /*25d0*/  IMAD.HI.U32 R2, R8, R15, RZ ;  /* 0x0000000f08027227 */ /* 0x000fe200078e00ff */
[----:B------:R1:W-:Y:S01]  /*25e0*/  STL [R1+0x1bc], R3 ;  /* 0x0001bc0301007387 */ /* 0x0003e20000100800 */
[----:B------:R-:W-:-:S02]  /*25f0*/  ISETP.GE.AND P6, PT, R9, RZ, PT ;  /* 0x000000ff0900720c */ /* 0x000fc40003fc6270 */
[----:B------:R-:W-:Y:S01]  /*2600*/  IMAD.MOV R2, RZ, RZ, -R2 ;  /* 0x000000ffff027224 */ /* 0x000fe200078e0a02 */
[C---:B------:R-:W-:Y:S01]  /*2610*/  LOP3.LUT R9, R7.reuse, 0xb2, RZ, 0xfc, !PT ;  /* 0x000000b207097812 */ /* 0x040fe200078efcff */
[----:B------:R-:W-:Y:S01]  /*2620*/  @!P5 IMAD.IADD R16, R16, 0x1, -R0 ;  /* 0x000000011010d824 */ /* 0x000fe200078e0a00 */
[C---:B------:R-:W-:Y:S01]  /*2630*/  ISETP.GT.U32.AND P5, PT, R0.reuse, R17, PT ;  /* 0x000000110000720c */ /* 0x040fe20003fa4070 */
[----:B------:R-:W-:Y:S01]  /*2640*/  IMAD R15, R0, R2, R15 ;  /* 0x00000002000f7224 */ /* 0x000fe200078e020f */
[----:B------:R-:W-:Y:S01]  /*2650*/  LOP3.LUT R2, R7, 0xb4, RZ, 0xfc, !PT ;  /* 0x000000b407027812 */ /* 0x000fe200078efcff */
[----:B------:R-:W-:Y:S01]  /*2660*/  IMAD.HI.U32 R19, R8, R14, RZ ;  /* 0x0000000e08137227 */ /* 0x000fe200078e00ff */
[----:B------:R-:W-:-:S03]  /*2670*/  IABS R13, R9 ;  /* 0x00000009000d7213 */ /* 0x000fc60000000000 */
[----:B-1----:R-:W-:Y:S02]  /*2680*/  IMAD.MOV.U32 R3, RZ, RZ, R5 ;  /* 0x000000ffff037224 */ /* 0x002fe400078e0005 */
[----:B------:R-:W-:-:S04]  /*2690*/  IMAD.HI.U32 R5, R8, R11, RZ ;  /* 0x0000000b08057227 */ /* 0x000fc800078e00ff */
[----:B------:R-:W-:Y:S02]  /*26a0*/  IMAD.MOV R5, RZ, RZ, -R5 ;  /* 0x000000ffff057224 */ /* 0x000fe400078e0a05 */
[--C-:B------:R-:W-:Y:S01]  /*26b0*/  @!P2 IMAD.IADD R6, R6, 0x1, -R0.reuse ;  /* 0x000000010606a824 */ /* 0x100fe200078e0a00 */
[C---:B------:R-:W-:Y:S01]  /*26c0*/  ISETP.GT.U32.AND P2, PT, R0.reuse, R15, PT ;  /* 0x0000000f0000720c */ /* 0x040fe20003f44070 */
[----:B------:R-:W-:Y:S01]  /*26d0*/  @!P4 IMAD.MOV R3, RZ, RZ, -R3 ;  /* 0x000000ffff03c224 */ /* 0x000fe200078e0a03 */
[C---:B------:R-:W-:Y:S01]  /*26e0*/  ISETP.GT.U32.AND P4, PT, R0.reuse, R16, PT ;  /* 0x000000100000720c */ /* 0x040fe20003f84070 */
[C---:B------:R-:W-:Y:S01]  /*26f0*/  IMAD R11, R0.reuse, R5, R11 ;  /* 0x00000005000b7224 */ /* 0x040fe200078e020b */
[----:B------:R-:W-:Y:S01]  /*2700*/  IABS R5, R2 ;  /* 0x0000000200057213 */ /* 0x000fe20000000000 */
[----:B------:R-:W-:Y:S01]  /*2710*/  @!P5 IMAD.IADD R17, R17, 0x1, -R0 ;  /* 0x000000011111d824 */ /* 0x000fe200078e0a00 */
[----:B------:R1:W-:Y:S02]  /*2720*/  STL [R1+0x1c0], R3 ;  /* 0x0001c00301007387 */ /* 0x0003e40000100800 */
[----:B------:R-:W-:Y:S01]  /*2730*/  ISETP.GT.U32.AND P5, PT, R0, R11, PT ;  /* 0x0000000b0000720c */ /* 0x000fe20003fa4070 */
[----:B------:R-:W-:-:S04]  /*2740*/  IMAD.MOV.U32 R12, RZ, RZ, R17 ;  /* 0x000000ffff0c7224 */ /* 0x000fc800078e0011 */
[--C-:B------:R-:W-:Y:S01]  /*2750*/  @!P2 IMAD.IADD R15, R15, 0x1, -R0.reuse ;  /* 0x000000010f0fa824 */ /* 0x100fe200078e0a00 */
[----:B------:R-:W-:Y:S01]  /*2760*/  ISETP.GE.AND P2, PT, R10, RZ, PT ;  /* 0x000000ff0a00720c */ /* 0x000fe20003f46270 */
[----:B------:R-:W-:Y:S01]  /*2770*/  @!P4 IMAD.IADD R16, R16, 0x1, -R0 ;  /* 0x000000011010c824 */ /* 0x000fe200078e0a00 */
[----:B------:R-:W-:Y:S01]  /*2780*/  ISETP.GE.AND P4, PT, R18, RZ, PT ;  /* 0x000000ff1200720c */ /* 0x000fe20003f86270 */
[----:B-1----:R-:W-:Y:S02]  /*2790*/  IMAD.MOV.U32 R3, RZ, RZ, R6 ;  /* 0x000000ffff037224 */ /* 0x002fe400078e0006 */
[----:B------:R-:W-:Y:S02]  /*27a0*/  IMAD.MOV R18, RZ, RZ, -R19 ;  /* 0x000000ffff127224 */ /* 0x000fe400078e0a13 */
[----:B------:R-:W-:Y:S01]  /*27b0*/  @!P1 IMAD.MOV R3, RZ, RZ, -R3 ;  /* 0x000000ffff039224 */ /* 0x000fe200078e0a03 */
[----:B------:R-:W-:Y:S01]  /*27c0*/  ISETP.GT.U32.AND P1, PT, R0, R15, PT ;  /* 0x0000000f0000720c */ /* 0x000fe20003f24070 */
[----:B------:R-:W-:-:S02]  /*27d0*/  @!P5 IMAD.IADD R11, R11, 0x1, -R0 ;  /* 0x000000010b0bd824 */ /* 0x000fc400078e0a00 */
[----:B------:R-:W-:Y:S01]  /*27e0*/  IMAD R10, R0, R18, R14 ;  /* 0x00000012000a7224 */ /* 0x000fe200078e020e */
[----:B------:R-:W-:Y:S01]  /*27f0*/  STL [R1+0x190], R3 ;  /* 0x0001900301007387 */ /* 0x000fe20000100800 */
[----:B------:R-:W-:Y:S01]  /*2800*/  IMAD.HI.U32 R14, R8, R5, RZ ;  /* 0x00000005080e7227 */ /* 0x000fe200078e00ff */
[----:B------:R-:W-:-:S03]  /*2810*/  ISETP.GT.U32.AND P5, PT, R0, R11, PT ;  /* 0x0000000b0000720c */ /* 0x000fc60003fa4070 */
[----:B------:R-:W-:Y:S01]  /*2820*/  @!P3 IMAD.MOV R12, RZ, RZ, -R12 ;  /* 0x000000ffff0cb224 */ /* 0x000fe200078e0a0c */
[----:B------:R-:W-:Y:S01]  /*2830*/  ISETP.GT.U32.AND P3, PT, R0, R10, PT ;  /* 0x0000000a0000720c */ /* 0x000fe20003f64070 */
[----:B------:R-:W-:-:S03]  /*2840*/  IMAD.HI.U32 R6, R8, R13, RZ ;  /* 0x0000000d08067227 */ /* 0x000fc600078e00ff */
[----:B------:R1:W-:Y:S01]  /*2850*/  STL [R1+0x194], R12 ;  /* 0x0001940c01007387 */ /* 0x0003e20000100800 */
[----:B------:R-:W-:Y:S02]  /*2860*/  IMAD.MOV R14, RZ, RZ, -R14 ;  /* 0x000000ffff0e7224 */ /* 0x000fe400078e0a0e */
[----:B------:R-:W-:Y:S02]  /*2870*/  IMAD.MOV R6, RZ, RZ, -R6 ;  /* 0x000000ffff067224 */ /* 0x000fe400078e0a06 */
[----:B------:R-:W-:Y:S02]  /*2880*/  @!P1 IMAD.IADD R15, R15, 0x1, -R0 ;  /* 0x000000010f0f9824 */ /* 0x000fe400078e0a00 */
[C---:B------:R-:W-:Y:S02]  /*2890*/  IMAD R5, R0.reuse, R14, R5 ;  /* 0x0000000e00057224 */ /* 0x040fe400078e0205 */
[----:B------:R-:W-:Y:S01]  /*28a0*/  IMAD R13, R0, R6, R13 ;  /* 0x00000006000d7224 */ /* 0x000fe200078e020d */
[----:B------:R-:W-:Y:S01]  /*28b0*/  LOP3.LUT R6, R7, 0xac, RZ, 0xfc, !PT ;  /* 0x000000ac07067812 */ /* 0x000fe200078efcff */
[----:B-1----:R-:W-:-:S02]  /*28c0*/  IMAD.MOV.U32 R12, RZ, RZ, R15 ;  /* 0x000000ffff0c7224 */ /* 0x002fc400078e000f */
[--C-:B------:R-:W-:Y:S01]  /*28d0*/  @!P5 IMAD.IADD R11, R11, 0x1, -R0.reuse ;  /* 0x000000010b0bd824 */ /* 0x100fe200078e0a00 */
[----:B------:R-:W-:Y:S01]  /*28e0*/  ISETP.GT.U32.AND P5, PT, R0, R5, PT ;  /* 0x000000050000720c */ /* 0x000fe20003fa4070 */
[----:B------:R-:W-:Y:S01]  /*28f0*/  @!P3 IMAD.IADD R10, R10, 0x1, -R0 ;  /* 0x000000010a0ab824 */ /* 0x000fe200078e0a00 */
[----:B------:R-:W-:Y:S01]  /*2900*/  IABS R18, R6 ;  /* 0x0000000600127213 */ /* 0x000fe20000000000 */
[----:B------:R-:W-:Y:S01]  /*2910*/  @!P6 IMAD.MOV R12, RZ, RZ, -R12 ;  /* 0x000000ffff0ce224 */ /* 0x000fe200078e0a0c */
[C---:B------:R-:W-:Y:S01]  /*2920*/  ISETP.GT.U32.AND P6, PT, R0.reuse, R13, PT ;  /* 0x0000000d0000720c */ /* 0x040fe20003fc4070 */
[----:B------:R-:W-:Y:S01]  /*2930*/  IMAD.MOV.U32 R3, RZ, RZ, R16 ;  /* 0x000000ffff037224 */ /* 0x000fe200078e0010 */
[----:B------:R-:W-:-:S03]  /*2940*/  ISETP.GT.U32.AND P3, PT, R0, R10, PT ;  /* 0x0000000a0000720c */ /* 0x000fc60003f64070 */
[----:B------:R-:W-:Y:S01]  /*2950*/  @!P0 IMAD.MOV R3, RZ, RZ, -R3 ;  /* 0x000000ffff038224 */ /* 0x000fe200078e0a03 */
[----:B------:R-:W-:Y:S01]  /*2960*/  ISETP.GE.AND P0, PT, R2, RZ, PT ;  /* 0x000000ff0200720c */ /* 0x000fe20003f06270 */
[----:B------:R-:W-:Y:S02]  /*2970*/  VIADD R2, R4, 0xae ;  /* 0x000000ae04027836 */ /* 0x000fe40000000000 */
[--C-:B------:R-:W-:Y:S01]  /*2980*/  @!P5 IMAD.IADD R5, R5, 0x1, -R0.reuse ;  /* 0x000000010505d824 */ /* 0x100fe200078e0a00 */
[----:B------:R1:W-:Y:S02]  /*2990*/  STL [R1+0x1ac], R3 ;  /* 0x0001ac0301007387 */ /* 0x0003e40000100800 */
[----:B------:R-:W-:Y:S01]  /*29a0*/  ISETP.GE.AND P1, PT, R2, RZ, PT ;  /* 0x000000ff0200720c */ /* 0x000fe20003f26270 */
[--C-:B------:R-:W-:Y:S01]  /*29b0*/  @!P6 IMAD.IADD R13, R13, 0x1, -R0.reuse ;  /* 0x000000010d0de824 */ /* 0x100fe200078e0a00 */
[----:B------:R-:W-:Y:S01]  /*29c0*/  IABS R14, R2 ;  /* 0x00000002000e7213 */ /* 0x000fe20000000000 */
[----:B------:R-:W-:Y:S01]  /*29d0*/  @!P3 IMAD.IADD R10, R10, 0x1, -R0 ;  /* 0x000000010a0ab824 */ /* 0x000fe200078e0a00 */
[----:B------:R-:W-:Y:S01]  /*29e0*/  LOP3.LUT R2, R7, 0xb0, RZ, 0xfc, !PT ;  /* 0x000000b007027812 */ /* 0x000fe200078efcff */
[----:B------:R-:W-:Y:S01]  /*29f0*/  STL [R1+0x198], R12 ;  /* 0x0001980c01007387 */ /* 0x000fe20000100800 */
[----:B------:R-:W-:Y:S01]  /*2a00*/  ISETP.GT.U32.AND P5, PT, R0, R5, PT ;  /* 0x000000050000720c */ /* 0x000fe20003fa4070 */
[----:B-1----:R-:W-:Y:S01]  /*2a10*/  IMAD.MOV.U32 R3, RZ, RZ, R11 ;  /* 0x000000ffff037224 */ /* 0x002fe200078e000b */
[----:B------:R-:W-:-:S02]  /*2a20*/  IABS R19, R2 ;  /* 0x0000000200137213 */ /* 0x000fc40000000000 */
[----:B------:R-:W-:Y:S01]  /*2a30*/  ISETP.GE.AND P3, PT, R2, RZ, PT ;  /* 0x000000ff0200720c */ /* 0x000fe20003f66270 */
[----:B------:R-:W-:Y:S01]  /*2a40*/  @!P4 IMAD.MOV R3, RZ, RZ, -R3 ;  /* 0x000000ffff03c224 */ /* 0x000fe200078e0a03 */
[----:B------:R-:W-:Y:S01]  /*2a50*/  ISETP.GT.U32.AND P6, PT, R0, R13, PT ;  /* 0x0000000d0000720c */ /* 0x000fe20003fc4070 */
[C---:B------:R-:W-:Y:S01]  /*2a60*/  IMAD.HI.U32 R2, R8.reuse, R18, RZ ;  /* 0x0000001208027227 */ /* 0x040fe200078e00ff */
[----:B------:R-:W-:Y:S02]  /*2a70*/  ISETP.GE.AND P4, PT, R9, RZ, PT ;  /* 0x000000ff0900720c */ /* 0x000fe40003f86270 */
[----:B------:R1:W-:Y:S01]  /*2a80*/  STL [R1+0x1a8], R3 ;  /* 0x0001a80301007387 */ /* 0x0003e20000100800 */
[----:B------:R-:W-:-:S04]  /*2a90*/  IMAD.HI.U32 R11, R8, R19, RZ ;  /* 0x00000013080b7227 */ /* 0x000fc800078e00ff */
[----:B------:R-:W-:Y:S02]  /*2aa0*/  IMAD.MOV R2, RZ, RZ, -R2 ;  /* 0x000000ffff027224 */ /* 0x000fe400078e0a02 */
[----:B------:R-:W-:Y:S02]  /*2ab0*/  IMAD.MOV R11, RZ, RZ, -R11 ;  /* 0x000000ffff0b7224 */ /* 0x000fe400078e0a0b */
[----:B------:R-:W-:-:S04]  /*2ac0*/  IMAD.HI.U32 R9, R8, R14, RZ ;  /* 0x0000000e08097227 */ /* 0x000fc800078e00ff */
[----:B-1----:R-:W-:Y:S02]  /*2ad0*/  IMAD.MOV.U32 R3, RZ, RZ, R10 ;  /* 0x000000ffff037224 */ /* 0x002fe400078e000a */
[----:B------:R-:W-:Y:S02]  /*2ae0*/  IMAD R18, R0, R2, R18 ;  /* 0x0000000200127224 */ /* 0x000fe400078e0212 */
[----:B------:R-:W-:Y:S01]  /*2af0*/  @!P2 IMAD.MOV R3, RZ, RZ, -R3 ;  /* 0x000000ffff03a224 */ /* 0x000fe200078e0a03 */
[----:B------:R-:W-:Y:S01]  /*2b00*/  ISETP.GE.AND P2, PT, R6, RZ, PT ;  /* 0x000000ff0600720c */ /* 0x000fe20003f46270 */
[C---:B------:R-:W-:Y:S01]  /*2b10*/  IMAD R19, R0.reuse, R11, R19 ;  /* 0x0000000b00137224 */ /* 0x040fe200078e0213 */
[----:B------:R-:W-:Y:S01]  /*2b20*/  LOP3.LUT R6, R7, 0xa8, RZ, 0xfc, !PT ;  /* 0x000000a807067812 */ /* 0x000fe200078efcff */
[----:B------:R-:W-:Y:S01]  /*2b30*/  IMAD.MOV R9, RZ, RZ, -R9 ;  /* 0x000000ffff097224 */ /* 0x000fe200078e0a09 */
[----:B------:R1:W-:Y:S01]  /*2b40*/  STL [R1+0x19c], R3 ;  /* 0x00019c0301007387 */ /* 0x0003e20000100800 */
[--C-:B------:R-:W-:Y:S01]  /*2b50*/  @!P5 IMAD.IADD R5, R5, 0x1, -R0.reuse ;  /* 0x000000010505d824 */ /* 0x100fe200078e0a00 */
[C---:B------:R-:W-:Y:S01]  /*2b60*/  ISETP.GT.U32.AND P5, PT, R0.reuse, R19, PT ;  /* 0x000000130000720c */ /* 0x040fe20003fa4070 */
[----:B------:R-:W-:Y:S01]  /*2b70*/  @!P6 IMAD.IADD R13, R13, 0x1, -R0 ;  /* 0x000000010d0de824 */ /* 0x000fe200078e0a00 */
[C---:B------:R-:W-:Y:S01]  /*2b80*/  ISETP.GT.U32.AND P6, PT, R0.reuse, R18, PT ;  /* 0x000000120000720c */ /* 0x040fe20003fc4070 */
[----:B------:R-:W-:Y:S01]  /*2b90*/  IMAD R14, R0, R9, R14 ;  /* 0x00000009000e7224 */ /* 0x000fe200078e020e */
[----:B------:R-:W-:-:S02]  /*2ba0*/  IABS R17, R6 ;  /* 0x0000000600117213 */ /* 0x000fc40000000000 */
[C---:B------:R-:W-:Y:S01]  /*2bb0*/  LOP3.LUT R9, R7.reuse, 0xaa, RZ, 0xfc, !PT ;  /* 0x000000aa07097812 */ /* 0x040fe200078efcff */
[----:B-1----:R-:W-:Y:S01]  /*2bc0*/  IMAD.MOV.U32 R3, RZ, RZ, R5 ;  /* 0x000000ffff037224 */ /* 0x002fe200078e0005 */
[C---:B------:R-:W-:Y:S01]  /*2bd0*/  LOP3.LUT R11, R7.reuse, 0xa4, RZ, 0xfc, !PT ;  /* 0x000000a4070b7812 */ /* 0x040fe200078efcff */
[----:B------:R-:W-:Y:S01]  /*2be0*/  IMAD.HI.U32 R15, R8, R17, RZ ;  /* 0x00000011080f7227 */ /* 0x000fe200078e00ff */
[----:B------:R-:W-:Y:S02]  /*2bf0*/  IABS R2, R9 ;  /* 0x0000000900027213 */ /* 0x000fe40000000000 */
[----:B------:R-:W-:Y:S01]  /*2c00*/  LOP3.LUT R5, R7, 0xa6, RZ, 0xfc, !PT ;  /* 0x000000a607057812 */ /* 0x000fe200078efcff */
[----:B------:R-:W-:Y:S01]  /*2c10*/  @!P0 IMAD.MOV R3, RZ, RZ, -R3 ;  /* 0x000000ffff038224 */ /* 0x000fe200078e0a03 */
[----:B------:R-:W-:Y:S01]  /*2c20*/  ISETP.GT.U32.AND P0, PT, R0, R14, PT ;  /* 0x0000000e0000720c */ /* 0x000fe20003f04070 */
[--C-:B------:R-:W-:Y:S01]  /*2c30*/  @!P6 IMAD.IADD R18, R18, 0x1, -R0.reuse ;  /* 0x000000011212e824 */ /* 0x100fe200078e0a00 */
[----:B------:R-:W-:Y:S01]  /*2c40*/  IABS R16, R5 ;  /* 0x0000000500107213 */ /* 0x000fe20000000000 */
[----:B------:R-:W-:Y:S01]  /*2c50*/  @!P5 IMAD.IADD R19, R19, 0x1, -R0 ;  /* 0x000000011313d824 */ /* 0x000fe200078e0a00 */
[----:B------:R1:W-:Y:S01]  /*2c60*/  STL [R1+0x1a4], R3 ;  /* 0x0001a40301007387 */ /* 0x0003e20000100800 */
[----:B------:R-:W-:Y:S01]  /*2c70*/  IMAD.MOV R15, RZ, RZ, -R15 ;  /* 0x000000ffff0f7224 */ /* 0x000fe200078e0a0f */
[----:B------:R-:W-:Y:S01]  /*2c80*/  ISETP.GT.U32.AND P6, PT, R0, R18, PT ;  /* 0x000000120000720c */ /* 0x000fe20003fc4070 */
[----:B------:R-:W-:Y:S01]  /*2c90*/  IMAD.HI.U32 R10, R8, R2, RZ ;  /* 0x00000002080a7227 */ /* 0x000fe200078e00ff */
[----:B------:R-:W-:-:S02]  /*2ca0*/  ISETP.GE.AND P5, PT, R9, RZ, PT ;  /* 0x000000ff0900720c */ /* 0x000fc40003fa6270 */
[----:B------:R-:W-:Y:S01]  /*2cb0*/  IABS R9, R11 ;  /* 0x0000000b00097213 */ /* 0x000fe20000000000 */
[----:B------:R-:W-:Y:S01]  /*2cc0*/  IMAD R17, R0, R15, R17 ;  /* 0x0000000f00117224 */ /* 0x000fe200078e0211 */
[----:B------:R-:W-:Y:S01]  /*2cd0*/  LOP3.LUT R15, R7, 0xa0, RZ, 0xfc, !PT ;  /* 0x000000a0070f7812 */ /* 0x000fe200078efcff */
[----:B------:R-:W-:Y:S01]  /*2ce0*/  @!P0 IMAD.IADD R14, R14, 0x1, -R0 ;  /* 0x000000010e0e8824 */ /* 0x000fe200078e0a00 */
[C---:B------:R-:W-:Y:S01]  /*2cf0*/  ISETP.GT.U32.AND P0, PT, R0.reuse, R19, PT ;  /* 0x000000130000720c */ /* 0x040fe20003f04070 */
[----:B-1----:R-:W-:Y:S02]  /*2d00*/  IMAD.MOV.U32 R3, RZ, RZ, R13 ;  /* 0x000000ffff037224 */ /* 0x002fe400078e000d */
[----:B------:R-:W-:Y:S02]  /*2d10*/  IMAD.MOV R10, RZ, RZ, -R10 ;  /* 0x000000ffff0a7224 */ /* 0x000fe400078e0a0a */
[----:B------:R-:W-:Y:S01]  /*2d20*/  @!P4 IMAD.MOV R3, RZ, RZ, -R3 ;  /* 0x000000ffff03c224 */ /* 0x000fe200078e0a03 */
[----:B------:R-:W-:Y:S01]  /*2d30*/  ISETP.GT.U32.AND P4, PT, R0, R14, PT ;  /* 0x0000000e0000720c */ /* 0x000fe20003f84070 */
[----:B------:R-:W-:Y:S01]  /*2d40*/  @!P6 IMAD.IADD R18, R18, 0x1, -R0 ;  /* 0x000000011212e824 */ /* 0x000fe200078e0a00 */
[C---:B------:R-:W-:Y:S01]  /*2d50*/  ISETP.GT.U32.AND P6, PT, R0.reuse, R17, PT ;  /* 0x000000110000720c */ /* 0x040fe20003fc4070 */
[----:B------:R-:W-:Y:S01]  /*2d60*/  IMAD R2, R0, R10, R2 ;  /* 0x0000000a00027224 */ /* 0x000fe200078e0202 */
[----:B------:R1:W-:Y:S01]  /*2d70*/  STL [R1+0x1a0], R3 ;  /* 0x0001a00301007387 */ /* 0x0003e20000100800 */
[----:B------:R-:W-:-:S04]  /*2d80*/  IMAD.HI.U32 R13, R8, R9, RZ ;  /* 0x00000009080d7227 */ /* 0x000fc800078e00ff */
[----:B------:R-:W-:Y:S01]  /*2d90*/  @!P0 IMAD.IADD R19, R19, 0x1, -R0 ;  /* 0x0000000113138824 */ /* 0x000fe200078e0a00 */
[----:B------:R-:W-:Y:S01]  /*2da0*/  ISETP.GT.U32.AND P0, PT, R0, R2, PT ;  /* 0x000000020000720c */ /* 0x000fe20003f04070 */
[----:B------:R-:W-:-:S04]  /*2db0*/  IMAD.HI.U32 R10, R8, R16, RZ ;  /* 0x00000010080a7227 */ /* 0x000fc800078e00ff */
[----:B------:R-:W-:Y:S02]  /*2dc0*/  IMAD.MOV R13, RZ, RZ, -R13 ;  /* 0x000000ffff0d7224 */ /* 0x000fe400078e0a0d */
[----:B-1----:R-:W-:Y:S01]  /*2dd0*/  IMAD.MOV.U32 R3, RZ, RZ, R19 ;  /* 0x000000ffff037224 */ /* 0x002fe200078e0013 */
[----:B------:R-:W-:Y:S01]  /*2de0*/  IABS R19, R15 ;  /* 0x0000000f00137213 */ /* 0x000fe20000000000 */
[----:B------:R-:W-:Y:S02]  /*2df0*/  IMAD.MOV R10, RZ, RZ, -R10 ;  /* 0x000000ffff0a7224 */ /* 0x000fe400078e0a0a */
[----:B------:R-:W-:Y:S01]  /*2e00*/  @!P4 IMAD.IADD R14, R14, 0x1, -R0 ;  /* 0x000000010e0ec824 */ /* 0x000fe200078e0a00 */
[----:B------:R-:W-:Y:S01]  /*2e10*/  ISETP.GE.AND P4, PT, R6, RZ, PT ;  /* 0x000000ff0600720c */ /* 0x000fe20003f86270 */
[----:B------:R-:W-:Y:S01]  /*2e20*/  IMAD R9, R0, R13, R9 ;  /* 0x0000000d00097224 */ /* 0x000fe200078e0209 */
[----:B------:R-:W-:Y:S01]  /*2e30*/  LOP3.LUT R13, R7, 0xa2, RZ, 0xfc, !PT ;  /* 0x000000a2070d7812 */ /* 0x000fe200078efcff */
[----:B------:R-:W-:-:S02]  /*2e40*/  @!P3 IMAD.MOV R3, RZ, RZ, -R3 ;  /* 0x000000ffff03b224 */ /* 0x000fc400078e0a03 */
[C---:B------:R-:W-:Y:S01]  /*2e50*/  IMAD R16, R0.reuse, R10, R16 ;  /* 0x0000000a00107224 */ /* 0x040fe200078e0210 */
[----:B------:R-:W-:Y:S01]  /*2e60*/  IABS R6, R13 ;  /* 0x0000000d00067213 */ /* 0x000fe20000000000 */
[----:B------:R-:W-:Y:S01]  /*2e70*/  IMAD.MOV.U32 R12, RZ, RZ, R14 ;  /* 0x000000ffff0c7224 */ /* 0x000fe200078e000e */
[----:B------:R1:W-:Y:S01]  /*2e80*/  STL [R1+0x188], R3 ;  /* 0x0001880301007387 */ /* 0x0003e20000100800 */
[----:B------:R-:W-:Y:S02]  /*2e90*/  @!P6 IMAD.IADD R17, R17, 0x1, -R0 ;  /* 0x000000011111e824 */ /* 0x000fe400078e0a00 */
[----:B------:R-:W-:Y:S01]  /*2ea0*/  @!P1 IMAD.MOV R12, RZ, RZ, -R12 ;  /* 0x000000ffff0c9224 */ /* 0x000fe200078e0a0c */
[----:B------:R-:W-:Y:S01]  /*2eb0*/  ISETP.GT.U32.AND P1, PT, R0, R16, PT ;  /* 0x000000100000720c */ /* 0x000fe20003f24070 */
[----:B------:R-:W-:Y:S01]  /*2ec0*/  @!P0 IMAD.IADD R2, R2, 0x1, -R0 ;  /* 0x0000000102028824 */ /* 0x000fe200078e0a00 */
[----:B------:R-:W-:Y:S01]  /*2ed0*/  ISETP.GT.U32.AND P6, PT, R0, R17, PT ;  /* 0x000000110000720c */ /* 0x000fe20003fc4070 */
[----:B------:R-:W-:Y:S01]  /*2ee0*/  IMAD.HI.U32 R14, R8, R6, RZ ;  /* 0x00000006080e7227 */ /* 0x000fe200078e00ff */
[----:B------:R-:W-:Y:S02]  /*2ef0*/  STL [R1+0x184], R12 ;  /* 0x0001840c01007387 */ /* 0x000fe40000100800 */
[----:B------:R-:W-:Y:S01]  /*2f00*/  ISETP.GT.U32.AND P3, PT, R0, R2, PT ;  /* 0x000000020000720c */ /* 0x000fe20003f64070 */
[----:B-1----:R-:W-:-:S02]  /*2f10*/  IMAD.MOV.U32 R3, RZ, RZ, R18 ;  /* 0x000000ffff037224 */ /* 0x002fc400078e0012 */
[----:B------:R-:W-:Y:S02]  /*2f20*/  IMAD.MOV R14, RZ, RZ, -R14 ;  /* 0x000000ffff0e7224 */ /* 0x000fe400078e0a0e */
[----:B------:R-:W-:Y:S01]  /*2f30*/  @!P2 IMAD.MOV R3, RZ, RZ, -R3 ;  /* 0x000000ffff03a224 */ /* 0x000fe200078e0a03 */
[C---:B------:R-:W-:Y:S01]  /*2f40*/  ISETP.GT.U32.AND P2, PT, R0.reuse, R9, PT ;  /* 0x000000090000720c */ /* 0x040fe20003f44070 */
[----:B------:R-:W-:Y:S02]  /*2f50*/  IMAD R6, R0, R14, R6 ;  /* 0x0000000e00067224 */ /* 0x000fe400078e0206 */
[--C-:B------:R-:W-:Y:S01]  /*2f60*/  @!P1 IMAD.IADD R16, R16, 0x1, -R0.reuse ;  /* 0x0000000110109824 */ /* 0x100fe200078e0a00 */
[----:B------:R1:W-:Y:S01]  /*2f70*/  STL [R1+0x164], R3 ;  /* 0x0001640301007387 */ /* 0x0003e20000100800 */
[--C-:B------:R-:W-:Y:S01]  /*2f80*/  @!P6 IMAD.IADD R17, R17, 0x1, -R0.reuse ;  /* 0x000000011111e824 */ /* 0x100fe200078e0a00 */
[----:B------:R-:W-:Y:S01]  /*2f90*/  ISETP.GT.U32.AND P6, PT, R0, R6, PT ;  /* 0x000000060000720c */ /* 0x000fe20003fc4070 */
[----:B------:R-:W-:Y:S01]  /*2fa0*/  VIADD R10, R4, 0x9e ;  /* 0x0000009e040a7836 */ /* 0x000fe20000000000 */
[----:B------:R-:W-:Y:S01]  /*2fb0*/  ISETP.GE.AND P1, PT, R11, RZ, PT ;  /* 0x000000ff0b00720c */ /* 0x000fe20003f26270 */
[----:B------:R-:W-:Y:S01]  /*2fc0*/  @!P3 IMAD.IADD R2, R2, 0x1, -R0 ;  /* 0x000000010202b824 */ /* 0x000fe200078e0a00 */
[----:B------:R-:W-:Y:S01]  /*2fd0*/  ISETP.GE.AND P3, PT, R5, RZ, PT ;  /* 0x000000ff0500720c */ /* 0x000fe20003f66270 */
[----:B------:R-:W-:Y:S01]  /*2fe0*/  IMAD.HI.U32 R5, R8, R19, RZ ;  /* 0x0000001308057227 */ /* 0x000fe200078e00ff */
[----:B------:R-:W-:-:S02]  /*2ff0*/  ISETP.GE.AND P0, PT, R10, RZ, PT ;  /* 0x000000ff0a00720c */ /* 0x000fc40003f06270 */
[----:B------:R-:W-:Y:S01]  /*3000*/  IABS R10, R10 ;  /* 0x0000000a000a7213 */ /* 0x000fe20000000000 */
[----:B------:R-:W-:Y:S01]  /*3010*/  @!P2 IMAD.IADD R9, R9, 0x1, -R0 ;  /* 0x000000010909a824 */ /* 0x000fe200078e0a00 */
[----:B------:R-:W-:Y:S01]  /*3020*/  ISETP.GT.U32.AND P2, PT, R0, R16, PT ;  /* 0x000000100000720c */ /* 0x000fe20003f44070 */
[----:B-1----:R-:W-:Y:S02]  /*3030*/  IMAD.MOV.U32 R3, RZ, RZ, R2 ;  /* 0x000000ffff037224 */ /* 0x002fe400078e0002 */
[----:B------:R-:W-:-:S04]  /*3040*/  IMAD.HI.U32 R14, R8, R10, RZ ;  /* 0x0000000a080e7227 */ /* 0x000fc800078e00ff */
[----:B------:R-:W-:Y:S02]  /*3050*/  IMAD.MOV R5, RZ, RZ, -R5 ;  /* 0x000000ffff057224 */ /* 0x000fe400078e0a05 */
[----:B------:R-:W-:Y:S01]  /*3060*/  @!P6 IMAD.IADD R6, R6, 0x1, -R0 ;  /* 0x000000010606e824 */ /* 0x000fe200078e0a00 */
[C---:B------:R-:W-:Y:S01]  /*3070*/  ISETP.GT.U32.AND P6, PT, R0.reuse, R9, PT ;  /* 0x000000090000720c */ /* 0x040fe20003fc4070 */
[----:B------:R-:W-:Y:S02]  /*3080*/  @!P5 IMAD.MOV R3, RZ, RZ, -R3 ;  /* 0x000000ffff03d224 */ /* 0x000fe400078e0a03 */
[----:B------:R-:W-:Y:S01]  /*3090*/  IMAD.MOV R11, RZ, RZ, -R14 ;  /* 0x000000ffff0b7224 */ /* 0x000fe200078e0a0e */
[----:B------:R-:W-:Y:S01]  /*30a0*/  LOP3.LUT R14, R7, 0x9c, RZ, 0xfc, !PT ;  /* 0x0000009c070e7812 */ /* 0x000fe200078efcff */
[----:B------:R-:W-:Y:S01]  /*30b0*/  IMAD R19, R0, R5, R19 ;  /* 0x0000000500137224 */ /* 0x000fe200078e0213 */
[----:B------:R1:W-:Y:S01]  /*30c0*/  STL [R1+0x180], R3 ;  /* 0x0001800301007387 */ /* 0x0003e20000100800 */
[----:B------:R-:W-:Y:S01]  /*30d0*/  @!P2 IMAD.IADD R16, R16, 0x1, -R0 ;  /* 0x000000011010a824 */ /* 0x000fe200078e0a00 */
[C---:B------:R-:W-:Y:S01]  /*30e0*/  ISETP.GT.U32.AND P5, PT, R0.reuse, R6, PT ;  /* 0x000000060000720c */ /* 0x040fe20003fa4070 */
[C---:B------:R-:W-:Y:S01]  /*30f0*/  IMAD R10, R0.reuse, R11, R10 ;  /* 0x0000000b000a7224 */ /* 0x040fe200078e020a */
[----:B------:R-:W-:Y:S01]  /*3100*/  ISETP.GT.U32.AND P2, PT, R0, R19, PT ;  /* 0x000000130000720c */ /* 0x000fe20003f44070 */
[----:B------:R-:W-:Y:S01]  /*3110*/  IMAD.MOV.U32 R12, RZ, RZ, R17 ;  /* 0x000000ffff0c7224 */ /* 0x000fe200078e0011 */
[----:B------:R-:W-:Y:S01]  /*3120*/  IABS R11, R14 ;  /* 0x0000000e000b7213 */ /* 0x000fe20000000000 */
[----:B------:R-:W-:Y:S01]  /*3130*/  @!P6 IMAD.IADD R9, R9, 0x1, -R0 ;  /* 0x000000010909e824 */ /* 0x000fe200078e0a00 */
[----:B------:R-:W-:Y:S01]  /*3140*/  LOP3.LUT R5, R7, 0x9a, RZ, 0xfc, !PT ;  /* 0x0000009a07057812 */ /* 0x000fe200078efcff */
[----:B------:R-:W-:Y:S01]  /*3150*/  @!P4 IMAD.MOV R12, RZ, RZ, -R12 ;  /* 0x000000ffff0cc224 */ /* 0x000fe200078e0a0c */
[----:B------:R-:W-:Y:S01]  /*3160*/  ISETP.GE.AND P4, PT, R13, RZ, PT ;  /* 0x000000ff0d00720c */ /* 0x000fe20003f86270 */
[----:B-1----:R-:W-:Y:S01]  /*3170*/  IMAD.MOV.U32 R3, RZ, RZ, R16 ;  /* 0x000000ffff037224 */ /* 0x002fe200078e0010 */
[----:B------:R-:W-:Y:S01]  /*3180*/  IABS R2, R5 ;  /* 0x0000000500027213 */ /* 0x000fe20000000000 */
[----:B------:R-:W-:Y:S01]  /*3190*/  IMAD.HI.U32 R16, R8, R11, RZ ;  /* 0x0000000b08107227 */ /* 0x000fe200078e00ff */
[----:B------:R-:W-:Y:S01]  /*31a0*/  STL [R1+0x170], R12 ;  /* 0x0001700c01007387 */ /* 0x000fe20000100800 */
[----:B------:R-:W-:-:S02]  /*31b0*/  ISETP.GE.AND P6, PT, R15, RZ, PT ;  /* 0x000000ff0f00720c */ /* 0x000fc40003fc6270 */
[----:B------:R-:W-:Y:S01]  /*31c0*/  @!P3 IMAD.MOV R3, RZ, RZ, -R3 ;  /* 0x000000ffff03b224 */ /* 0x000fe200078e0a03 */
[----:B------:R-:W-:Y:S01]  /*31d0*/  ISETP.GT.U32.AND P3, PT, R0, R10, PT ;  /* 0x0000000a0000720c */ /* 0x000fe20003f64070 */
[----:B------:R-:W-:Y:S01]  /*31e0*/  @!P2 IMAD.IADD R19, R19, 0x1, -R0 ;  /* 0x000000011313a824 */ /* 0x000fe200078e0a00 */
[----:B------:R-:W-:Y:S01]  /*31f0*/  ISETP.GE.AND P2, PT, R5, RZ, PT ;  /* 0x000000ff0500720c */ /* 0x000fe20003f46270 */
[----:B------:R-:W-:Y:S01]  /*3200*/  IMAD.MOV R16, RZ, RZ, -R16 ;  /* 0x000000ffff107224 */ /* 0x000fe200078e0a10 */
[----:B------:R1:W-:Y:S01]  /*3210*/  STL [R1+0x17c], R3 ;  /* 0x00017c0301007387 */ /* 0x0003e20000100800 */
[----:B------:R-:W-:Y:S01]  /*3220*/  @!P5 IMAD.IADD R6, R6, 0x1, -R0 ;  /* 0x000000010606d824 */ /* 0x000fe200078e0a00 */
[----:B------:R-:W-:Y:S01]  /*3230*/  ISETP.GE.AND P5, PT, R14, RZ, PT ;  /* 0x000000ff0e00720c */ /* 0x000fe20003fa6270 */
[----:B------:R-:W-:Y:S01]  /*3240*/  IMAD.HI.U32 R13, R8, R2, RZ ;  /* 0x00000002080d7227 */ /* 0x000fe200078e00ff */
[----:B------:R-:W-:-:S03]  /*3250*/  LOP3.LUT R17, R7, 0x92, RZ, 0xfc, !PT ;  /* 0x0000009207117812 */ /* 0x000fc600078efcff */
[----:B------:R-:W-:Y:S01]  /*3260*/  IMAD R5, R0, R16, R11 ;  /* 0x0000001000057224 */ /* 0x000fe200078e020b */
[C---:B------:R-:W-:Y:S01]  /*3270*/  LOP3.LUT R11, R7.reuse, 0x96, RZ, 0xfc, !PT ;  /* 0x00000096070b7812 */ /* 0x040fe200078efcff */
[----:B------:R-:W-:Y:S01]  /*3280*/  @!P3 IMAD.IADD R10, R10, 0x1, -R0 ;  /* 0x000000010a0ab824 */ /* 0x000fe200078e0a00 */
[C---:B------:R-:W-:Y:S01]  /*3290*/  ISETP.GT.U32.AND P3, PT, R0.reuse, R19, PT ;  /* 0x000000130000720c */ /* 0x040fe20003f64070 */
[----:B-1----:R-:W-:Y:S01]  /*32a0*/  IMAD.MOV.U32 R3, RZ, RZ, R9 ;  /* 0x000000ffff037224 */ /* 0x002fe200078e0009 */
[----:B------:R-:W-:Y:S01]  /*32b0*/  LOP3.LUT R9, R7, 0x98, RZ, 0xfc, !PT ;  /* 0x0000009807097812 */ /* 0x000fe200078efcff */
[----:B------:R-:W-:Y:S01]  /*32c0*/  IMAD.MOV R13, RZ, RZ, -R13 ;  /* 0x000000ffff0d7224 */ /* 0x000fe200078e0a0d */
[----:B------:R-:W-:Y:S01]  /*32d0*/  IABS R14, R11 ;  /* 0x0000000b000e7213 */ /* 0x000fe20000000000 */
[----:B------:R-:W-:Y:S01]  /*32e0*/  @!P1 IMAD.MOV R3, RZ, RZ, -R3 ;  /* 0x000000ffff039224 */ /* 0x000fe200078e0a03 */
[----:B------:R-:W-:Y:S01]  /*32f0*/  IABS R15, R9 ;  /* 0x00000009000f7213 */ /* 0x000fe20000000000 */
[C---:B------:R-:W-:Y:S01]  /*3300*/  IMAD R2, R0.reuse, R13, R2 ;  /* 0x0000000d00027224 */ /* 0x040fe200078e0202 */
[----:B------:R-:W-:-:S02]  /*3310*/  ISETP.GT.U32.AND P1, PT, R0, R10, PT ;  /* 0x0000000a0000720c */ /* 0x000fc40003f24070 */
[----:B------:R1:W-:Y:S01]  /*3320*/  STL [R1+0x174], R3 ;  /* 0x0001740301007387 */ /* 0x0003e20000100800 */
[----:B------:R-:W-:Y:S01]  /*3330*/  IMAD.HI.U32 R16, R8, R15, RZ ;  /* 0x0000000f08107227 */ /* 0x000fe200078e00ff */
[----:B------:R-:W-:-:S03]  /*3340*/  LOP3.LUT R13, R7, 0x94, RZ, 0xfc, !PT ;  /* 0x00000094070d7812 */ /* 0x000fc600078efcff */
[----:B------:R-:W-:Y:S01]  /*3350*/  @!P3 IMAD.IADD R19, R19, 0x1, -R0 ;  /* 0x000000011313b824 */ /* 0x000fe200078e0a00 */
[C---:B------:R-:W-:Y:S01]  /*3360*/  ISETP.GT.U32.AND P3, PT, R0.reuse, R2, PT ;  /* 0x000000020000720c */ /* 0x040fe20003f64070 */
[----:B------:R-:W-:Y:S02]  /*3370*/  IMAD.MOV R16, RZ, RZ, -R16 ;  /* 0x000000ffff107224 */ /* 0x000fe400078e0a10 */
[----:B------:R-:W-:Y:S02]  /*3380*/  IMAD.MOV.U32 R12, RZ, RZ, R19 ;  /* 0x000000ffff0c7224 */ /* 0x000fe400078e0013 */
[----:B-1----:R-:W-:Y:S01]  /*3390*/  IMAD.MOV.U32 R3, RZ, RZ, R6 ;  /* 0x000000ffff037224 */ /* 0x002fe200078e0006 */
[----:B------:R-:W-:Y:S01]  /*33a0*/  IABS R6, R13 ;  /* 0x0000000d00067213 */ /* 0x000fe20000000000 */
[C---:B------:R-:W-:Y:S02]  /*33b0*/  IMAD R15, R0.reuse, R16, R15 ;  /* 0x00000010000f7224 */ /* 0x040fe400078e020f */
[----:B------:R-:W-:Y:S01]  /*33c0*/  @!P4 IMAD.MOV R3, RZ, RZ, -R3 ;  /* 0x000000ffff03c224 */ /* 0x000fe200078e0a03 */
[C---:B------:R-:W-:Y:S01]  /*33d0*/  ISETP.GT.U32.AND P4, PT, R0.reuse, R5, PT ;  /* 0x000000050000720c */ /* 0x040fe20003f84070 */
[----:B------:R-:W-:Y:S01]  /*33e0*/  @!P6 IMAD.MOV R12, RZ, RZ, -R12 ;  /* 0x000000ffff0ce224 */ /* 0x000fe200078e0a0c */
[----:B------:R-:W-:Y:S01]  /*33f0*/  ISETP.GT.U32.AND P6, PT, R0, R15, PT ;  /* 0x0000000f0000720c */ /* 0x000fe20003fc4070 */
[----:B------:R-:W-:Y:S01]  /*3400*/  @!P3 IMAD.IADD R2, R2, 0x1, -R0 ;  /* 0x000000010202b824 */ /* 0x000fe200078e0a00 */
[----:B------:R-:W-:Y:S01]  /*3410*/  STL [R1+0x178], R3 ;  /* 0x0001780301007387 */ /* 0x000fe20000100800 */
[----:B------:R-:W-:-:S03]  /*3420*/  IMAD.HI.U32 R16, R8, R14, RZ ;  /* 0x0000000e08107227 */ /* 0x000fc600078e00ff */
[----:B------:R-:W-:Y:S01]  /*3430*/  ISETP.GT.U32.AND P3, PT, R0, R2, PT ;  /* 0x000000020000720c */ /* 0x000fe20003f64070 */
[----:B------:R-:W-:Y:S01]  /*3440*/  IMAD.HI.U32 R18, R8, R6, RZ ;  /* 0x0000000608127227 */ /* 0x000fe200078e00ff */
[----:B------:R1:W-:Y:S03]  /*3450*/  STL [R1+0x16c], R12 ;  /* 0x00016c0c01007387 */ /* 0x0003e60000100800 */
[----:B------:R-:W-:Y:S02]  /*3460*/  @!P4 IMAD.IADD R5, R5, 0x1, -R0 ;  /* 0x000000010505c824 */ /* 0x000fe400078e0a00 */
[----:B------:R-:W-:Y:S02]  /*3470*/  IMAD.MOV R16, RZ, RZ, -R16 ;  /* 0x000000ffff107224 */ /* 0x000fe400078e0a10 */
[--C-:B------:R-:W-:Y:S01]  /*3480*/  @!P1 IMAD.IADD R10, R10, 0x1, -R0.reuse ;  /* 0x000000010a0a9824 */ /* 0x100fe200078e0a00 */
[----:B------:R-:W-:Y:S01]  /*3490*/  ISETP.GT.U32.AND P4, PT, R0, R5, PT ;  /* 0x000000050000720c */ /* 0x000fe20003f84070 */
[----:B------:R-:W-:Y:S01]  /*34a0*/  @!P6 IMAD.IADD R15, R15, 0x1, -R0 ;  /* 0x000000010f0fe824 */ /* 0x000fe200078e0a00 */
[----:B------:R-:W-:Y:S01]  /*34b0*/  ISETP.GE.AND P1, PT, R9, RZ, PT ;  /* 0x000000ff0900720c */ /* 0x000fe20003f26270 */
[----:B------:R-:W-:Y:S01]  /*34c0*/  IMAD.MOV R18, RZ, RZ, -R18 ;  /* 0x000000ffff127224 */ /* 0x000fe200078e0a12 */
[----:B------:R-:W-:Y:S01]  /*34d0*/  IABS R9, R17 ;  /* 0x0000001100097213 */ /* 0x000fe20000000000 */
[----:B------:R-:W-:Y:S01]  /*34e0*/  @!P3 IMAD.IADD R2, R2, 0x1, -R0 ;  /* 0x000000010202b824 */ /* 0x000fe200078e0a00 */
[C---:B------:R-:W-:Y:S01]  /*34f0*/  ISETP.GT.U32.AND P6, PT, R0.reuse, R15, PT ;  /* 0x0000000f0000720c */ /* 0x040fe20003fc4070 */
[----:B------:R-:W-:-:S02]  /*3500*/  IMAD R6, R0, R18, R6 ;  /* 0x0000001200067224 */ /* 0x000fc400078e0206 */
[----:B------:R-:W-:-:S04]  /*3510*/  IMAD.HI.U32 R19, R8, R9, RZ ;  /* 0x0000000908137227 */ /* 0x000fc800078e00ff */
[----:B------:R-:W-:Y:S01]  /*3520*/  @!P4 IMAD.IADD R5, R5, 0x1, -R0 ;  /* 0x000000010505c824 */ /* 0x000fe200078e0a00 */
[----:B------:R-:W-:Y:S01]  /*3530*/  ISETP.GE.AND P4, PT, R13, RZ, PT ;  /* 0x000000ff0d00720c */ /* 0x000fe20003f86270 */
[C---:B------:R-:W-:Y:S01]  /*3540*/  IMAD R13, R0.reuse, R16, R14 ;  /* 0x00000010000d7224 */ /* 0x040fe200078e020e */
[C---:B------:R-:W-:Y:S01]  /*3550*/  LOP3.LUT R14, R7.reuse, 0x90, RZ, 0xfc, !PT ;  /* 0x00000090070e7812 */ /* 0x040fe200078efcff */
[----:B-1----:R-:W-:Y:S02]  /*3560*/  IMAD.MOV.U32 R12, RZ, RZ, R5 ;  /* 0x000000ffff0c7224 */ /* 0x002fe400078e0005 */
[----:B------:R-:W-:Y:S01]  /*3570*/  IMAD.MOV R19, RZ, RZ, -R19 ;  /* 0x000000ffff137224 */ /* 0x000fe200078e0a13 */
[C---:B------:R-:W-:Y:S01]  /*3580*/  ISETP.GT.U32.AND P3, PT, R0.reuse, R13, PT ;  /* 0x0000000d0000720c */ /* 0x040fe20003f64070 */
[----:B------:R-:W-:Y:S01]  /*3590*/  @!P5 IMAD.MOV R12, RZ, RZ, -R12 ;  /* 0x000000ffff0cd224 */ /* 0x000fe200078e0a0c */
[C---:B------:R-:W-:Y:S01]  /*35a0*/  ISETP.GT.U32.AND P5, PT, R0.reuse, R6, PT ;  /* 0x000000060000720c */ /* 0x040fe20003fa4070 */
[----:B------:R-:W-:Y:S01]  /*35b0*/  IMAD.MOV.U32 R3, RZ, RZ, R10 ;  /* 0x000000ffff037224 */ /* 0x000fe200078e000a */
[----:B------:R-:W-:Y:S01]  /*35c0*/  IABS R5, R14 ;  /* 0x0000000e00057213 */ /* 0x000fe20000000000 */
[C---:B------:R-:W-:Y:S01]  /*35d0*/  IMAD R9, R0.reuse, R19, R9 ;  /* 0x0000001300097224 */ /* 0x040fe200078e0209 */
[----:B------:R-:W-:Y:S01]  /*35e0*/  LOP3.LUT R19, R7, 0x72, RZ, 0xfc, !PT ;  /* 0x0000007207137812 */ /* 0x000fe200078efcff */
[----:B------:R-:W-:Y:S01]  /*35f0*/  @!P0 IMAD.MOV R3, RZ, RZ, -R3 ;  /* 0x000000ffff038224 */ /* 0x000fe200078e0a03 */
[----:B------:R-:W-:Y:S01]  /*3600*/  ISETP.GE.AND P0, PT, R11, RZ, PT ;  /* 0x000000ff0b00720c */ /* 0x000fe20003f06270 */
[--C-:B------:R-:W-:Y:S01]  /*3610*/  @!P6 IMAD.IADD R15, R15, 0x1, -R0.reuse ;  /* 0x000000010f0fe824 */ /* 0x100fe200078e0a00 */
[----:B------:R-:W-:Y:S01]  /*3620*/  ISETP.GT.U32.AND P6, PT, R0, R9, PT ;  /* 0x000000090000720c */ /* 0x000fe20003fc4070 */
[----:B------:R-:W-:Y:S01]  /*3630*/  VIADD R10, R4, 0x8e ;  /* 0x0000008e040a7836 */ /* 0x000fe20000000000 */
[----:B------:R1:W-:Y:S01]  /*3640*/  STL [R1+0x168], R3 ;  /* 0x0001680301007387 */ /* 0x0003e20000100800 */
[----:B------:R-:W-:-:S02]  /*3650*/  @!P3 IMAD.IADD R13, R13, 0x1, -R0 ;  /* 0x000000010d0db824 */ /* 0x000fc400078e0a00 */
[----:B------:R-:W-:Y:S01]  /*3660*/  @!P5 IMAD.IADD R6, R6, 0x1, -R0 ;  /* 0x000000010606d824 */ /* 0x000fe200078e0a00 */
[----:B------:R2:W-:Y:S01]  /*3670*/  STL [R1+0x14c], R12 ;  /* 0x00014c0c01007387 */ /* 0x0005e20000100800 */
[----:B------:R-:W-:Y:S01]  /*3680*/  IMAD.HI.U32 R16, R8, R5, RZ ;  /* 0x0000000508107227 */ /* 0x000fe200078e00ff */
[C---:B------:R-:W-:Y:S02]  /*3690*/  ISETP.GT.U32.AND P3, PT, R0.reuse, R13, PT ;  /* 0x0000000d0000720c */ /* 0x040fe40003f64070 */
[----:B------:R-:W-:Y:S01]  /*36a0*/  ISETP.GT.U32.AND P5, PT, R0, R6, PT ;  /* 0x000000060000720c */ /* 0x000fe20003fa4070 */
[----:B------:R-:W-:Y:S02]  /*36b0*/  IMAD.MOV R16, RZ, RZ, -R16 ;  /* 0x000000ffff107224 */ /* 0x000fe400078e0a10 */
[----:B-1----:R-:W-:Y:S01]  /*36c0*/  IMAD.MOV.U32 R3, RZ, RZ, R2 ;  /* 0x000000ffff037224 */ /* 0x002fe200078e0002 */
[----:B------:R-:W-:Y:S01]  /*36d0*/  LOP3.LUT R2, R7, 0x8c, RZ, 0xfc, !PT ;  /* 0x0000008c07027812 */ /* 0x000fe200078efcff */
[----:B------:R-:W-:-:S02]  /*36e0*/  @!P6 IMAD.IADD R9, R9, 0x1, -R0 ;  /* 0x000000010909e824 */ /* 0x000fc400078e0a00 */
[----:B------:R-:W-:Y:S01]  /*36f0*/  @!P2 IMAD.MOV R3, RZ, RZ, -R3 ;  /* 0x000000ffff03a224 */ /* 0x000fe200078e0a03 */
[----:B------:R-:W-:Y:S01]  /*3700*/  ISETP.GE.AND P2, PT, R10, RZ, PT ;  /* 0x000000ff0a00720c */ /* 0x000fe20003f46270 */
[----:B------:R-:W-:Y:S01]  /*3710*/  IMAD R5, R0, R16, R5 ;  /* 0x0000001000057224 */ /* 0x000fe200078e0205 */
[----:B------:R-:W-:Y:S01]  /*3720*/  IABS R10, R10 ;  /* 0x0000000a000a7213 */ /* 0x000fe20000000000 */
[--C-:B------:R-:W-:Y:S01]  /*3730*/  @!P3 IMAD.IADD R13, R13, 0x1, -R0.reuse ;  /* 0x000000010d0db824 */ /* 0x100fe200078e0a00 */
[----:B------:R1:W-:Y:S01]  /*3740*/  STL [R1+0x150], R3 ;  /* 0x0001500301007387 */ /* 0x0003e20000100800 */
[----:B------:R-:W-:Y:S01]  /*3750*/  IABS R11, R2 ;  /* 0x00000002000b7213 */ /* 0x000fe20000000000 */
[----:B------:R-:W-:Y:S01]  /*3760*/  @!P5 IMAD.IADD R6, R6, 0x1, -R0 ;  /* 0x000000010606d824 */ /* 0x000fe200078e0a00 */
[----:B------:R-:W-:Y:S01]  /*3770*/  ISETP.GT.U32.AND P6, PT, R0, R9, PT ;  /* 0x000000090000720c */ /* 0x000fe20003fc4070 */
[----:B--2---:R-:W-:Y:S01]  /*3780*/  IMAD.MOV.U32 R12, RZ, RZ, R13 ;  /* 0x000000ffff0c7224 */ /* 0x004fe200078e000d */
[----:B------:R-:W-:-:S02]  /*3790*/  ISETP.GE.AND P3, PT, R14, RZ, PT ;  /* 0x000000ff0e00720c */ /* 0x000fc40003f66270 */
[----:B------:R-:W-:Y:S01]  /*37a0*/  ISETP.GT.U32.AND P5, PT, R0, R5, PT ;  /* 0x000000050000720c */ /* 0x000fe20003fa4070 */
[----:B------:R-:W-:Y:S01]  /*37b0*/  @!P0 IMAD.MOV R12, RZ, RZ, -R12 ;  /* 0x000000ffff0c8224 */ /* 0x000fe200078e0a0c */
[----:B------:R-:W-:Y:S01]  /*37c0*/  LOP3.LUT R13, R7, 0x86, RZ, 0xfc, !PT ;  /* 0x00000086070d7812 */ /* 0x000fe200078efcff */
[----:B-1----:R-:W-:Y:S02]  /*37d0*/  IMAD.MOV.U32 R3, RZ, RZ, R15 ;  /* 0x000000ffff037224 */ /* 0x002fe400078e000f */
[----:B------:R-:W-:-:S04]  /*37e0*/  IMAD.HI.U32 R15, R8, R10, RZ ;  /* 0x0000000a080f7227 */ /* 0x000fc800078e00ff */
[----:B------:R-:W-:Y:S01]  /*37f0*/  @!P1 IMAD.MOV R3, RZ, RZ, -R3 ;  /* 0x000000ffff039224 */ /* 0x000fe200078e0a03 */
[----:B------:R-:W-:Y:S01]  /*3800*/  ISETP.GE.AND P1, PT, R17, RZ, PT ;  /* 0x000000ff1100720c */ /* 0x000fe20003f26270 */
[----:B------:R-:W-:-:S03]  /*3810*/  IMAD.HI.U32 R17, R8, R11, RZ ;  /* 0x0000000b08117227 */ /* 0x000fc600078e00ff */
[----:B------:R1:W-:Y:S01]  /*3820*/  STL [R1+0x160], R3 ;  /* 0x0001600301007387 */ /* 0x0003e20000100800 */
[----:B------:R-:W-:Y:S02]  /*3830*/  IMAD.MOV R15, RZ, RZ, -R15 ;  /* 0x000000ffff0f7224 */ /* 0x000fe400078e0a0f */
[----:B------:R-:W-:Y:S01]  /*3840*/  IMAD.MOV R14, RZ, RZ, -R17 ;  /* 0x000000ffff0e7224 */ /* 0x000fe200078e0a11 */
[----:B------:R-:W-:Y:S01]  /*3850*/  LOP3.LUT R17, R7, 0x88, RZ, 0xfc, !PT ;  /* 0x0000008807117812 */ /* 0x000fe200078efcff */
[C---:B------:R-:W-:Y:S01]  /*3860*/  IMAD R10, R0.reuse, R15, R10 ;  /* 0x0000000f000a7224 */ /* 0x040fe200078e020a */
[----:B------:R-:W-:Y:S01]  /*3870*/  STL [R1+0x154], R12 ;  /* 0x0001540c01007387 */ /* 0x000fe20000100800 */
[C---:B------:R-:W-:Y:S01]  /*3880*/  IMAD R11, R0.reuse, R14, R11 ;  /* 0x0000000e000b7224 */ /* 0x040fe200078e020b */
[----:B------:R-:W-:Y:S01]  /*3890*/  IABS R14, R17 ;  /* 0x00000011000e7213 */ /* 0x000fe20000000000 */
[----:B------:R-:W-:Y:S01]  /*38a0*/  @!P6 IMAD.IADD R9, R9, 0x1, -R0 ;  /* 0x000000010909e824 */ /* 0x000fe200078e0a00 */
[C---:B------:R-:W-:Y:S01]  /*38b0*/  ISETP.GT.U32.AND P0, PT, R0.reuse, R10, PT ;  /* 0x0000000a0000720c */ /* 0x040fe20003f04070 */
[----:B-1----:R-:W-:Y:S01]  /*38c0*/  IMAD.MOV.U32 R3, RZ, RZ, R6 ;  /* 0x000000ffff037224 */ /* 0x002fe200078e0006 */
[----:B------:R-:W-:Y:S01]  /*38d0*/  ISETP.GT.U32.AND P6, PT, R0, R11, PT ;  /* 0x0000000b0000720c */ /* 0x000fe20003fc4070 */
[----:B------:R-:W-:Y:S01]  /*38e0*/  @!P5 IMAD.IADD R5, R5, 0x1, -R0 ;  /* 0x000000010505d824 */ /* 0x000fe200078e0a00 */
[----:B------:R-:W-:Y:S01]  /*38f0*/  LOP3.LUT R6, R7, 0x8a, RZ, 0xfc, !PT ;  /* 0x0000008a07067812 */ /* 0x000fe200078efcff */
[----:B------:R-:W-:Y:S01]  /*3900*/  @!P4 IMAD.MOV R3, RZ, RZ, -R3 ;  /* 0x000000ffff03c224 */ /* 0x000fe200078e0a03 */
[----:B------:R-:W-:-:S02]  /*3910*/  ISETP.GE.AND P4, PT, R2, RZ, PT ;  /* 0x000000ff0200720c */ /* 0x000fc40003f86270 */
[----:B------:R-:W-:Y:S02]  /*3920*/  IABS R2, R6 ;  /* 0x0000000600027213 */ /* 0x000fe40000000000 */
[----:B------:R-:W-:Y:S01]  /*3930*/  ISETP.GE.AND P5, PT, R6, RZ, PT ;  /* 0x000000ff0600720c */ /* 0x000fe20003fa6270 */
[----:B------:R1:W-:Y:S01]  /*3940*/  STL [R1+0x158], R3 ;  /* 0x0001580301007387 */ /* 0x0003e20000100800 */
[----:B------:R-:W-:Y:S01]  /*3950*/  IABS R15, R13 ;  /* 0x0000000d000f7213 */ /* 0x000fe20000000000 */
[----:B------:R-:W-:Y:S01]  /*3960*/  @!P0 IMAD.IADD R10, R10, 0x1, -R0 ;  /* 0x000000010a0a8824 */ /* 0x000fe200078e0a00 */
[----:B------:R-:W-:Y:S01]  /*3970*/  ISETP.GT.U32.AND P0, PT, R0, R5, PT ;  /* 0x000000050000720c */ /* 0x000fe20003f04070 */
[----:B------:R-:W-:-:S04]  /*3980*/  IMAD.HI.U32 R6, R8, R2, RZ ;  /* 0x0000000208067227 */ /* 0x000fc800078e00ff */
[----:B------:R-:W-:Y:S01]  /*3990*/  @!P6 IMAD.IADD R11, R11, 0x1, -R0 ;  /* 0x000000010b0be824 */ /* 0x000fe200078e0a00 */
[----:B------:R-:W-:Y:S01]  /*39a0*/  ISETP.GT.U32.AND P6, PT, R0, R10, PT ;  /* 0x0000000a0000720c */ /* 0x000fe20003fc4070 */
[----:B-1----:R-:W-:Y:S02]  /*39b0*/  IMAD.MOV.U32 R3, RZ, RZ, R9 ;  /* 0x000000ffff037224 */ /* 0x002fe400078e0009 */
[----:B------:R-:W-:Y:S02]  /*39c0*/  IMAD.MOV R6, RZ, RZ, -R6 ;  /* 0x000000ffff067224 */ /* 0x000fe400078e0a06 */
[----:B------:R-:W-:-:S04]  /*39d0*/  IMAD.HI.U32 R9, R8, R14, RZ ;  /* 0x0000000e08097227 */ /* 0x000fc800078e00ff */
[C---:B------:R-:W-:Y:S01]  /*39e0*/  IMAD R2, R0.reuse, R6, R2 ;  /* 0x0000000600027224 */ /* 0x040fe200078e0202 */
[----:B------:R-:W-:Y:S01]  /*39f0*/  LOP3.LUT R6, R7, 0x84, RZ, 0xfc, !PT ;  /* 0x0000008407067812 */ /* 0x000fe200078efcff */
[----:B------:R-:W-:Y:S02]  /*3a00*/  IMAD.MOV R9, RZ, RZ, -R9 ;  /* 0x000000ffff097224 */ /* 0x000fe400078e0a09 */
[----:B------:R-:W-:Y:S01]  /*3a10*/  @!P0 IMAD.IADD R5, R5, 0x1, -R0 ;  /* 0x0000000105058824 */ /* 0x000fe200078e0a00 */
[C---:B------:R-:W-:Y:S01]  /*3a20*/  ISETP.GT.U32.AND P0, PT, R0.reuse, R2, PT ;  /* 0x000000020000720c */ /* 0x040fe20003f04070 */
[C---:B------:R-:W-:Y:S01]  /*3a30*/  IMAD R14, R0.reuse, R9, R14 ;  /* 0x00000009000e7224 */ /* 0x040fe200078e020e */
[----:B------:R-:W-:Y:S01]  /*3a40*/  LOP3.LUT R9, R7, 0x82, RZ, 0xfc, !PT ;  /* 0x0000008207097812 */ /* 0x000fe200078efcff */
[----:B------:R-:W-:Y:S01]  /*3a50*/  @!P1 IMAD.MOV R3, RZ, RZ, -R3 ;  /* 0x000000ffff039224 */ /* 0x000fe200078e0a03 */
[----:B------:R-:W-:Y:S01]  /*3a60*/  ISETP.GT.U32.AND P1, PT, R0, R11, PT ;  /* 0x0000000b0000720c */ /* 0x000fe20003f24070 */
[----:B------:R-:W-:Y:S01]  /*3a70*/  @!P6 IMAD.IADD R10, R10, 0x1, -R0 ;  /* 0x000000010a0ae824 */ /* 0x000fe200078e0a00 */
[----:B------:R-:W-:Y:S01]  /*3a80*/  ISETP.GT.U32.AND P6, PT, R0, R14, PT ;  /* 0x0000000e0000720c */ /* 0x000fe20003fc4070 */
[----:B------:R-:W-:Y:S01]  /*3a90*/  IMAD.HI.U32 R18, R8, R15, RZ ;  /* 0x0000000f08127227 */ /* 0x000fe200078e00ff */
[----:B------:R1:W-:Y:S01]  /*3aa0*/  STL [R1+0x15c], R3 ;  /* 0x00015c0301007387 */ /* 0x0003e20000100800 */
[----:B0-----:R-:W-:-:S02]  /*3ab0*/  IABS R22, R6 ;  /* 0x0000000600167213 */ /* 0x001fc40000000000 */
[----:B------:R-:W-:Y:S01]  /*3ac0*/  IMAD.MOV.U32 R12, RZ, RZ, R10 ;  /* 0x000000ffff0c7224 */ /* 0x000fe200078e000a */
[----:B------:R-:W-:Y:S01]  /*3ad0*/  IABS R16, R9 ;  /* 0x0000000900107213 */ /* 0x000fe20000000000 */
[----:B------:R-:W-:Y:S01]  /*3ae0*/  @!P0 IMAD.IADD R2, R2, 0x1, -R0 ;  /* 0x0000000102028824 */ /* 0x000fe200078e0a00 */
[----:B------:R-:W-:Y:S01]  /*3af0*/  ISETP.GE.AND P0, PT, R13, RZ, PT ;  /* 0x000000ff0d00720c */ /* 0x000fe20003f06270 */
[----:B------:R-:W-:Y:S02]  /*3b00*/  @!P2 IMAD.MOV R12, RZ, RZ, -R12 ;  /* 0x000000ffff0ca224 */ /* 0x000fe400078e0a0c */
[----:B------:R-:W-:Y:S01]  /*3b10*/  @!P1 IMAD.IADD R11, R11, 0x1, -R0 ;  /* 0x000000010b0b9824 */ /* 0x000fe200078e0a00 */
[----:B------:R-:W-:Y:S01]  /*3b20*/  ISETP.GE.AND P1, PT, R17, RZ, PT ;  /* 0x000000ff1100720c */ /* 0x000fe20003f26270 */
[----:B-1----:R-:W-:Y:S02]  /*3b30*/  IMAD.MOV.U32 R3, RZ, RZ, R5 ;  /* 0x000000ffff037224 */ /* 0x002fe400078e0005 */
[----:B------:R-:W-:-:S02]  /*3b40*/  IMAD.MOV R17, RZ, RZ, -R18 ;  /* 0x000000ffff117224 */ /* 0x000fc400078e0a12 */
[----:B------:R-:W-:Y:S02]  /*3b50*/  @!P6 IMAD.IADD R14, R14, 0x1, -R0 ;  /* 0x000000010e0ee824 */ /* 0x000fe400078e0a00 */
[----:B------:R-:W-:Y:S01]  /*3b60*/  @!P3 IMAD.MOV R3, RZ, RZ, -R3 ;  /* 0x000000ffff03b224 */ /* 0x000fe200078e0a03 */
[C---:B------:R-:W-:Y:S01]  /*3b70*/  ISETP.GT.U32.AND P3, PT, R0.reuse, R2, PT ;  /* 0x000000020000720c */ /* 0x040fe20003f64070 */
[C---:B------:R-:W-:Y:S01]  /*3b80*/  IMAD R13, R0.reuse, R17, R15 ;  /* 0x00000011000d7224 */ /* 0x040fe200078e020f */
[----:B------:R-:W-:Y:S01]  /*3b90*/  ISETP.GT.U32.AND P6, PT, R0, R14, PT ;  /* 0x0000000e0000720c */ /* 0x000fe20003fc4070 */
[----:B------:R-:W-:Y:S01]  /*3ba0*/  IMAD.HI.U32 R15, R8, R22, RZ ;  /* 0x00000016080f7227 */ /* 0x000fe200078e00ff */
[----:B------:R-:W-:Y:S01]  /*3bb0*/  STL [R1+0x130], R3 ;  /* 0x0001300301007387 */ /* 0x000fe20000100800 */
[----:B------:R-:W-:Y:S02]  /*3bc0*/  IABS R17, R19 ;  /* 0x0000001300117213 */ /* 0x000fe40000000000 */
[----:B------:R-:W-:Y:S01]  /*3bd0*/  ISETP.GT.U32.AND P2, PT, R0, R13, PT ;  /* 0x0000000d0000720c */ /* 0x000fe20003f44070 */
[----:B------:R-:W-:Y:S01]  /*3be0*/  IMAD.HI.U32 R5, R8, R16, RZ ;  /* 0x0000001008057227 */ /* 0x000fe200078e00ff */
[----:B------:R0:W-:Y:S03]  /*3bf0*/  STL [R1+0x138], R12 ;  /* 0x0001380c01007387 */ /* 0x0001e60000100800 */
[----:B------:R-:W-:Y:S01]  /*3c00*/  IMAD.MOV R10, RZ, RZ, -R15 ;  /* 0x000000ffff0a7224 */ /* 0x000fe200078e0a0f */
[----:B------:R-:W-:Y:S01]  /*3c10*/  LOP3.LUT R15, R7, 0x7a, RZ, 0xfc, !PT ;  /* 0x0000007a070f7812 */ /* 0x000fe200078efcff */
[----:B------:R-:W-:-:S02]  /*3c20*/  IMAD.MOV R5, RZ, RZ, -R5 ;  /* 0x000000ffff057224 */ /* 0x000fc400078e0a05 */
[----:B------:R-:W-:Y:S02]  /*3c30*/  IMAD R22, R0, R10, R22 ;  /* 0x0000000a00167224 */ /* 0x000fe400078e0216 */
[----:B------:R-:W-:Y:S02]  /*3c40*/  @!P3 IMAD.IADD R2, R2, 0x1, -R0 ;  /* 0x000000010202b824 */ /* 0x000fe400078e0a00 */
[----:B------:R-:W-:Y:S01]  /*3c50*/  IMAD R16, R0, R5, R16 ;  /* 0x0000000500107224 */ /* 0x000fe200078e0210 */
[----:B------:R-:W-:Y:S01]  /*3c60*/  LOP3.LUT R5, R7, 0x7c, RZ, 0xfc, !PT ;  /* 0x0000007c07057812 */ /* 0x000fe200078efcff */
[----:B------:R-:W-:Y:S01]  /*3c70*/  @!P6 IMAD.IADD R14, R14, 0x1, -R0 ;  /* 0x000000010e0ee824 */ /* 0x000fe200078e0a00 */
[----:B------:R-:W-:Y:S01]  /*3c80*/  ISETP.GT.U32.AND P6, PT, R0, R22, PT ;  /* 0x000000160000720c */ /* 0x000fe20003fc4070 */
[----:B0-----:R-:W-:Y:S01]  /*3c90*/  IMAD.MOV.U32 R12, RZ, RZ, R2 ;  /* 0x000000ffff0c7224 */ /* 0x001fe200078e0002 */
[----:B------:R-:W-:Y:S01]  /*3ca0*/  IABS R2, R5 ;  /* 0x0000000500027213 */ /* 0x000fe20000000000 */
[----:B------:R-:W-:-:S02]  /*3cb0*/  @!P2 IMAD.IADD R13, R13, 0x1, -R0 ;  /* 0x000000010d0da824 */ /* 0x000fc400078e0a00 */
[----:B------:R-:W-:Y:S01]  /*3cc0*/  @!P5 IMAD.MOV R12, RZ, RZ, -R12 ;  /* 0x000000ffff0cd224 */ /* 0x000fe200078e0a0c */
[C---:B------:R-:W-:Y:S01]  /*3cd0*/  ISETP.GT.U32.AND P5, PT, R0.reuse, R16, PT ;  /* 0x000000100000720c */ /* 0x040fe20003fa4070 */
[----:B------:R-:W-:Y:S01]  /*3ce0*/  IMAD.MOV.U32 R3, RZ, RZ, R11 ;  /* 0x000000ffff037224 */ /* 0x000fe200078e000b */
[----:B------:R-:W-:Y:S01]  /*3cf0*/  ISETP.GT.U32.AND P2, PT, R0, R13, PT ;  /* 0x0000000d0000720c */ /* 0x000fe20003f44070 */
[----:B------:R-:W-:Y:S02]  /*3d00*/  VIADD R11, R4, 0x7e ;  /* 0x0000007e040b7836 */ /* 0x000fe40000000000 */
[----:B------:R-:W-:Y:S01]  /*3d10*/  @!P4 IMAD.MOV R3, RZ, RZ, -R3 ;  /* 0x000000ffff03c224 */ /* 0x000fe200078e0a03 */
[----:B------:R-:W-:Y:S01]  /*3d20*/  ISETP.GE.AND P4, PT, R6, RZ, PT ;  /* 0x000000ff0600720c */ /* 0x000fe20003f86270 */
[----:B------:R-:W-:Y:S01]  /*3d30*/  @!P6 IMAD.IADD R22, R22, 0x1, -R0 ;  /* 0x000000011616e824 */ /* 0x000fe200078e0a00 */
[----:B------:R-:W-:Y:S02]  /*3d40*/  LOP3.LUT R6, R7, 0x80, RZ, 0xfc, !PT ;  /* 0x0000008007067812 */ /* 0x000fe400078efcff */
[----:B------:R0:W-:Y:S01]  /*3d50*/  STL [R1+0x13c], R3 ;  /* 0x00013c0301007387 */ /* 0x0001e20000100800 */
[----:B------:R-:W-:-:S02]  /*3d60*/  ISETP.GE.AND P3, PT, R11, RZ, PT ;  /* 0x000000ff0b00720c */ /* 0x000fc40003f66270 */
[----:B------:R-:W-:Y:S01]  /*3d70*/  IABS R10, R6 ;  /* 0x00000006000a7213 */ /* 0x000fe20000000000 */
[--C-:B------:R-:W-:Y:S01]  /*3d80*/  @!P5 IMAD.IADD R16, R16, 0x1, -R0.reuse ;  /* 0x000000011010d824 */ /* 0x100fe200078e0a00 */
[----:B------:R-:W-:Y:S01]  /*3d90*/  IABS R11, R11 ;  /* 0x0000000b000b7213 */ /* 0x000fe20000000000 */
[----:B------:R-:W-:Y:S01]  /*3da0*/  @!P2 IMAD.IADD R13, R13, 0x1, -R0 ;  /* 0x000000010d0da824 */ /* 0x000fe200078e0a00 */
[----:B------:R-:W-:Y:S01]  /*3db0*/  ISETP.GT.U32.AND P6, PT, R0, R22, PT ;  /* 0x000000160000720c */ /* 0x000fe20003fc4070 */
[----:B------:R-:W-:Y:S01]  /*3dc0*/  STL [R1+0x148], R12 ;  /* 0x0001480c01007387 */ /* 0x000fe20000100800 */
[----:B------:R-:W-:Y:S01]  /*3dd0*/  ISETP.GE.AND P2, PT, R6, RZ, PT ;  /* 0x000000ff0600720c */ /* 0x000fe20003f46270 */
[----:B0-----:R-:W-:Y:S01]  /*3de0*/  IMAD.MOV.U32 R3, RZ, RZ, R14 ;  /* 0x000000ffff037224 */ /* 0x001fe200078e000e */
[----:B------:R-:W-:Y:S01]  /*3df0*/  ISETP.GT.U32.AND P5, PT, R0, R16, PT ;  /* 0x000000100000720c */ /* 0x000fe20003fa4070 */
[----:B------:R-:W-:-:S04]  /*3e00*/  IMAD.HI.U32 R14, R8, R10, RZ ;  /* 0x0000000a080e7227 */ /* 0x000fc800078e00ff */
[----:B------:R-:W-:Y:S02]  /*3e10*/  IMAD.MOV R14, RZ, RZ, -R14 ;  /* 0x000000ffff0e7224 */ /* 0x000fe400078e0a0e */
[----:B------:R-:W-:-:S04]  /*3e20*/  IMAD.HI.U32 R6, R8, R11, RZ ;  /* 0x0000000b08067227 */ /* 0x000fc800078e00ff */
[----:B------:R-:W-:Y:S02]  /*3e30*/  IMAD R10, R0, R14, R10 ;  /* 0x0000000e000a7224 */ /* 0x000fe400078e020a */
[----:B------:R-:W-:Y:S02]  /*3e40*/  IMAD.MOV R6, RZ, RZ, -R6 ;  /* 0x000000ffff067224 */ /* 0x000fe400078e0a06 */
[----:B------:R-:W-:Y:S01]  /*3e50*/  @!P1 IMAD.MOV R3, RZ, RZ, -R3 ;  /* 0x000000ffff039224 */ /* 0x000fe200078e0a03 */
[----:B------:R-:W-:Y:S01]  /*3e60*/  ISETP.GE.AND P1, PT, R9, RZ, PT ;  /* 0x000000ff0900720c */ /* 0x000fe20003f26270 */
[--C-:B------:R-:W-:Y:S01]  /*3e70*/  @!P6 IMAD.IADD R22, R22, 0x1, -R0.reuse ;  /* 0x000000011616e824 */ /* 0x100fe200078e0a00 */
[C---:B------:R-:W-:Y:S01]  /*3e80*/  ISETP.GT.U32.AND P6, PT, R0.reuse, R10, PT ;  /* 0x0000000a0000720c */ /* 0x040fe20003fc4070 */
[----:B------:R-:W-:Y:S01]  /*3e90*/  IMAD R11, R0, R6, R11 ;  /* 0x00000006000b7224 */ /* 0x000fe200078e020b */
[----:B------:R-:W-:Y:S01]  /*3ea0*/  IABS R6, R15 ;  /* 0x0000000f00067213 */ /* 0x000fe20000000000 */
[----:B------:R-:W-:Y:S01]  /*3eb0*/  IMAD.HI.U32 R9, R8, R2, RZ ;  /* 0x0000000208097227 */ /* 0x000fe200078e00ff */
[----:B------:R0:W-:Y:S03]  /*3ec0*/  STL [R1+0x144], R3 ;  /* 0x0001440301007387 */ /* 0x0001e60000100800 */
[----:B------:R-:W-:Y:S01]  /*3ed0*/  @!P5 IMAD.IADD R16, R16, 0x1, -R0 ;  /* 0x000000011010d824 */ /* 0x000fe200078e0a00 */
[----:B------:R-:W-:Y:S01]  /*3ee0*/  ISETP.GT.U32.AND P5, PT, R0, R11, PT ;  /* 0x0000000b0000720c */ /* 0x000fe20003fa4070 */
[----:B------:R-:W-:-:S02]  /*3ef0*/  IMAD.MOV R9, RZ, RZ, -R9 ;  /* 0x000000ffff097224 */ /* 0x000fc400078e0a09 */
[----:B------:R-:W-:-:S04]  /*3f00*/  IMAD.HI.U32 R20, R8, R6, RZ ;  /* 0x0000000608147227 */ /* 0x000fc800078e00ff */
[----:B------:R-:W-:Y:S01]  /*3f10*/  IMAD R2, R0, R9, R2 ;  /* 0x0000000900027224 */ /* 0x000fe200078e0202 */
[----:B------:R-:W-:Y:S01]  /*3f20*/  LOP3.LUT R9, R7, 0x76, RZ, 0xfc, !PT ;  /* 0x0000007607097812 */ /* 0x000fe200078efcff */
[--C-:B------:R-:W-:Y:S02]  /*3f30*/  @!P6 IMAD.IADD R10, R10, 0x1, -R0.reuse ;  /* 0x000000010a0ae824 */ /* 0x100fe400078e0a00 */
[----:B0-----:R-:W-:Y:S01]  /*3f40*/  IMAD.MOV.U32 R3, RZ, RZ, R13 ;  /* 0x000000ffff037224 */ /* 0x001fe200078e000d */
[C---:B------:R-:W-:Y:S01]  /*3f50*/  ISETP.GT.U32.AND P6, PT, R0.reuse, R2, PT ;  /* 0x000000020000720c */ /* 0x040fe20003fc4070 */
[----:B------:R-:W-:Y:S01]  /*3f60*/  @!P5 IMAD.IADD R11, R11, 0x1, -R0 ;  /* 0x000000010b0bd824 */ /* 0x000fe200078e0a00 */
[C---:B------:R-:W-:Y:S01]  /*3f70*/  ISETP.GT.U32.AND P5, PT, R0.reuse, R10, PT ;  /* 0x0000000a0000720c */ /* 0x040fe20003fa4070 */
[----:B------:R-:W-:Y:S01]  /*3f80*/  IMAD.MOV R20, RZ, RZ, -R20 ;  /* 0x000000ffff147224 */ /* 0x000fe200078e0a14 */
[----:B------:R-:W-:Y:S01]  /*3f90*/  LOP3.LUT R13, R7, 0x78, RZ, 0xfc, !PT ;  /* 0x00000078070d7812 */ /* 0x000fe200078efcff */
[----:B------:R-:W-:Y:S01]  /*3fa0*/  @!P0 IMAD.MOV R3, RZ, RZ, -R3 ;  /* 0x000000ffff038224 */ /* 0x000fe200078e0a03 */
[----:B------:R-:W-:Y:S01]  /*3fb0*/  ISETP.GE.AND P0, PT, R5, RZ, PT ;  /* 0x000000ff0500720c */ /* 0x000fe20003f06270 */
[----:B------:R-:W-:Y:S01]  /*3fc0*/  IMAD R6, R0, R20, R6 ;  /* 0x0000001400067224 */ /* 0x000fe200078e0206 */
[----:B------:R-:W-:Y:S01]  /*3fd0*/  IABS R18, R13 ;  /* 0x0000000d00127213 */ /* 0x000fe20000000000 */
[----:B------:R-:W-:Y:S01]  /*3fe0*/  IMAD.MOV.U32 R12, RZ, RZ, R16 ;  /* 0x000000ffff0c7224 */ /* 0x000fe200078e0010 */
[----:B------:R0:W-:Y:S01]  /*3ff0*/  STL [R1+0x140], R3 ;  /* 0x0001400301007387 */ /* 0x0001e20000100800 */
[----:B------:R-:W-:-:S02]  /*4000*/  LOP3.LUT R5, R7, 0x74, RZ, 0xfc, !PT ;  /* 0x0000007407057812 */ /* 0x000fc400078efcff */
[--C-:B------:R-:W-:Y:S01]  /*4010*/  @!P6 IMAD.IADD R2, R2, 0x1, -R0.reuse ;  /* 0x000000010202e824 */ /* 0x100fe200078e0a00 */
[----:B------:R-:W-:Y:S01]  /*4020*/  ISETP.GT.U32.AND P6, PT, R0, R11, PT ;  /* 0x0000000b0000720c */ /* 0x000fe20003fc4070 */
[----:B------:R-:W-:Y:S01]  /*4030*/  IMAD.HI.U32 R23, R8, R18, RZ ;  /* 0x0000001208177227 */ /* 0x000fe200078e00ff */
[----:B------:R-:W-:Y:S02]  /*4040*/  IABS R14, R9 ;  /* 0x00000009000e7213 */ /* 0x000fe40000000000 */
[----:B------:R-:W-:Y:S01]  /*4050*/  IABS R21, R5 ;  /* 0x0000000500157213 */ /* 0x000fe20000000000 */
[----:B------:R-:W-:Y:S01]  /*4060*/  @!P5 IMAD.IADD R10, R10, 0x1, -R0 ;  /* 0x000000010a0ad824 */ /* 0x000fe200078e0a00 */
[----:B------:R-:W-:Y:S01]  /*4070*/  ISETP.GT.U32.AND P5, PT, R0, R6, PT ;  /* 0x000000060000720c */ /* 0x000fe20003fa4070 */
[----:B------:R-:W-:Y:S02]  /*4080*/  IMAD.MOV R23, RZ, RZ, -R23 ;  /* 0x000000ffff177224 */ /* 0x000fe400078e0a17 */
[----:B0-----:R-:W-:-:S02]  /*4090*/  IMAD.MOV.U32 R3, RZ, RZ, R22 ;  /* 0x000000ffff037224 */ /* 0x001fc400078e0016 */
[C---:B------:R-:W-:Y:S02]  /*40a0*/  IMAD R18, R0.reuse, R23, R18 ;  /* 0x0000001700127224 */ /* 0x040fe400078e0212 */
[----:B------:R-:W-:Y:S01]  /*40b0*/  @!P4 IMAD.MOV R3, RZ, RZ, -R3 ;  /* 0x000000ffff03c224 */ /* 0x000fe200078e0a03 */
[C---:B------:R-:W-:Y:S01]  /*40c0*/  ISETP.GT.U32.AND P4, PT, R0.reuse, R2, PT ;  /* 0x000000020000720c */ /* 0x040fe20003f84070 */
[--C-:B------:R-:W-:Y:S01]  /*40d0*/  @!P6 IMAD.IADD R11, R11, 0x1, -R0.reuse ;  /* 0x000000010b0be824 */ /* 0x100fe200078e0a00 */
[----:B------:R-:W-:Y:S01]  /*40e0*/  ISETP.GT.U32.AND P6, PT, R0, R18, PT ;  /* 0x000000120000720c */ /* 0x000fe20003fc4070 */
[----:B------:R-:W-:Y:S01]  /*40f0*/  IMAD.HI.U32 R20, R8, R14, RZ ;  /* 0x0000000e08147227 */ /* 0x000fe200078e00ff */
[----:B------:R0:W-:Y:S03]  /*4100*/  STL [R1+0x134], R3 ;  /* 0x0001340301007387 */ /* 0x0001e60000100800 */
[----:B------:R-:W-:-:S02]  /*4110*/  @!P5 IMAD.IADD R6, R6, 0x1, -R0 ;  /* 0x000000010606d824 */ /* 0x000fc400078e0a00 */
[----:B------:R-:W-:-:S04]  /*4120*/  IMAD.HI.U32 R23, R8, R21, RZ ;  /* 0x0000001508177227 */ /* 0x000fc800078e00ff */
[----:B------:R-:W-:Y:S01]  /*4130*/  @!P1 IMAD.MOV R12, RZ, RZ, -R12 ;  /* 0x000000ffff0c9224 */ /* 0x000fe200078e0a0c */
[----:B------:R-:W-:Y:S01]  /*4140*/  ISETP.GT.U32.AND P1, PT, R0, R6, PT ;  /* 0x000000060000720c */ /* 0x000fe20003f24070 */
[----:B0-----:R-:W-:Y:S02]  /*4150*/  IMAD.MOV.U32 R3, RZ, RZ, R10 ;  /* 0x000000ffff037224 */ /* 0x001fe400078e000a */
[----:B------:R-:W-:Y:S01]  /*4160*/  IMAD.MOV R20, RZ, RZ, -R20 ;  /* 0x000000ffff147224 */ /* 0x000fe200078e0a14 */
[----:B------:R-:W-:Y:S01]  /*4170*/  STL [R1+0x12c], R12 ;  /* 0x00012c0c01007387 */ /* 0x000fe20000100800 */
[----:B------:R-:W-:Y:S02]  /*4180*/  @!P2 IMAD.MOV R3, RZ, RZ, -R3 ;  /* 0x000000ffff03a224 */ /* 0x000fe400078e0a03 */
[----:B------:R-:W-:Y:S02]  /*4190*/  IMAD.MOV R23, RZ, RZ, -R23 ;  /* 0x000000ffff177224 */ /* 0x000fe400078e0a17 */
[----:B------:R-:W-:Y:S01]  /*41a0*/  @!P4 IMAD.IADD R2, R2, 0x1, -R0 ;  /* 0x000000010202c824 */ /* 0x000fe200078e0a00 */
[----:B------:R0:W-:Y:S01]  /*41b0*/  STL [R1+0x128], R3 ;  /* 0x0001280301007387 */ /* 0x0001e20000100800 */
[----:B------:R-:W-:Y:S01]  /*41c0*/  IMAD R14, R0, R20, R14 ;  /* 0x00000014000e7224 */ /* 0x000fe200078e020e */
[----:B------:R-:W-:Y:S01]  /*41d0*/  ISETP.GE.AND P4, PT, R15, RZ, PT ;  /* 0x000000ff0f00720c */ /* 0x000fe20003f86270 */
[----:B------:R-:W-:Y:S01]  /*41e0*/  @!P6 IMAD.IADD R18, R18, 0x1, -R0 ;  /* 0x000000011212e824 */ /* 0x000fe200078e0a00 */
[----:B------:R-:W-:Y:S01]  /*41f0*/  LOP3.LUT R20, R7, 0x70, RZ, 0xfc, !PT ;  /* 0x0000007007147812 */ /* 0x000fe200078efcff */
[C---:B------:R-:W-:Y:S01]  /*4200*/  IMAD R21, R0.reuse, R23, R21 ;  /* 0x0000001700157224 */ /* 0x040fe200078e0215 */
[C---:B------:R-:W-:Y:S01]  /*4210*/  ISETP.GT.U32.AND P6, PT, R0.reuse, R14, PT ;  /* 0x0000000e0000720c */ /* 0x040fe20003fc4070 */
[----:B------:R-:W-:Y:S01]  /*4220*/  IMAD.MOV.U32 R10, RZ, RZ, R11 ;  /* 0x000000ffff0a7224 */ /* 0x000fe200078e000b */
[----:B------:R-:W-:Y:S01]  /*4230*/  ISETP.GT.U32.AND P2, PT, R0, R18, PT ;  /* 0x000000120000720c */ /* 0x000fe20003f44070 */
[----:B------:R-:W-:Y:S01]  /*4240*/  IMAD.HI.U32 R22, R8, R17, RZ ;  /* 0x0000001108167227 */ /* 0x000fe200078e00ff */
[----:B------:R-:W-:-:S02]  /*4250*/  IABS R16, R20 ;  /* 0x0000001400107213 */ /* 0x000fc40000000000 */
[----:B------:R-:W-:Y:S01]  /*4260*/  LOP3.LUT R11, R7, 0x68, RZ, 0xfc, !PT ;  /* 0x00000068070b7812 */ /* 0x000fe200078efcff */
[----:B0-----:R-:W-:Y:S02]  /*4270*/  IMAD.MOV.U32 R3, RZ, RZ, R2 ;  /* 0x000000ffff037224 */ /* 0x001fe400078e0002 */
[----:B------:R-:W-:Y:S01]  /*4280*/  @!P3 IMAD.MOV R10, RZ, RZ, -R10 ;  /* 0x000000ffff0ab224 */ /* 0x000fe200078e0a0a */
[----:B------:R-:W-:Y:S01]  /*4290*/  ISETP.GT.U32.AND P3, PT, R0, R21, PT ;  /* 0x000000150000720c */ /* 0x000fe20003f64070 */
[----:B------:R-:W-:Y:S01]  /*42a0*/  @!P0 IMAD.MOV R3, RZ, RZ, -R3 ;  /* 0x000000ffff038224 */ /* 0x000fe200078e0a03 */
[----:B------:R-:W-:Y:S01]  /*42b0*/  ISETP.GE.AND P0, PT, R13, RZ, PT ;  /* 0x000000ff0d00720c */ /* 0x000fe20003f06270 */
[----:B------:R-:W-:Y:S01]  /*42c0*/  @!P1 IMAD.IADD R6, R6, 0x1, -R0 ;  /* 0x0000000106069824 */ /* 0x000fe200078e0a00 */
[----:B------:R0:W-:Y:S01]  /*42d0*/  STL [R1+0x120], R10 ;  /* 0x0001200a01007387 */ /* 0x0001e20000100800 */
[----:B------:R-:W-:Y:S02]  /*42e0*/  IMAD.MOV R22, RZ, RZ, -R22 ;  /* 0x000000ffff167224 */ /* 0x000fe400078e0a16 */
[----:B------:R-:W-:Y:S01]  /*42f0*/  VIADD R15, R4, 0x6e ;  /* 0x0000006e040f7836 */ /* 0x000fe20000000000 */
[----:B------:R1:W-:Y:S01]  /*4300*/  STL [R1+0x11c], R3 ;  /* 0x00011c0301007387 */ /* 0x0003e20000100800 */
[----:B------:R-:W-:-:S03]  /*4310*/  IMAD.HI.U32 R2, R8, R16, RZ ;  /* 0x0000001008027227 */ /* 0x000fc600078e00ff */
[----:B------:R-:W-:Y:S01]  /*4320*/  ISETP.GE.AND P5, PT, R15, RZ, PT ;  /* 0x000000ff0f00720c */ /* 0x000fe20003fa6270 */
[----:B------:R-:W-:Y:S01]  /*4330*/  IMAD R17, R0, R22, R17 ;  /* 0x0000001600117224 */ /* 0x000fe200078e0211 */
[----:B------:R-:W-:Y:S01]  /*4340*/  IABS R15, R15 ;  /* 0x0000000f000f7213 */ /* 0x000fe20000000000 */
[----:B------:R-:W-:Y:S01]  /*4350*/  IMAD.MOV R2, RZ, RZ, -R2 ;  /* 0x000000ffff027224 */ /* 0x000fe200078e0a02 */
[----:B0-----:R-:W-:Y:S01]  /*4360*/  LOP3.LUT R10, R7, 0x6a, RZ, 0xfc, !PT ;  /* 0x0000006a070a7812 */ /* 0x001fe200078efcff */
[----:B------:R-:W-:Y:S01]  /*4370*/  @!P2 IMAD.IADD R18, R18, 0x1, -R0 ;  /* 0x000000011212a824 */ /* 0x000fe200078e0a00 */
[----:B------:R-:W-:Y:S01]  /*4380*/  ISETP.GT.U32.AND P1, PT, R0, R17, PT ;  /* 0x000000110000720c */ /* 0x000fe20003f24070 */
[----:B-1----:R-:W-:Y:S01]  /*4390*/  IMAD.MOV.U32 R3, RZ, RZ, R6 ;  /* 0x000000ffff037224 */ /* 0x002fe200078e0006 */
[----:B------:R-:W-:Y:S01]  /*43a0*/  ISETP.GE.AND P2, PT, R9, RZ, PT ;  /* 0x000000ff0900720c */ /* 0x000fe20003f46270 */
[--C-:B------:R-:W-:Y:S01]  /*43b0*/  @!P6 IMAD.IADD R14, R14, 0x1, -R0.reuse ;  /* 0x000000010e0ee824 */ /* 0x100fe200078e0a00 */
[----:B------:R-:W-:Y:S01]  /*43c0*/  ISETP.GE.AND P6, PT, R5, RZ, PT ;  /* 0x000000ff0500720c */ /* 0x000fe20003fc6270 */
[----:B------:R-:W-:Y:S01]  /*43d0*/  @!P4 IMAD.MOV R3, RZ, RZ, -R3 ;  /* 0x000000ffff03c224 */ /* 0x000fe200078e0a03 */
[----:B------:R-:W-:Y:S01]  /*43e0*/  IABS R13, R10 ;  /* 0x0000000a000d7213 */ /* 0x000fe20000000000 */
[----:B------:R-:W-:Y:S01]  /*43f0*/  @!P3 IMAD.IADD R21, R21, 0x1, -R0 ;  /* 0x000000011515b824 */ /* 0x000fe200078e0a00 */
[C---:B------:R-:W-:Y:S01]  /*4400*/  ISETP.GT.U32.AND P3, PT, R0.reuse, R14, PT ;  /* 0x0000000e0000720c */ /* 0x040fe20003f64070 */
[----:B------:R-:W-:Y:S01]  /*4410*/  IMAD R5, R0, R2, R16 ;  /* 0x0000000200057224 */ /* 0x000fe200078e0210 */
[----:B------:R0:W-:Y:S01]  /*4420*/  STL [R1+0x110], R3 ;  /* 0x0001100301007387 */ /* 0x0001e20000100800 */
[----:B------:R-:W-:Y:S01]  /*4430*/  IMAD.HI.U32 R9, R8, R15, RZ ;  /* 0x0000000f08097227 */ /* 0x000fe200078e00ff */
[----:B------:R-:W-:-:S02]  /*4440*/  ISETP.GT.U32.AND P4, PT, R0, R21, PT ;  /* 0x000000150000720c */ /* 0x000fc40003f84070 */
[----:B------:R-:W-:Y:S01]  /*4450*/  LOP3.LUT R2, R7, 0x6c, RZ, 0xfc, !PT ;  /* 0x0000006c07027812 */ /* 0x000fe200078efcff */
[----:B------:R-:W-:Y:S01]  /*4460*/  IMAD.MOV R9, RZ, RZ, -R9 ;  /* 0x000000ffff097224 */ /* 0x000fe200078e0a09 */
[----:B------:R-:W-:Y:S01]  /*4470*/  IABS R16, R11 ;  /* 0x0000000b00107213 */ /* 0x000fe20000000000 */
[----:B------:R-:W-:Y:S01]  /*4480*/  @!P1 IMAD.IADD R17, R17, 0x1, -R0 ;  /* 0x0000000111119824 */ /* 0x000fe200078e0a00 */
[----:B------:R-:W-:Y:S01]  /*4490*/  IABS R6, R2 ;  /* 0x0000000200067213 */ /* 0x000fe20000000000 */
[C---:B------:R-:W-:Y:S02]  /*44a0*/  IMAD R9, R0.reuse, R9, R15 ;  /* 0x0000000900097224 */ /* 0x040fe400078e020f */
[----:B0-----:R-:W-:Y:S01]  /*44b0*/  IMAD.MOV.U32 R3, RZ, RZ, R18 ;  /* 0x000000ffff037224 */ /* 0x001fe200078e0012 */
[----:B------:R-:W-:Y:S01]  /*44c0*/  ISETP.GT.U32.AND P1, PT, R0, R17, PT ;  /* 0x000000110000720c */ /* 0x000fe20003f24070 */
[--C-:B------:R-:W-:Y:S01]  /*44d0*/  @!P3 IMAD.IADD R14, R14, 0x1, -R0.reuse ;  /* 0x000000010e0eb824 */ /* 0x100fe200078e0a00 */
[----:B------:R-:W-:Y:S01]  /*44e0*/  ISETP.GE.AND P3, PT, R19, RZ, PT ;  /* 0x000000ff1300720c */ /* 0x000fe20003f66270 */
[----:B------:R-:W-:Y:S01]  /*44f0*/  @!P0 IMAD.MOV R3, RZ, RZ, -R3 ;  /* 0x000000ffff038224 */ /* 0x000fe200078e0a03 */
[C---:B------:R-:W-:Y:S01]  /*4500*/  ISETP.GT.U32.AND P0, PT, R0.reuse, R5, PT ;  /* 0x000000050000720c */ /* 0x040fe20003f04070 */
[----:B------:R-:W-:Y:S01]  /*4510*/  @!P4 IMAD.IADD R21, R21, 0x1, -R0 ;  /* 0x000000011515c824 */ /* 0x000fe200078e0a00 */
[----:B------:R-:W-:Y:S01]  /*4520*/  ISETP.GT.U32.AND P4, PT, R0, R9, PT ;  /* 0x000000090000720c */ /* 0x000fe20003f84070 */
[----:B------:R-:W-:Y:S01]  /*4530*/  IMAD.HI.U32 R18, R8, R6, RZ ;  /* 0x0000000608127227 */ /* 0x000fe200078e00ff */
[----:B------:R0:W-:Y:S03]  /*4540*/  STL [R1+0x10c], R3 ;  /* 0x00010c0301007387 */ /* 0x0001e60000100800 */
[----:B------:R-:W-:-:S02]  /*4550*/  IMAD.MOV R18, RZ, RZ, -R18 ;  /* 0x000000ffff127224 */ /* 0x000fc400078e0a12 */
[----:B------:R-:W-:-:S04]  /*4560*/  IMAD.HI.U32 R15, R8, R13, RZ ;  /* 0x0000000d080f7227 */ /* 0x000fc800078e00ff */
[----:B------:R-:W-:Y:S01]  /*4570*/  @!P0 IMAD.IADD R5, R5, 0x1, -R0 ;  /* 0x0000000105058824 */ /* 0x000fe200078e0a00 */
[----:B------:R-:W-:Y:S01]  /*4580*/  ISETP.GE.AND P0, PT, R2, RZ, PT ;  /* 0x000000ff0200720c */ /* 0x000fe20003f06270 */
[----:B0-----:R-:W-:Y:S01]  /*4590*/  IMAD.MOV.U32 R3, RZ, RZ, R14 ;  /* 0x000000ffff037224 */ /* 0x001fe200078e000e */
[----:B------:R-:W-:Y:S01]  /*45a0*/  LOP3.LUT R14, R7, 0x64, RZ, 0xfc, !PT ;  /* 0x00000064070e7812 */ /* 0x000fe200078efcff */
[C---:B------:R-:W-:Y:S02]  /*45b0*/  IMAD R6, R0.reuse, R18, R6 ;  /* 0x0000001200067224 */ /* 0x040fe400078e0206 */
[----:B------:R-:W-:Y:S01]  /*45c0*/  @!P2 IMAD.MOV R3, RZ, RZ, -R3 ;  /* 0x000000ffff03a224 */ /* 0x000fe200078e0a03 */
[C---:B------:R-:W-:Y:S01]  /*45d0*/  ISETP.GT.U32.AND P2, PT, R0.reuse, R5, PT ;  /* 0x000000050000720c */ /* 0x040fe20003f44070 */
[----:B------:R-:W-:Y:S02]  /*45e0*/  IMAD.MOV.U32 R12, RZ, RZ, R21 ;  /* 0x000000ffff0c7224 */ /* 0x000fe400078e0015 */
[----:B------:R-:W-:Y:S01]  /*45f0*/  IMAD.MOV R2, RZ, RZ, -R15 ;  /* 0x000000ffff027224 */ /* 0x000fe200078e0a0f */
[----:B------:R0:W-:Y:S01]  /*4600*/  STL [R1+0x108], R3 ;  /* 0x0001080301007387 */ /* 0x0001e20000100800 */
[----:B------:R-:W-:Y:S01]  /*4610*/  @!P6 IMAD.MOV R12, RZ, RZ, -R12 ;  /* 0x000000ffff0ce224 */ /* 0x000fe200078e0a0c */
[----:B------:R-:W-:Y:S01]  /*4620*/  ISETP.GT.U32.AND P6, PT, R0, R6, PT ;  /* 0x000000060000720c */ /* 0x000fe20003fc4070 */
[----:B------:R-:W-:-:S02]  /*4630*/  @!P4 IMAD.IADD R9, R9, 0x1, -R0 ;  /* 0x000000010909c824 */ /* 0x000fc400078e0a00 */
[--C-:B------:R-:W-:Y:S01]  /*4640*/  @!P1 IMAD.IADD R17, R17, 0x1, -R0.reuse ;  /* 0x0000000111119824 */ /* 0x100fe200078e0a00 */
[----:B------:R-:W-:Y:S01]  /*4650*/  ISETP.GE.AND P1, PT, R20, RZ, PT ;  /* 0x000000ff1400720c */ /* 0x000fe20003f26270 */
[C---:B------:R-:W-:Y:S01]  /*4660*/  IMAD R2, R0.reuse, R2, R13 ;  /* 0x0000000200027224 */ /* 0x040fe200078e020d */
[----:B------:R-:W-:Y:S01]  /*4670*/  ISETP.GT.U32.AND P4, PT, R0, R9, PT ;  /* 0x000000090000720c */ /* 0x000fe20003f84070 */
[----:B------:R-:W-:Y:S01]  /*4680*/  IMAD.HI.U32 R13, R8, R16, RZ ;  /* 0x00000010080d7227 */ /* 0x000fe200078e00ff */
[----:B------:R1:W-:Y:S03]  /*4690*/  STL [R1+0x104], R12 ;  /* 0x0001040c01007387 */ /* 0x0003e60000100800 */
[----:B------:R-:W-:Y:S02]  /*46a0*/  IMAD.MOV R13, RZ, RZ, -R13 ;  /* 0x000000ffff0d7224 */ /* 0x000fe400078e0a0d */
[----:B------:R-:W-:Y:S01]  /*46b0*/  @!P2 IMAD.IADD R5, R5, 0x1, -R0 ;  /* 0x000000010505a824 */ /* 0x000fe200078e0a00 */
[C---:B------:R-:W-:Y:S01]  /*46c0*/  ISETP.GT.U32.AND P2, PT, R0.reuse, R2, PT ;  /* 0x000000020000720c */ /* 0x040fe20003f44070 */
[----:B------:R-:W-:Y:S01]  /*46d0*/  IMAD R16, R0, R13, R16 ;  /* 0x0000000d00107224 */ /* 0x000fe200078e0210 */
[----:B------:R-:W-:Y:S01]  /*46e0*/  IABS R13, R14 ;  /* 0x0000000e000d7213 */ /* 0x000fe20000000000 */
[----:B0-----:R-:W-:-:S02]  /*46f0*/  IMAD.MOV.U32 R3, RZ, RZ, R17 ;  /* 0x000000ffff037224 */ /* 0x001fc400078e0011 */
[----:B-1----:R-:W-:Y:S02]  /*4700*/  IMAD.MOV.U32 R12, RZ, RZ, R5 ;  /* 0x000000ffff0c7224 */ /* 0x002fe400078e0005 */
[----:B------:R-:W-:Y:S02]  /*4710*/  @!P6 IMAD.IADD R6, R6, 0x1, -R0 ;  /* 0x000000010606e824 */ /* 0x000fe400078e0a00 */
[----:B------:R-:W-:Y:S01]  /*4720*/  @!P1 IMAD.MOV R12, RZ, RZ, -R12 ;  /* 0x000000ffff0c9224 */ /* 0x000fe200078e0a0c */
[----:B------:R-:W-:Y:S01]  /*4730*/  ISETP.GT.U32.AND P1, PT, R0, R16, PT ;  /* 0x000000100000720c */ /* 0x000fe20003f24070 */
[----:B------:R-:W-:Y:S01]  /*4740*/  @!P3 IMAD.MOV R3, RZ, RZ, -R3 ;  /* 0x000000ffff03b224 */ /* 0x000fe200078e0a03 */
[----:B------:R-:W-:Y:S01]  /*4750*/  ISETP.GE.AND P3, PT, R10, RZ, PT ;  /* 0x000000ff0a00720c */ /* 0x000fe20003f66270 */
[--C-:B------:R-:W-:Y:S01]  /*4760*/  @!P4 IMAD.IADD R9, R9, 0x1, -R0.reuse ;  /* 0x000000010909c824 */ /* 0x100fe200078e0a00 */
[----:B------:R-:W-:Y:S01]  /*4770*/  ISETP.GT.U32.AND P6, PT, R0, R6, PT ;  /* 0x000000060000720c */ /* 0x000fe20003fc4070 */
[----:B------:R-:W-:Y:S01]  /*4780*/  @!P2 IMAD.IADD R2, R2, 0x1, -R0 ;  /* 0x000000010202a824 */ /* 0x000fe200078e0a00 */
[----:B------:R-:W-:Y:S01]  /*4790*/  ISETP.GE.AND P4, PT, R11, RZ, PT ;  /* 0x000000ff0b00720c */ /* 0x000fe20003f86270 */
[----:B------:R0:W-:Y:S01]  /*47a0*/  STL [R1+0x100], R3 ;  /* 0x0001000301007387 */ /* 0x0001e20000100800 */
[----:B------:R-:W-:-:S02]  /*47b0*/  LOP3.LUT R10, R7, 0x62, RZ, 0xfc, !PT ;  /* 0x00000062070a7812 */ /* 0x000fc400078efcff */
[----:B------:R-:W-:Y:S01]  /*47c0*/  LOP3.LUT R11, R7, 0x66, RZ, 0xfc, !PT ;  /* 0x00000066070b7812 */ /* 0x000fe200078efcff */
[----:B------:R1:W-:Y:S01]  /*47d0*/  STL [R1+0xec], R12 ;  /* 0x0000ec0c01007387 */ /* 0x0003e20000100800 */
[----:B------:R-:W-:Y:S01]  /*47e0*/  IABS R15, R10 ;  /* 0x0000000a000f7213 */ /* 0x000fe20000000000 */
[--C-:B------:R-:W-:Y:S01]  /*47f0*/  @!P1 IMAD.IADD R16, R16, 0x1, -R0.reuse ;  /* 0x0000000110109824 */ /* 0x100fe200078e0a00 */
[----:B------:R-:W-:Y:S02]  /*4800*/  IABS R23, R11 ;  /* 0x0000000b00177213 */ /* 0x000fe40000000000 */
[C---:B------:R-:W-:Y:S01]  /*4810*/  ISETP.GT.U32.AND P2, PT, R0.reuse, R2, PT ;  /* 0x000000020000720c */ /* 0x040fe20003f44070 */
[----:B0-----:R-:W-:Y:S01]  /*4820*/  IMAD.MOV.U32 R3, RZ, RZ, R9 ;  /* 0x000000ffff037224 */ /* 0x001fe200078e0009 */
[----:B------:R-:W-:Y:S01]  /*4830*/  ISETP.GT.U32.AND P1, PT, R0, R16, PT ;  /* 0x000000100000720c */ /* 0x000fe20003f24070 */
[----:B------:R-:W-:Y:S01]  /*4840*/  @!P6 IMAD.IADD R6, R6, 0x1, -R0 ;  /* 0x000000010606e824 */ /* 0x000fe200078e0a00 */
[----:B------:R-:W-:Y:S01]  /*4850*/  ISETP.GE.AND P6, PT, R14, RZ, PT ;  /* 0x000000ff0e00720c */ /* 0x000fe20003fc6270 */
[----:B------:R-:W-:Y:S01]  /*4860*/  @!P5 IMAD.MOV R3, RZ, RZ, -R3 ;  /* 0x000000ffff03d224 */ /* 0x000fe200078e0a03 */
[----:B------:R-:W-:Y:S01]  /*4870*/  ISETP.GE.AND P5, PT, R11, RZ, PT ;  /* 0x000000ff0b00720c */ /* 0x000fe20003fa6270 */
[----:B------:R-:W-:-:S02]  /*4880*/  IMAD.MOV.U32 R11, RZ, RZ, R15 ;  /* 0x000000ffff0b7224 */ /* 0x000fc400078e000f */
[C---:B------:R-:W-:Y:S01]  /*4890*/  IMAD.HI.U32 R15, R8.reuse, R23, RZ ;  /* 0x00000017080f7227 */ /* 0x040fe200078e00ff */
[----:B------:R0:W-:Y:S03]  /*48a0*/  STL [R1+0xf4], R3 ;  /* 0x0000f40301007387 */ /* 0x0001e60000100800 */
[----:B------:R-:W-:Y:S01]  /*48b0*/  IMAD.MOV R14, RZ, RZ, -R15 ;  /* 0x000000ffff0e7224 */ /* 0x000fe200078e0a0f */
[----:B------:R-:W-:Y:S01]  /*48c0*/  LOP3.LUT R15, R7, 0x5a, RZ, 0xfc, !PT ;  /* 0x0000005a070f7812 */ /* 0x000fe200078efcff */
[----:B------:R-:W-:-:S04]  /*48d0*/  IMAD.HI.U32 R9, R8, R13, RZ ;  /* 0x0000000d08097227 */ /* 0x000fc800078e00ff */
[C---:B------:R-:W-:Y:S01]  /*48e0*/  IMAD R23, R0.reuse, R14, R23 ;  /* 0x0000000e00177224 */ /* 0x040fe200078e0217 */
[----:B------:R-:W-:Y:S01]  /*48f0*/  LOP3.LUT R14, R7, 0x5c, RZ, 0xfc, !PT ;  /* 0x0000005c070e7812 */ /* 0x000fe200078efcff */
[----:B-1----:R-:W-:Y:S02]  /*4900*/  IMAD.MOV.U32 R12, RZ, RZ, R6 ;  /* 0x000000ffff0c7224 */ /* 0x002fe400078e0006 */
[----:B------:R-:W-:Y:S01]  /*4910*/  IMAD.MOV R9, RZ, RZ, -R9 ;  /* 0x000000ffff097224 */ /* 0x000fe200078e0a09 */
[----:B------:R-:W-:Y:S01]  /*4920*/  IABS R6, R14 ;  /* 0x0000000e00067213 */ /* 0x000fe20000000000 */
[----:B------:R-:W-:Y:S01]  /*4930*/  @!P0 IMAD.MOV R12, RZ, RZ, -R12 ;  /* 0x000000ffff0c8224 */ /* 0x000fe200078e0a0c */
[C---:B------:R-:W-:Y:S01]  /*4940*/  ISETP.GT.U32.AND P0, PT, R0.reuse, R23, PT ;  /* 0x000000170000720c */ /* 0x040fe20003f04070 */
[----:B------:R-:W-:Y:S02]  /*4950*/  IMAD R13, R0, R9, R13 ;  /* 0x00000009000d7224 */ /* 0x000fe400078e020d */
[--C-:B------:R-:W-:Y:S01]  /*4960*/  @!P1 IMAD.IADD R16, R16, 0x1, -R0.reuse ;  /* 0x0000000110109824 */ /* 0x100fe200078e0a00 */
[----:B------:R-:W-:Y:S01]  /*4970*/  STL [R1+0xf8], R12 ;  /* 0x0000f80c01007387 */ /* 0x000fe20000100800 */
[----:B------:R-:W-:Y:S01]  /*4980*/  @!P2 IMAD.IADD R2, R2, 0x1, -R0 ;  /* 0x000000010202a824 */ /* 0x000fe200078e0a00 */
[----:B------:R-:W-:Y:S01]  /*4990*/  ISETP.GT.U32.AND P1, PT, R0, R13, PT ;  /* 0x0000000d0000720c */ /* 0x000fe20003f24070 */
[----:B------:R-:W-:Y:S01]  /*49a0*/  IMAD.HI.U32 R5, R8, R11, RZ ;  /* 0x0000000b08057227 */ /* 0x000fe200078e00ff */
[----:B------:R-:W-:-:S02]  /*49b0*/  ISETP.GE.AND P2, PT, R10, RZ, PT ;  /* 0x000000ff0a00720c */ /* 0x000fc40003f46270 */
[----:B------:R-:W-:Y:S01]  /*49c0*/  LOP3.LUT R10, R7, 0x60, RZ, 0xfc, !PT ;  /* 0x00000060070a7812 */ /* 0x000fe200078efcff */
[----:B0-----:R-:W-:Y:S02]  /*49d0*/  IMAD.MOV.U32 R3, RZ, RZ, R2 ;  /* 0x000000ffff037224 */ /* 0x001fe400078e0002 */
[--C-:B------:R-:W-:Y:S01]  /*49e0*/  @!P0 IMAD.IADD R23, R23, 0x1, -R0.reuse ;  /* 0x0000000117178824 */ /* 0x100fe200078e0a00 */
[----:B------:R-:W-:Y:S01]  /*49f0*/  IABS R18, R10 ;  /* 0x0000000a00127213 */ /* 0x000fe20000000000 */
[----:B------:R-:W-:Y:S02]  /*4a00*/  @!P3 IMAD.MOV R3, RZ, RZ, -R3 ;  /* 0x000000ffff03b224 */ /* 0x000fe400078e0a03 */
[----:B------:R-:W-:Y:S01]  /*4a10*/  VIADD R9, R4, 0x5e ;  /* 0x0000005e04097836 */ /* 0x000fe20000000000 */
[C---:B------:R-:W-:Y:S01]  /*4a20*/  ISETP.GT.U32.AND P0, PT, R0.reuse, R23, PT ;  /* 0x000000170000720c */ /* 0x040fe20003f04070 */
[----:B------:R-:W-:Y:S01]  /*4a30*/  IMAD.MOV R5, RZ, RZ, -R5 ;  /* 0x000000ffff057224 */ /* 0x000fe200078e0a05 */
[----:B------:R0:W-:Y:S01]  /*4a40*/  STL [R1+0xfc], R3 ;  /* 0x0000fc0301007387 */ /* 0x0001e20000100800 */
[----:B------:R-:W-:Y:S01]  /*4a50*/  @!P1 IMAD.IADD R13, R13, 0x1, -R0 ;  /* 0x000000010d0d9824 */ /* 0x000fe200078e0a00 */
[----:B------:R-:W-:Y:S01]  /*4a60*/  ISETP.GE.AND P3, PT, R9, RZ, PT ;  /* 0x000000ff0900720c */ /* 0x000fe20003f66270 */
[----:B------:R-:W-:Y:S01]  /*4a70*/  IMAD R11, R0, R5, R11 ;  /* 0x00000005000b7224 */ /* 0x000fe200078e020b */
[----:B------:R-:W-:Y:S01]  /*4a80*/  IABS R9, R9 ;  /* 0x0000000900097213 */ /* 0x000fe20000000000 */
[----:B------:R-:W-:Y:S01]  /*4a90*/  IMAD.HI.U32 R19, R8, R18, RZ ;  /* 0x0000001208137227 */ /* 0x000fe200078e00ff */
[----:B------:R-:W-:-:S02]  /*4aa0*/  ISETP.GT.U32.AND P1, PT, R0, R13, PT ;  /* 0x0000000d0000720c */ /* 0x000fc40003f24070 */
[----:B------:R-:W-:Y:S01]  /*4ab0*/  IABS R5, R15 ;  /* 0x0000000f00057213 */ /* 0x000fe20000000000 */
[----:B------:R-:W-:-:S04]  /*4ac0*/  IMAD.HI.U32 R17, R8, R9, RZ ;  /* 0x0000000908117227 */ /* 0x000fc800078e00ff */
[----:B0-----:R-:W-:Y:S02]  /*4ad0*/  IMAD.MOV.U32 R3, RZ, RZ, R16 ;  /* 0x000000ffff037224 */ /* 0x001fe400078e0010 */
[----:B------:R-:W-:Y:S02]  /*4ae0*/  IMAD.MOV R19, RZ, RZ, -R19 ;  /* 0x000000ffff137224 */ /* 0x000fe400078e0a13 */
[----:B------:R-:W-:Y:S01]  /*4af0*/  @!P4 IMAD.MOV R3, RZ, RZ, -R3 ;  /* 0x000000ffff03c224 */ /* 0x000fe200078e0a03 */
[----:B------:R-:W-:Y:S01]  /*4b00*/  ISETP.GT.U32.AND P4, PT, R0, R11, PT ;  /* 0x0000000b0000720c */ /* 0x000fe20003f84070 */
[----:B------:R-:W-:Y:S01]  /*4b10*/  @!P0 IMAD.IADD R23, R23, 0x1, -R0 ;  /* 0x0000000117178824 */ /* 0x000fe200078e0a00 */
[----:B------:R-:W-:Y:S01]  /*4b20*/  ISETP.GE.AND P0, PT, R10, RZ, PT ;  /* 0x000000ff0a00720c */ /* 0x000fe20003f06270 */
[----:B------:R-:W-:Y:S01]  /*4b30*/  IMAD.MOV R17, RZ, RZ, -R17 ;  /* 0x000000ffff117224 */ /* 0x000fe200078e0a11 */
[----:B------:R0:W-:Y:S01]  /*4b40*/  STL [R1+0xf0], R3 ;  /* 0x0000f00301007387 */ /* 0x0001e20000100800 */
[C---:B------:R-:W-:Y:S01]  /*4b50*/  IMAD R10, R0.reuse, R19, R18 ;  /* 0x00000013000a7224 */ /* 0x040fe200078e0212 */
[C---:B------:R-:W-:Y:S01]  /*4b60*/  LOP3.LUT R18, R7.reuse, 0x54, RZ, 0xfc, !PT ;  /* 0x0000005407127812 */ /* 0x040fe200078efcff */
[C---:B------:R-:W-:Y:S01]  /*4b70*/  IMAD R9, R0.reuse, R17, R9 ;  /* 0x0000001100097224 */ /* 0x040fe200078e0209 */
[----:B------:R-:W-:Y:S01]  /*4b80*/  LOP3.LUT R17, R7, 0x56, RZ, 0xfc, !PT ;  /* 0x0000005607117812 */ /* 0x000fe200078efcff */
[----:B------:R-:W-:Y:S01]  /*4b90*/  @!P1 IMAD.IADD R13, R13, 0x1, -R0 ;  /* 0x000000010d0d9824 */ /* 0x000fe200078e0a00 */
[----:B------:R-:W-:Y:S01]  /*4ba0*/  ISETP.GT.U32.AND P1, PT, R0, R10, PT ;  /* 0x0000000a0000720c */ /* 0x000fe20003f24070 */
[----:B------:R-:W-:Y:S01]  /*4bb0*/  IMAD.HI.U32 R20, R8, R6, RZ ;  /* 0x0000000608147227 */ /* 0x000fe200078e00ff */
[----:B------:R-:W-:-:S03]  /*4bc0*/  IABS R21, R18 ;  /* 0x0000001200157213 */ /* 0x000fc60000000000 */
[----:B------:R-:W-:Y:S01]  /*4bd0*/  @!P4 IMAD.IADD R11, R11, 0x1, -R0 ;  /* 0x000000010b0bc824 */ /* 0x000fe200078e0a00 */
[C---:B------:R-:W-:Y:S01]  /*4be0*/  ISETP.GT.U32.AND P4, PT, R0.reuse, R9, PT ;  /* 0x000000090000720c */ /* 0x040fe20003f84070 */
[----:B------:R-:W-:Y:S01]  /*4bf0*/  IMAD.MOV R16, RZ, RZ, -R20 ;  /* 0x000000ffff107224 */ /* 0x000fe200078e0a14 */
[----:B------:R-:W-:Y:S01]  /*4c00*/  IABS R20, R17 ;  /* 0x0000001100147213 */ /* 0x000fe20000000000 */
[----:B0-----:R-:W-:Y:S02]  /*4c10*/  IMAD.MOV.U32 R3, RZ, RZ, R23 ;  /* 0x000000ffff037224 */ /* 0x001fe400078e0017 */
[----:B------:R-:W-:Y:S01]  /*4c20*/  IMAD R6, R0, R16, R6 ;  /* 0x0000001000067224 */ /* 0x000fe200078e0206 */
[----:B------:R-:W-:Y:S01]  /*4c30*/  LOP3.LUT R16, R7, 0x58, RZ, 0xfc, !PT ;  /* 0x0000005807107812 */ /* 0x000fe200078efcff */
[----:B------:R-:W-:Y:S01]  /*4c40*/  @!P1 IMAD.IADD R10, R10, 0x1, -R0 ;  /* 0x000000010a0a9824 */ /* 0x000fe200078e0a00 */
[----:B------:R-:W-:Y:S01]  /*4c50*/  ISETP.GT.U32.AND P1, PT, R0, R11, PT ;  /* 0x0000000b0000720c */ /* 0x000fe20003f24070 */
[----:B------:R-:W-:Y:S01]  /*4c60*/  @!P5 IMAD.MOV R3, RZ, RZ, -R3 ;  /* 0x000000ffff03d224 */ /* 0x000fe200078e0a03 */
[----:B------:R-:W-:Y:S01]  /*4c70*/  IABS R19, R16 ;  /* 0x0000001000137213 */ /* 0x000fe20000000000 */
[----:B------:R-:W-:-:S03]  /*4c80*/  IMAD.HI.U32 R2, R8, R5, RZ ;  /* 0x0000000508027227 */ /* 0x000fc600078e00ff */
[----:B------:R0:W-:Y:S01]  /*4c90*/  STL [R1+0xe8], R3 ;  /* 0x0000e80301007387 */ /* 0x0001e20000100800 */
[----:B------:R-:W-:Y:S01]  /*4ca0*/  @!P4 IMAD.IADD R9, R9, 0x1, -R0 ;  /* 0x000000010909c824 */ /* 0x000fe200078e0a00 */
[----:B------:R-:W-:Y:S01]  /*4cb0*/  ISETP.GT.U32.AND P4, PT, R0, R10, PT ;  /* 0x0000000a0000720c */ /* 0x000fe20003f84070 */
[----:B------:R-:W-:-:S03]  /*4cc0*/  IMAD.HI.U32 R23, R8, R19, RZ ;  /* 0x0000001308177227 */ /* 0x000fc600078e00ff */
[C---:B------:R-:W-:Y:S01]  /*4cd0*/  ISETP.GT.U32.AND P5, PT, R0.reuse, R9, PT ;  /* 0x000000090000720c */ /* 0x040fe20003fa4070 */
[----:B------:R-:W-:Y:S02]  /*4ce0*/  IMAD.MOV R23, RZ, RZ, -R23 ;  /* 0x000000ffff177224 */ /* 0x000fe400078e0a17 */
[----:B------:R-:W-:Y:S02]  /*4cf0*/  IMAD.MOV R2, RZ, RZ, -R2 ;  /* 0x000000ffff027224 */ /* 0x000fe400078e0a02 */
[----:B------:R-:W-:Y:S02]  /*4d00*/  IMAD R19, R0, R23, R19 ;  /* 0x0000001700137224 */ /* 0x000fe400078e0213 */
[----:B0-----:R-:W-:Y:S02]  /*4d10*/  IMAD.MOV.U32 R3, RZ, RZ, R13 ;  /* 0x000000ffff037224 */ /* 0x001fe400078e000d */
[----:B------:R-:W-:Y:S01]  /*4d20*/  @!P4 IMAD.IADD R10, R10, 0x1, -R0 ;  /* 0x000000010a0ac824 */ /* 0x000fe200078e0a00 */
[C---:B------:R-:W-:Y:S01]  /*4d30*/  ISETP.GT.U32.AND P4, PT, R0.reuse, R19, PT ;  /* 0x000000130000720c */ /* 0x040fe20003f84070 */
[----:B------:R-:W-:Y:S01]  /*4d40*/  @!P6 IMAD.MOV R3, RZ, RZ, -R3 ;  /* 0x000000ffff03e224 */ /* 0x000fe200078e0a03 */
[----:B------:R-:W-:Y:S01]  /*4d50*/  ISETP.GT.U32.AND P6, PT, R0, R6, PT ;  /* 0x000000060000720c */ /* 0x000fe20003fc4070 */
[----:B------:R-:W-:-:S03]  /*4d60*/  IMAD.HI.U32 R24, R8, R20, RZ ;  /* 0x0000001408187227 */ /* 0x000fc600078e00ff */
[----:B------:R0:W-:Y:S01]  /*4d70*/  STL [R1+0xe4], R3 ;  /* 0x0000e40301007387 */ /* 0x0001e20000100800 */
[C---:B------:R-:W-:Y:S01]  /*4d80*/  IMAD R5, R0.reuse, R2, R5 ;  /* 0x0000000200057224 */ /* 0x040fe200078e0205 */
[----:B------:R-:W-:Y:S01]  /*4d90*/  LOP3.LUT R2, R7, 0x52, RZ, 0xfc, !PT ;  /* 0x0000005207027812 */ /* 0x000fe200078efcff */
[----:B------:R-:W-:Y:S02]  /*4da0*/  IMAD.MOV R24, RZ, RZ, -R24 ;  /* 0x000000ffff187224 */ /* 0x000fe400078e0a18 */
[----:B------:R-:W-:Y:S01]  /*4db0*/  @!P1 IMAD.IADD R11, R11, 0x1, -R0 ;  /* 0x000000010b0b9824 */ /* 0x000fe200078e0a00 */
[C---:B------:R-:W-:Y:S01]  /*4dc0*/  ISETP.GT.U32.AND P1, PT, R0.reuse, R5, PT ;  /* 0x000000050000720c */ /* 0x040fe20003f24070 */
[----:B------:R-:W-:Y:S01]  /*4dd0*/  IMAD R20, R0, R24, R20 ;  /* 0x0000001800147224 */ /* 0x000fe200078e0214 */
[----:B------:R-:W-:Y:S01]  /*4de0*/  IABS R22, R2 ;  /* 0x0000000200167213 */ /* 0x000fe20000000000 */
[--C-:B------:R-:W-:Y:S02]  /*4df0*/  @!P4 IMAD.IADD R19, R19, 0x1, -R0.reuse ;  /* 0x000000011313c824 */ /* 0x100fe400078e0a00 */
[----:B------:R-:W-:Y:S01]  /*4e00*/  @!P6 IMAD.IADD R6, R6, 0x1, -R0 ;  /* 0x000000010606e824 */ /* 0x000fe200078e0a00 */
[C---:B------:R-:W-:Y:S01]  /*4e10*/  ISETP.GT.U32.AND P6, PT, R0.reuse, R20, PT ;  /* 0x000000140000720c */ /* 0x040fe20003fc4070 */
[----:B------:R-:W-:Y:S01]  /*4e20*/  @!P0 IMAD.MOV R10, RZ, RZ, -R10 ;  /* 0x000000ffff0a8224 */ /* 0x000fe200078e0a0a */
[----:B------:R-:W-:Y:S01]  /*4e30*/  ISETP.GT.U32.AND P0, PT, R0, R19, PT ;  /* 0x000000130000720c */ /* 0x000fe20003f04070 */
[----:B------:R-:W-:Y:S01]  /*4e40*/  IMAD.HI.U32 R13, R8, R22, RZ ;  /* 0x00000016080d7227 */ /* 0x000fe200078e00ff */
[----:B------:R-:W-:-:S03]  /*4e50*/  ISETP.GT.U32.AND P4, PT, R0, R6, PT ;  /* 0x000000060000720c */ /* 0x000fc60003f84070 */
[----:B------:R-:W-:Y:S01]  /*4e60*/  @!P5 IMAD.IADD R9, R9, 0x1, -R0 ;  /* 0x000000010909d824 */ /* 0x000fe200078e0a00 */
[----:B------:R-:W-:Y:S01]  /*4e70*/  ISETP.GE.AND P5, PT, R14, RZ, PT ;  /* 0x000000ff0e00720c */ /* 0x000fe20003fa6270 */
[----:B------:R-:W-:-:S04]  /*4e80*/  IMAD.HI.U32 R23, R8, R21, RZ ;  /* 0x0000001508177227 */ /* 0x000fc800078e00ff */
[----:B------:R-:W-:Y:S02]  /*4e90*/  IMAD.MOV R14, RZ, RZ, -R13 ;  /* 0x000000ffff0e7224 */ /* 0x000fe400078e0a0d */
[----:B------:R-:W-:Y:S01]  /*4ea0*/  @!P1 IMAD.IADD R5, R5, 0x1, -R0 ;  /* 0x0000000105059824 */ /* 0x000fe200078e0a00 */
[----:B------:R-:W-:Y:S01]  /*4eb0*/  ISETP.GE.AND P1, PT, R15, RZ, PT ;  /* 0x000000ff0f00720c */ /* 0x000fe20003f26270 */
[----:B0-----:R-:W-:Y:S01]  /*4ec0*/  IMAD.MOV.U32 R3, RZ, RZ, R11 ;  /* 0x000000ffff037224 */ /* 0x001fe200078e000b */
[----:B------:R-:W-:Y:S01]  /*4ed0*/  LOP3.LUT R11, R7, 0x50, RZ, 0xfc, !PT ;  /* 0x00000050070b7812 */ /* 0x000fe200078efcff */
[----:B------:R-:W-:Y:S02]  /*4ee0*/  IMAD.MOV R23, RZ, RZ, -R23 ;  /* 0x000000ffff177224 */ /* 0x000fe400078e0a17 */
[C---:B------:R-:W-:Y:S02]  /*4ef0*/  IMAD R14, R0.reuse, R14, R22 ;  /* 0x0000000e000e7224 */ /* 0x040fe400078e0216 */
[----:B------:R-:W-:Y:S01]  /*4f00*/  @!P2 IMAD.MOV R3, RZ, RZ, -R3 ;  /* 0x000000ffff03a224 */ /* 0x000fe200078e0a03 */
[----:B------:R-:W-:Y:S01]  /*4f10*/  ISETP.GT.U32.AND P2, PT, R0, R5, PT ;  /* 0x000000050000720c */ /* 0x000fe20003f44070 */
[----:B------:R-:W-:-:S02]  /*4f20*/  @!P6 IMAD.IADD R20, R20, 0x1, -R0 ;  /* 0x000000011414e824 */ /* 0x000fc400078e0a00 */
[C---:B------:R-:W-:Y:S01]  /*4f30*/  IMAD R13, R0.reuse, R23, R21 ;  /* 0x00000017000d7224 */ /* 0x040fe200078e0215 */
[----:B------:R0:W-:Y:S01]  /*4f40*/  STL [R1+0xd0], R3 ;  /* 0x0000d00301007387 */ /* 0x0001e20000100800 */
[--C-:B------:R-:W-:Y:S01]  /*4f50*/  @!P0 IMAD.IADD R19, R19, 0x1, -R0.reuse ;  /* 0x0000000113138824 */ /* 0x100fe200078e0a00 */
[----:B------:R-:W-:Y:S01]  /*4f60*/  ISETP.GT.U32.AND P0, PT, R0, R14, PT ;  /* 0x0000000e0000720c */ /* 0x000fe20003f04070 */
[----:B------:R-:W-:Y:S01]  /*4f70*/  VIADD R15, R4, 0x4e ;  /* 0x0000004e040f7836 */ /* 0x000fe20000000000 */
[----:B------:R-:W-:Y:S01]  /*4f80*/  ISETP.GT.U32.AND P6, PT, R0, R20, PT ;  /* 0x000000140000720c */ /* 0x000fe20003fc4070 */
[--C-:B------:R-:W-:Y:S01]  /*4f90*/  @!P4 IMAD.IADD R6, R6, 0x1, -R0.reuse ;  /* 0x000000010606c824 */ /* 0x100fe200078e0a00 */
[----:B------:R-:W-:Y:S01]  /*4fa0*/  ISETP.GT.U32.AND P4, PT, R0, R13, PT ;  /* 0x0000000d0000720c */ /* 0x000fe20003f84070 */
[----:B------:R1:W-:Y:S01]  /*4fb0*/  STL [R1+0xc4], R10 ;  /* 0x0000c40a01007387 */ /* 0x0003e20000100800 */
[----:B------:R-:W-:Y:S02]  /*4fc0*/  IMAD.MOV.U32 R12, RZ, RZ, R19 ;  /* 0x000000ffff0c7224 */ /* 0x000fe400078e0013 */
[----:B0-----:R-:W-:Y:S01]  /*4fd0*/  IMAD.MOV.U32 R3, RZ, RZ, R9 ;  /* 0x000000ffff037224 */ /* 0x001fe200078e0009 */
[----:B------:R-:W-:Y:S01]  /*4fe0*/  IABS R9, R11 ;  /* 0x0000000b00097213 */ /* 0x000fe20000000000 */
[--C-:B------:R-:W-:Y:S01]  /*4ff0*/  @!P2 IMAD.IADD R5, R5, 0x1, -R0.reuse ;  /* 0x000000010505a824 */ /* 0x100fe200078e0a00 */
[----:B------:R-:W-:Y:S01]  /*5000*/  ISETP.GE.AND P2, PT, R16, RZ, PT ;  /* 0x000000ff1000720c */ /* 0x000fe20003f46270 */
[----:B------:R-:W-:Y:S01]  /*5010*/  @!P3 IMAD.MOV R3, RZ, RZ, -R3 ;  /* 0x000000ffff03b224 */ /* 0x000fe200078e0a03 */
[----:B------:R-:W-:Y:S01]  /*5020*/  ISETP.GE.AND P3, PT, R15, RZ, PT ;  /* 0x000000ff0f00720c */ /* 0x000fe20003f66270 */
[--C-:B------:R-:W-:Y:S01]  /*5030*/  @!P0 IMAD.IADD R14, R14, 0x1, -R0.reuse ;  /* 0x000000010e0e8824 */ /* 0x100fe200078e0a00 */
[----:B-1----:R-:W-:Y:S01]  /*5040*/  IABS R10, R15 ;  /* 0x0000000f000a7213 */ /* 0x002fe20000000000 */
[----:B------:R-:W-:Y:S01]  /*5050*/  IMAD.MOV.U32 R15, RZ, RZ, R9 ;  /* 0x000000ffff0f7224 */ /* 0x000fe200078e0009 */
[----:B------:R0:W-:Y:S01]  /*5060*/  STL [R1+0xb4], R3 ;  /* 0x0000b40301007387 */ /* 0x0001e20000100800 */
[----:B------:R-:W-:Y:S01]  /*5070*/  @!P6 IMAD.IADD R20, R20, 0x1, -R0 ;  /* 0x000000011414e824 */ /* 0x000fe200078e0a00 */
[----:B------:R-:W-:Y:S01]  /*5080*/  ISETP.GE.AND P6, PT, R17, RZ, PT ;  /* 0x000000ff1100720c */ /* 0x000fe20003fc6270 */
[----:B------:R-:W-:Y:S01]  /*5090*/  IMAD.MOV.U32 R9, RZ, RZ, R10 ;  /* 0x000000ffff097224 */ /* 0x000fe200078e000a */
[----:B------:R-:W-:Y:S01]  /*50a0*/  LOP3.LUT R10, R7, 0x4c, RZ, 0xfc, !PT ;  /* 0x0000004c070a7812 */ /* 0x000fe200078efcff */
[----:B------:R-:W-:Y:S01]  /*50b0*/  @!P4 IMAD.IADD R13, R13, 0x1, -R0 ;  /* 0x000000010d0dc824 */ /* 0x000fe200078e0a00 */
[----:B------:R-:W-:Y:S01]  /*50c0*/  ISETP.GE.AND P4, PT, R18, RZ, PT ;  /* 0x000000ff1200720c */ /* 0x000fe20003f86270 */
[----:B------:R-:W-:Y:S01]  /*50d0*/  IMAD.HI.U32 R21, R8, R15, RZ ;  /* 0x0000000f08157227 */ /* 0x000fe200078e00ff */
[----:B------:R-:W-:-:S02]  /*50e0*/  IABS R17, R10 ;  /* 0x0000000a00117213 */ /* 0x000fc40000000000 */
[----:B------:R-:W-:Y:S01]  /*50f0*/  ISETP.GT.U32.AND P0, PT, R0, R13, PT ;  /* 0x0000000d0000720c */ /* 0x000fe20003f04070 */
[----:B0-----:R-:W-:Y:S01]  /*5100*/  IMAD.MOV.U32 R3, RZ, RZ, R6 ;  /* 0x000000ffff037224 */ /* 0x001fe200078e0006 */
[----:B------:R-:W-:Y:S01]  /*5110*/  LOP3.LUT R18, R7, 0x40, RZ, 0xfc, !PT ;  /* 0x0000004007127812 */ /* 0x000fe200078efcff */
[----:B------:R-:W-:-:S04]  /*5120*/  IMAD.HI.U32 R16, R8, R9, RZ ;  /* 0x0000000908107227 */ /* 0x000fc800078e00ff */
[----:B------:R-:W-:Y:S01]  /*5130*/  @!P5 IMAD.MOV R3, RZ, RZ, -R3 ;  /* 0x000000ffff03d224 */ /* 0x000fe200078e0a03 */
[----:B------:R-:W-:Y:S01]  /*5140*/  ISETP.GT.U32.AND P5, PT, R0, R14, PT ;  /* 0x0000000e0000720c */ /* 0x000fe20003fa4070 */
[----:B------:R-:W-:Y:S02]  /*5150*/  IMAD.MOV R21, RZ, RZ, -R21 ;  /* 0x000000ffff157224 */ /* 0x000fe400078e0a15 */
[----:B------:R-:W-:Y:S01]  /*5160*/  IMAD.MOV.U32 R6, RZ, RZ, R17 ;  /* 0x000000ffff067224 */ /* 0x000fe200078e0011 */
[----:B------:R0:W-:Y:S01]  /*5170*/  STL [R1+0x9c], R3 ;  /* 0x00009c0301007387 */ /* 0x0001e20000100800 */
[----:B------:R-:W-:Y:S02]  /*5180*/  IMAD.MOV R16, RZ, RZ, -R16 ;  /* 0x000000ffff107224 */ /* 0x000fe400078e0a10 */
[----:B------:R-:W-:Y:S01]  /*5190*/  @!P2 IMAD.MOV R12, RZ, RZ, -R12 ;  /* 0x000000ffff0ca224 */ /* 0x000fe200078e0a0c */
[----:B------:R-:W-:Y:S01]  /*51a0*/  ISETP.GE.AND P2, PT, R2, RZ, PT ;  /* 0x000000ff0200720c */ /* 0x000fe20003f46270 */
[----:B------:R-:W-:-:S02]  /*51b0*/  IMAD R15, R0, R21, R15 ;  /* 0x00000015000f7224 */ /* 0x000fc400078e020f */
[----:B------:R-:W-:-:S04]  /*51c0*/  IMAD.HI.U32 R2, R8, R6, RZ ;  /* 0x0000000608027227 */ /* 0x000fc800078e00ff */
[C---:B------:R-:W-:Y:S02]  /*51d0*/  IMAD R9, R0.reuse, R16, R9 ;  /* 0x0000001000097224 */ /* 0x040fe400078e0209 */
[----:B------:R-:W-:Y:S01]  /*51e0*/  @!P1 IMAD.MOV R5, RZ, RZ, -R5 ;  /* 0x000000ffff059224 */ /* 0x000fe200078e0a05 */
[----:B------:R-:W-:Y:S01]  /*51f0*/  ISETP.GT.U32.AND P1, PT, R0, R15, PT ;  /* 0x0000000f0000720c */ /* 0x000fe20003f24070 */
[----:B------:R-:W-:Y:S02]  /*5200*/  IMAD.MOV R2, RZ, RZ, -R2 ;  /* 0x000000ffff027224 */ /* 0x000fe400078e0a02 */
[--C-:B------:R-:W-:Y:S01]  /*5210*/  @!P5 IMAD.IADD R14, R14, 0x1, -R0.reuse ;  /* 0x000000010e0ed824 */ /* 0x100fe200078e0a00 */
[C---:B------:R-:W-:Y:S01]  /*5220*/  ISETP.GT.U32.AND P5, PT, R0.reuse, R9, PT ;  /* 0x000000090000720c */ /* 0x040fe20003fa4070 */
[----:B------:R-:W-:Y:S01]  /*5230*/  @!P0 IMAD.IADD R13, R13, 0x1, -R0 ;  /* 0x000000010d0d8824 */ /* 0x000fe200078e0a00 */
[----:B------:R1:W-:Y:S01]  /*5240*/  STL [R1+0x84], R5 ;  /* 0x0000840501007387 */ /* 0x0003e20000100800 */
[----:B------:R-:W-:Y:S01]  /*5250*/  IMAD R6, R0, R2, R6 ;  /* 0x0000000200067224 */ /* 0x000fe200078e0206 */
[----:B------:R-:W-:Y:S01]  /*5260*/  ISETP.GE.AND P0, PT, R10, RZ, PT ;  /* 0x000000ff0a00720c */ /* 0x000fe20003f06270 */
[----:B------:R-:W-:Y:S01]  /*5270*/  @!P4 IMAD.MOV R13, RZ, RZ, -R13 ;  /* 0x000000ffff0dc224 */ /* 0x000fe200078e0a0d */
[----:B------:R-:W-:Y:S01]  /*5280*/  LOP3.LUT R10, R7, 0x48, RZ, 0xfc, !PT ;  /* 0x00000048070a7812 */ /* 0x000fe200078efcff */
[----:B0-----:R-:W-:Y:S01]  /*5290*/  IMAD.MOV.U32 R3, RZ, RZ, R20 ;  /* 0x000000ffff037224 */ /* 0x001fe200078e0014 */
[C---:B------:R-:W-:Y:S01]  /*52a0*/  ISETP.GT.U32.AND P4, PT, R0.reuse, R6, PT ;  /* 0x000000060000720c */ /* 0x040fe20003f84070 */
[----:B------:R-:W-:Y:S01]  /*52b0*/  @!P1 IMAD.IADD R15, R15, 0x1, -R0 ;  /* 0x000000010f0f9824 */ /* 0x000fe200078e0a00 */
[----:B------:R-:W-:Y:S01]  /*52c0*/  IABS R17, R10 ;  /* 0x0000000a00117213 */ /* 0x000fe20000000000 */
[----:B------:R-:W-:Y:S01]  /*52d0*/  @!P2 IMAD.MOV R14, RZ, RZ, -R14 ;  /* 0x000000ffff0ea224 */ /* 0x000fe200078e0a0e */
[----:B-1----:R-:W-:Y:S01]  /*52e0*/  LOP3.LUT R5, R7, 0x4a, RZ, 0xfc, !PT ;  /* 0x0000004a07057812 */ /* 0x002fe200078efcff */
[--C-:B------:R-:W-:Y:S01]  /*52f0*/  @!P5 IMAD.IADD R9, R9, 0x1, -R0.reuse ;  /* 0x000000010909d824 */ /* 0x100fe200078e0a00 */
[C---:B------:R-:W-:Y:S01]  /*5300*/  ISETP.GT.U32.AND P1, PT, R0.reuse, R15, PT ;  /* 0x0000000f0000720c */ /* 0x040fe20003f24070 */
[----:B------:R-:W-:Y:S01]  /*5310*/  @!P6 IMAD.MOV R3, RZ, RZ, -R3 ;  /* 0x000000ffff03e224 */ /* 0x000fe200078e0a03 */
[----:B------:R-:W-:Y:S01]  /*5320*/  IABS R21, R5 ;  /* 0x0000000500157213 */ /* 0x000fe20000000000 */
[----:B------:R-:W-:Y:S01]  /*5330*/  STL [R1+0x4], R12 ;  /* 0x0000040c01007387 */ /* 0x000fe20000100800 */
[----:B------:R-:W-:Y:S01]  /*5340*/  ISETP.GT.U32.AND P5, PT, R0, R9, PT ;  /* 0x000000090000720c */ /* 0x000fe20003fa4070 */
[----:B------:R-:W-:Y:S01]  /*5350*/  VIADD R24, R4, 0x1e ;  /* 0x0000001e04187836 */ /* 0x000fe20000000000 */
[----:B------:R-:W-:Y:S01]  /*5360*/  ISETP.GE.AND P2, PT, R5, RZ, PT ;  /* 0x000000ff0500720c */ /* 0x000fe20003f46270 */
[----:B------:R-:W-:Y:S01]  /*5370*/  IMAD.HI.U32 R16, R8, R21, RZ ;  /* 0x0000001508107227 */ /* 0x000fe200078e00ff */
[----:B------:R-:W-:Y:S01]  /*5380*/  LOP3.LUT R2, R7, 0x46, RZ, 0xfc, !PT ;  /* 0x0000004607027812 */ /* 0x000fe200078efcff */
[----:B------:R-:W-:Y:S01]  /*5390*/  STL [R1], R3 ;  /* 0x0000000301007387 */ /* 0x000fe20000100800 */
[----:B------:R-:W-:Y:S01]  /*53a0*/  ISETP.GE.AND P6, PT, R11, RZ, PT ;  /* 0x000000ff0b00720c */ /* 0x000fe20003fc6270 */
[----:B------:R-:W-:Y:S01]  /*53b0*/  @!P4 IMAD.IADD R6, R6, 0x1, -R0 ;  /* 0x000000010606c824 */ /* 0x000fe200078e0a00 */
[----:B------:R-:W-:Y:S01]  /*53c0*/  IABS R11, R2 ;  /* 0x00000002000b7213 */ /* 0x000fe20000000000 */
[----:B------:R-:W-:Y:S01]  /*53d0*/  IMAD.MOV R5, RZ, RZ, -R16 ;  /* 0x000000ffff057224 */ /* 0x000fe200078e0a10 */
[----:B------:R0:W-:Y:S01]  /*53e0*/  STL [R1+0x774], R13 ;  /* 0x0007740d01007387 */ /* 0x0001e20000100800 */
[--C-:B------:R-:W-:Y:S01]  /*53f0*/  @!P1 IMAD.IADD R15, R15, 0x1, -R0.reuse ;  /* 0x000000010f0f9824 */ /* 0x100fe200078e0a00 */
[C---:B------:R-:W-:Y:S01]  /*5400*/  ISETP.GT.U32.AND P4, PT, R0.reuse, R6, PT ;  /* 0x000000060000720c */ /* 0x040fe20003f84070 */
[----:B------:R-:W-:Y:S01]  /*5410*/  IMAD R21, R0, R5, R21 ;  /* 0x0000000500157224 */ /* 0x000fe200078e0215 */
[----:B------:R-:W-:Y:S01]  /*5420*/  ISETP.GE.AND P1, PT, R10, RZ, PT ;  /* 0x000000ff0a00720c */ /* 0x000fe20003f26270 */
[----:B------:R-:W-:Y:S01]  /*5430*/  IMAD.HI.U32 R5, R8, R17, RZ ;  /* 0x0000001108057227 */ /* 0x000fe200078e00ff */
[----:B------:R1:W-:Y:S03]  /*5440*/  STL [R1+0x778], R14 ;  /* 0x0007780e01007387 */ /* 0x0003e60000100800 */
[----:B------:R-:W-:Y:S01]  /*5450*/  @!P5 IMAD.IADD R9, R9, 0x1, -R0 ;  /* 0x000000010909d824 */ /* 0x000fe200078e0a00 */
[----:B------:R-:W-:Y:S01]  /*5460*/  ISETP.GT.U32.AND P5, PT, R0, R21, PT ;  /* 0x000000150000720c */ /* 0x000fe20003fa4070 */
[----:B------:R-:W-:Y:S01]  /*5470*/  IMAD.MOV R5, RZ, RZ, -R5 ;  /* 0x000000ffff057224 */ /* 0x000fe200078e0a05 */
[----:B0-----:R-:W-:Y:S01]  /*5480*/  LOP3.LUT R13, R7, 0x1a, RZ, 0xfc, !PT ;  /* 0x0000001a070d7812 */ /* 0x001fe200078efcff */
[----:B------:R-:W-:-:S02]  /*5490*/  IMAD.MOV.U32 R10, RZ, RZ, R11 ;  /* 0x000000ffff0a7224 */ /* 0x000fc400078e000b */
[----:B------:R-:W-:Y:S01]  /*54a0*/  IMAD.MOV.U32 R3, RZ, RZ, R9 ;  /* 0x000000ffff037224 */ /* 0x000fe200078e0009 */
[----:B------:R-:W-:Y:S01]  /*54b0*/  IABS R9, R18 ;  /* 0x0000001200097213 */ /* 0x000fe20000000000 */
[----:B------:R-:W-:Y:S01]  /*54c0*/  IMAD R17, R0, R5, R17 ;  /* 0x0000000500117224 */ /* 0x000fe200078e0211 */
[C---:B------:R-:W-:Y:S01]  /*54d0*/  LOP3.LUT R5, R7.reuse, 0x42, RZ, 0xfc, !PT ;  /* 0x0000004207057812 */ /* 0x040fe200078efcff */
[----:B------:R-:W-:Y:S01]  /*54e0*/  IMAD.HI.U32 R11, R8, R10, RZ ;  /* 0x0000000a080b7227 */ /* 0x000fe200078e00ff */
[----:B-1----:R-:W-:Y:S02]  /*54f0*/  LOP3.LUT R14, R7, 0x1c, RZ, 0xfc, !PT ;  /* 0x0000001c070e7812 */ /* 0x002fe400078efcff */
[----:B------:R-:W-:Y:S01]  /*5500*/  IABS R19, R5 ;  /* 0x0000000500137213 */ /* 0x000fe20000000000 */
[----:B------:R-:W-:Y:S01]  /*5510*/  @!P6 IMAD.MOV R15, RZ, RZ, -R15 ;  /* 0x000000ffff0fe224 */ /* 0x000fe200078e0a0f */
[----:B------:R-:W-:Y:S01]  /*5520*/  ISETP.GE.AND P6, PT, R2, RZ, PT ;  /* 0x000000ff0200720c */ /* 0x000fe20003fc6270 */
[----:B------:R-:W-:Y:S01]  /*5530*/  @!P3 IMAD.MOV R3, RZ, RZ, -R3 ;  /* 0x000000ffff03b224 */ /* 0x000fe200078e0a03 */
[----:B------:R-:W-:Y:S01]  /*5540*/  IABS R25, R14 ;  /* 0x0000000e00197213 */ /* 0x000fe20000000000 */
[--C-:B------:R-:W-:Y:S01]  /*5550*/  @!P4 IMAD.IADD R6, R6, 0x1, -R0.reuse ;  /* 0x000000010606c824 */ /* 0x100fe200078e0a00 */
[C---:B------:R-:W-:Y:S01]  /*5560*/  ISETP.GT.U32.AND P4, PT, R0.reuse, R17, PT ;  /* 0x000000110000720c */ /* 0x040fe20003f84070 */
[----:B------:R-:W-:Y:S01]  /*5570*/  IMAD.MOV R2, RZ, RZ, -R11 ;  /* 0x000000ffff027224 */ /* 0x000fe200078e0a0b */
[----:B------:R-:W-:Y:S01]  /*5580*/  STL [R1+0x77c], R15 ;  /* 0x00077c0f01007387 */ /* 0x000fe20000100800 */
[----:B------:R-:W-:Y:S01]  /*5590*/  @!P5 IMAD.IADD R21, R21, 0x1, -R0 ;  /* 0x000000011515d824 */ /* 0x000fe200078e0a00 */
[----:B------:R-:W-:Y:S01]  /*55a0*/  IABS R26, R13 ;  /* 0x0000000d001a7213 */ /* 0x000fe20000000000 */
[----:B------:R-:W-:Y:S01]  /*55b0*/  IMAD R10, R0, R2, R10 ;  /* 0x00000002000a7224 */ /* 0x000fe200078e020a */
[----:B------:R0:W-:Y:S01]  /*55c0*/  STL [R1+0x124], R3 ;  /* 0x0001240301007387 */ /* 0x0001e20000100800 */
[----:B------:R-:W-:Y:S01]  /*55d0*/  LOP3.LUT R2, R7, 0x44, RZ, 0xfc, !PT ;  /* 0x0000004407027812 */ /* 0x000fe200078efcff */
[----:B------:R-:W-:Y:S01]  /*55e0*/  VIADD R11, R4, 0x3e ;  /* 0x0000003e040b7836 */ /* 0x000fe20000000000 */
[----:B------:R-:W-:-:S02]  /*55f0*/  ISETP.GT.U32.AND P5, PT, R0, R21, PT ;  /* 0x000000150000720c */ /* 0x000fc40003fa4070 */
[----:B------:R-:W-:Y:S02]  /*5600*/  IABS R16, R2 ;  /* 0x0000000200107213 */ /* 0x000fe40000000000 */
[----:B------:R-:W-:Y:S01]  /*5610*/  @!P4 IMAD.IADD R17, R17, 0x1, -R0 ;  /* 0x000000011111c824 */ /* 0x000fe200078e0a00 */
[----:B------:R-:W-:Y:S01]  /*5620*/  ISETP.GE.AND P3, PT, R11, RZ, PT ;  /* 0x000000ff0b00720c */ /* 0x000fe20003f66270 */
[----:B0-----:R-:W-:Y:S01]  /*5630*/  IMAD.MOV.U32 R3, RZ, RZ, R6 ;  /* 0x000000ffff037224 */ /* 0x001fe200078e0006 */
[----:B------:R-:W-:Y:S01]  /*5640*/  IABS R11, R11 ;  /* 0x0000000b000b7213 */ /* 0x000fe20000000000 */
[----:B------:R-:W-:Y:S01]  /*5650*/  IMAD.HI.U32 R6, R8, R19, RZ ;  /* 0x0000001308067227 */ /* 0x000fe200078e00ff */
[C---:B------:R-:W-:Y:S02]  /*5660*/  ISETP.GT.U32.AND P4, PT, R0.reuse, R17, PT ;  /* 0x000000110000720c */ /* 0x040fe40003f84070 */
[----:B------:R-:W-:Y:S01]  /*5670*/  LOP3.LUT R15, R7, 0x6, RZ, 0xfc, !PT ;  /* 0x00000006070f7812 */ /* 0x000fe200078efcff */
[----:B------:R-:W-:Y:S01]  /*5680*/  @!P0 IMAD.MOV R3, RZ, RZ, -R3 ;  /* 0x000000ffff038224 */ /* 0x000fe200078e0a03 */
[----:B------:R-:W-:Y:S01]  /*5690*/  ISETP.GT.U32.AND P0, PT, R0, R10, PT ;  /* 0x0000000a0000720c */ /* 0x000fe20003f04070 */
[----:B------:R-:W-:-:S03]  /*56a0*/  IMAD.HI.U32 R20, R8, R16, RZ ;  /* 0x0000001008147227 */ /* 0x000fc600078e00ff */
[----:B------:R0:W-:Y:S01]  /*56b0*/  STL [R1+0x118], R3 ;  /* 0x0001180301007387 */ /* 0x0001e20000100800 */
[----:B------:R-:W-:Y:S02]  /*56c0*/  IMAD.MOV R6, RZ, RZ, -R6 ;  /* 0x000000ffff067224 */ /* 0x000fe400078e0a06 */
[----:B------:R-:W-:Y:S01]  /*56d0*/  @!P5 IMAD.IADD R21, R21, 0x1, -R0 ;  /* 0x000000011515d824 */ /* 0x000fe200078e0a00 */
[----:B------:R-:W-:Y:S01]  /*56e0*/  ISETP.GE.AND P5, PT, R2, RZ, PT ;  /* 0x000000ff0200720c */ /* 0x000fe20003fa6270 */
[----:B------:R-:W-:Y:S02]  /*56f0*/  IMAD.MOV R20, RZ, RZ, -R20 ;  /* 0x000000ffff147224 */ /* 0x000fe400078e0a14 */
[----:B------:R-:W-:Y:S02]  /*5700*/  IMAD R19, R0, R6, R19 ;  /* 0x0000000600137224 */ /* 0x000fe400078e0213 */
[----:B------:R-:W-:Y:S02]  /*5710*/  @!P0 IMAD.IADD R10, R10, 0x1, -R0 ;  /* 0x000000010a0a8824 */ /* 0x000fe400078e0a00 */
[----:B------:R-:W-:-:S02]  /*5720*/  IMAD.MOV.U32 R12, RZ, RZ, R21 ;  /* 0x000000ffff0c7224 */ /* 0x000fc400078e0015 */
[C---:B------:R-:W-:Y:S01]  /*5730*/  IMAD R16, R0.reuse, R20, R16 ;  /* 0x0000001400107224 */ /* 0x040fe200078e0210 */
[C---:B------:R-:W-:Y:S01]  /*5740*/  ISETP.GT.U32.AND P0, PT, R0.reuse, R10, PT ;  /* 0x0000000a0000720c */ /* 0x040fe20003f04070 */
[----:B------:R-:W-:Y:S01]  /*5750*/  @!P4 IMAD.IADD R17, R17, 0x1, -R0 ;  /* 0x000000011111c824 */ /* 0x000fe200078e0a00 */
[----:B------:R-:W-:Y:S01]  /*5760*/  LOP3.LUT R20, R7, 0x3c, RZ, 0xfc, !PT ;  /* 0x0000003c07147812 */ /* 0x000fe200078efcff */
[----:B------:R-:W-:Y:S01]  /*5770*/  IMAD.MOV.U32 R2, RZ, RZ, R11 ;  /* 0x000000ffff027224 */ /* 0x000fe200078e000b */
[C---:B------:R-:W-:Y:S01]  /*5780*/  ISETP.GT.U32.AND P4, PT, R0.reuse, R16, PT ;  /* 0x000000100000720c */ /* 0x040fe20003f84070 */
[----:B------:R-:W-:Y:S01]  /*5790*/  @!P2 IMAD.MOV R12, RZ, RZ, -R12 ;  /* 0x000000ffff0ca224 */ /* 0x000fe200078e0a0c */
[----:B------:R-:W-:Y:S01]  /*57a0*/  ISETP.GT.U32.AND P2, PT, R0, R19, PT ;  /* 0x000000130000720c */ /* 0x000fe20003f44070 */
[----:B0-----:R-:W-:Y:S02]  /*57b0*/  IMAD.MOV.U32 R3, RZ, RZ, R17 ;  /* 0x000000ffff037224 */ /* 0x001fe400078e0011 */
[C---:B------:R-:W-:Y:S01]  /*57c0*/  IMAD.HI.U32 R6, R8.reuse, R2, RZ ;  /* 0x0000000208067227 */ /* 0x040fe200078e00ff */
[----:B------:R-:W-:Y:S03]  /*57d0*/  STL [R1+0x70], R12 ;  /* 0x0000700c01007387 */ /* 0x000fe60000100800 */
[----:B------:R-:W-:-:S04]  /*57e0*/  IMAD.HI.U32 R11, R8, R9, RZ ;  /* 0x00000009080b7227 */ /* 0x000fc800078e00ff */
[----:B------:R-:W-:Y:S01]  /*57f0*/  @!P1 IMAD.MOV R3, RZ, RZ, -R3 ;  /* 0x000000ffff039224 */ /* 0x000fe200078e0a03 */
[----:B------:R-:W-:Y:S01]  /*5800*/  ISETP.GE.AND P1, PT, R5, RZ, PT ;  /* 0x000000ff0500720c */ /* 0x000fe20003f26270 */
[----:B------:R-:W-:Y:S02]  /*5810*/  IMAD.MOV R6, RZ, RZ, -R6 ;  /* 0x000000ffff067224 */ /* 0x000fe400078e0a06 */
[----:B------:R-:W-:Y:S01]  /*5820*/  @!P0 IMAD.IADD R10, R10, 0x1, -R0 ;  /* 0x000000010a0a8824 */ /* 0x000fe200078e0a00 */
[----:B------:R0:W-:Y:S01]  /*5830*/  STL [R1+0x74], R3 ;  /* 0x0000740301007387 */ /* 0x0001e20000100800 */
[----:B------:R-:W-:Y:S02]  /*5840*/  IMAD.MOV R11, RZ, RZ, -R11 ;  /* 0x000000ffff0b7224 */ /* 0x000fe400078e0a0b */
[C---:B------:R-:W-:Y:S01]  /*5850*/  IMAD R2, R0.reuse, R6, R2 ;  /* 0x0000000600027224 */ /* 0x040fe200078e0202 */
[----:B------:R-:W-:Y:S01]  /*5860*/  LOP3.LUT R6, R7, 0x3a, RZ, 0xfc, !PT ;  /* 0x0000003a07067812 */ /* 0x000fe200078efcff */
[----:B------:R-:W-:Y:S01]  /*5870*/  IMAD R5, R0, R11, R9 ;  /* 0x0000000b00057224 */ /* 0x000fe200078e0209 */
[----:B------:R-:W-:Y:S01]  /*5880*/  IABS R11, R20 ;  /* 0x00000014000b7213 */ /* 0x000fe20000000000 */
[--C-:B------:R-:W-:Y:S01]  /*5890*/  @!P2 IMAD.IADD R19, R19, 0x1, -R0.reuse ;  /* 0x000000011313a824 */ /* 0x100fe200078e0a00 */
[----:B------:R-:W-:Y:S01]  /*58a0*/  IABS R17, R6 ;  /* 0x0000000600117213 */ /* 0x000fe20000000000 */
[----:B------:R-:W-:Y:S01]  /*58b0*/  @!P4 IMAD.IADD R16, R16, 0x1, -R0 ;  /* 0x000000011010c824 */ /* 0x000fe200078e0a00 */
[C---:B------:R-:W-:Y:S01]  /*58c0*/  ISETP.GT.U32.AND P0, PT, R0.reuse, R5, PT ;  /* 0x000000050000720c */ /* 0x040fe20003f04070 */
[----:B0-----:R-:W-:Y:S01]  /*58d0*/  IMAD.MOV.U32 R3, RZ, RZ, R10 ;  /* 0x000000ffff037224 */ /* 0x001fe200078e000a */
[----:B------:R-:W-:Y:S01]  /*58e0*/  ISETP.GT.U32.AND P2, PT, R0, R19, PT ;  /* 0x000000130000720c */ /* 0x000fe20003f44070 */
[----:B------:R-:W-:Y:S01]  /*58f0*/  IMAD.HI.U32 R21, R8, R11, RZ ;  /* 0x0000000b08157227 */ /* 0x000fe200078e00ff */
[----:B------:R-:W-:-:S02]  /*5900*/  ISETP.GT.U32.AND P4, PT, R0, R16, PT ;  /* 0x000000100000720c */ /* 0x000fc40003f84070 */
[----:B------:R-:W-:Y:S01]  /*5910*/  LOP3.LUT R9, R7, 0x38, RZ, 0xfc, !PT ;  /* 0x0000003807097812 */ /* 0x000fe200078efcff */
[----:B------:R-:W-:Y:S01]  /*5920*/  @!P6 IMAD.MOV R3, RZ, RZ, -R3 ;  /* 0x000000ffff03e224 */ /* 0x000fe200078e0a03 */
[C---:B------:R-:W-:Y:S01]  /*5930*/  ISETP.GT.U32.AND P6, PT, R0.reuse, R2, PT ;  /* 0x000000020000720c */ /* 0x040fe20003fc4070 */
[----:B------:R-:W-:Y:S01]  /*5940*/  IMAD.MOV R21, RZ, RZ, -R21 ;  /* 0x000000ffff157224 */ /* 0x000fe200078e0a15 */
[----:B------:R-:W-:Y:S02]  /*5950*/  IABS R10, R9 ;  /* 0x00000009000a7213 */ /* 0x000fe40000000000 */
[----:B------:R0:W-:Y:S01]  /*5960*/  STL [R1+0xdc], R3 ;  /* 0x0000dc0301007387 */ /* 0x0001e20000100800 */
[----:B------:R-:W-:Y:S02]  /*5970*/  IMAD R11, R0, R21, R11 ;  /* 0x00000015000b7224 */ /* 0x000fe400078e020b */
[--C-:B------:R-:W-:Y:S02]  /*5980*/  @!P2 IMAD.IADD R19, R19, 0x1, -R0.reuse ;  /* 0x000000011313a824 */ /* 0x100fe400078e0a00 */
[--C-:B------:R-:W-:Y:S01]  /*5990*/  @!P4 IMAD.IADD R16, R16, 0x1, -R0.reuse ;  /* 0x000000011010c824 */ /* 0x100fe200078e0a00 */
[----:B------:R-:W-:Y:S01]  /*59a0*/  ISETP.GT.U32.AND P2, PT, R0, R11, PT ;  /* 0x0000000b0000720c */ /* 0x000fe20003f44070 */
[--C-:B------:R-:W-:Y:S01]  /*59b0*/  @!P0 IMAD.IADD R5, R5, 0x1, -R0.reuse ;  /* 0x0000000105058824 */ /* 0x100fe200078e0a00 */
[----:B------:R-:W-:Y:S01]  /*59c0*/  ISETP.GE.AND P4, PT, R18, RZ, PT ;  /* 0x000000ff1200720c */ /* 0x000fe20003f86270 */
[----:B------:R-:W-:-:S02]  /*59d0*/  @!P6 IMAD.IADD R2, R2, 0x1, -R0 ;  /* 0x000000010202e824 */ /* 0x000fc400078e0a00 */
[----:B------:R-:W-:Y:S01]  /*59e0*/  IMAD.HI.U32 R18, R8, R17, RZ ;  /* 0x0000001108127227 */ /* 0x000fe200078e00ff */
[C---:B------:R-:W-:Y:S02]  /*59f0*/  ISETP.GT.U32.AND P0, PT, R0.reuse, R5, PT ;  /* 0x000000050000720c */ /* 0x040fe40003f04070 */
[----:B------:R-:W-:Y:S01]  /*5a00*/  ISETP.GT.U32.AND P6, PT, R0, R2, PT ;  /* 0x000000020000720c */ /* 0x000fe20003fc4070 */
[----:B0-----:R-:W-:Y:S02]  /*5a10*/  IMAD.MOV.U32 R3, RZ, RZ, R19 ;  /* 0x000000ffff037224 */ /* 0x001fe400078e0013 */
[----:B------:R-:W-:Y:S02]  /*5a20*/  IMAD.MOV R18, RZ, RZ, -R18 ;  /* 0x000000ffff127224 */ /* 0x000fe400078e0a12 */
[----:B------:R-:W-:Y:S01]  /*5a30*/  @!P1 IMAD.MOV R3, RZ, RZ, -R3 ;  /* 0x000000ffff039224 */ /* 0x000fe200078e0a03 */
[----:B------:R-:W-:Y:S01]  /*5a40*/  ISETP.GE.AND P1, PT, R6, RZ, PT ;  /* 0x000000ff0600720c */ /* 0x000fe20003f26270 */
[----:B------:R-:W-:Y:S01]  /*5a50*/  IMAD R6, R0, R18, R17 ;  /* 0x0000001200067224 */ /* 0x000fe200078e0211 */
[----:B------:R-:W-:Y:S01]  /*5a60*/  LOP3.LUT R17, R7, 0x36, RZ, 0xfc, !PT ;  /* 0x0000003607117812 */ /* 0x000fe200078efcff */
[----:B------:R-:W-:Y:S01]  /*5a70*/  @!P2 IMAD.IADD R11, R11, 0x1, -R0 ;  /* 0x000000010b0ba824 */ /* 0x000fe200078e0a00 */
[----:B------:R-:W-:Y:S01]  /*5a80*/  LOP3.LUT R18, R7, 0x34, RZ, 0xfc, !PT ;  /* 0x0000003407127812 */ /* 0x000fe200078efcff */
[----:B------:R-:W-:-:S03]  /*5a90*/  IMAD.HI.U32 R19, R8, R10, RZ ;  /* 0x0000000a08137227 */ /* 0x000fc600078e00ff */
[----:B------:R-:W-:Y:S01]  /*5aa0*/  ISETP.GT.U32.AND P2, PT, R0, R11, PT ;  /* 0x0000000b0000720c */ /* 0x000fe20003f44070 */
[----:B------:R-:W-:Y:S01]  /*5ab0*/  @!P6 IMAD.IADD R2, R2, 0x1, -R0 ;  /* 0x000000010202e824 */ /* 0x000fe200078e0a00 */
[----:B------:R-:W-:Y:S01]  /*5ac0*/  ISETP.GT.U32.AND P6, PT, R0, R6, PT ;  /* 0x000000060000720c */ /* 0x000fe20003fc4070 */
[----:B------:R-:W-:Y:S01]  /*5ad0*/  @!P5 IMAD.MOV R16, RZ, RZ, -R16 ;  /* 0x000000ffff10d224 */ /* 0x000fe200078e0a10 */
[----:B------:R-:W-:Y:S01]  /*5ae0*/  ISETP.GE.AND P5, PT, R20, RZ, PT ;  /* 0x000000ff1400720c */ /* 0x000fe20003fa6270 */
[----:B------:R-:W-:Y:S02]  /*5af0*/  IMAD.MOV R19, RZ, RZ, -R19 ;  /* 0x000000ffff137224 */ /* 0x000fe400078e0a13 */
[----:B------:R-:W-:Y:S01]  /*5b00*/  @!P0 IMAD.IADD R5, R5, 0x1, -R0 ;  /* 0x0000000105058824 */ /* 0x000fe200078e0a00 */
[----:B------:R-:W-:Y:S01]  /*5b10*/  STL [R1+0x760], R16 ;  /* 0x0007601001007387 */ /* 0x000fe20000100800 */
[C---:B------:R-:W-:Y:S01]  /*5b20*/  IMAD R10, R0.reuse, R19, R10 ;  /* 0x00000013000a7224 */ /* 0x040fe200078e020a */
[----:B------:R-:W-:Y:S01]  /*5b30*/  ISETP.GE.AND P0, PT, R9, RZ, PT ;  /* 0x000000ff0900720c */ /* 0x000fe20003f06270 */
[----:B------:R-:W-:Y:S01]  /*5b40*/  IMAD.MOV.U32 R12, RZ, RZ, R5 ;  /* 0x000000ffff0c7224 */ /* 0x000fe200078e0005 */
[----:B------:R0:W-:Y:S01]  /*5b50*/  STL [R1+0x50], R3 ;  /* 0x0000500301007387 */ /* 0x0001e20000100800 */
[--C-:B------:R-:W-:Y:S01]  /*5b60*/  @!P2 IMAD.IADD R11, R11, 0x1, -R0.reuse ;  /* 0x000000010b0ba824 */ /* 0x100fe200078e0a00 */
[----:B------:R-:W-:Y:S01]  /*5b70*/  ISETP.GT.U32.AND P2, PT, R0, R10, PT ;  /* 0x0000000a0000720c */ /* 0x000fe20003f44070 */
[----:B------:R-:W-:Y:S01]  /*5b80*/  @!P6 IMAD.IADD R6, R6, 0x1, -R0 ;  /* 0x000000010606e824 */ /* 0x000fe200078e0a00 */
[----:B------:R-:W-:Y:S01]  /*5b90*/  LOP3.LUT R9, R7, 0x32, RZ, 0xfc, !PT ;  /* 0x0000003207097812 */ /* 0x000fe200078efcff */
[----:B------:R-:W-:Y:S01]  /*5ba0*/  @!P4 IMAD.MOV R12, RZ, RZ, -R12 ;  /* 0x000000ffff0cc224 */ /* 0x000fe200078e0a0c */
[----:B------:R-:W-:-:S02]  /*5bb0*/  ISETP.GE.AND P4, PT, R17, RZ, PT ;  /* 0x000000ff1100720c */ /* 0x000fc40003f86270 */
[----:B------:R-:W-:Y:S01]  /*5bc0*/  ISETP.GT.U32.AND P6, PT, R0, R6, PT ;  /* 0x000000060000720c */ /* 0x000fe20003fc4070 */
[----:B0-----:R-:W-:Y:S01]  /*5bd0*/  IMAD.MOV.U32 R3, RZ, RZ, R2 ;  /* 0x000000ffff037224 */ /* 0x001fe200078e0002 */
[----:B------:R-:W-:Y:S01]  /*5be0*/  IABS R2, R17 ;  /* 0x0000001100027213 */ /* 0x000fe20000000000 */
[----:B------:R-:W-:Y:S01]  /*5bf0*/  STL [R1+0x54], R12 ;  /* 0x0000540c01007387 */ /* 0x000fe20000100800 */
[----:B------:R-:W-:Y:S01]  /*5c00*/  IABS R17, R18 ;  /* 0x0000001200117213 */ /* 0x000fe20000000000 */
[----:B------:R-:W-:Y:S01]  /*5c10*/  @!P3 IMAD.MOV R3, RZ, RZ, -R3 ;  /* 0x000000ffff03b224 */ /* 0x000fe200078e0a03 */
[----:B------:R-:W-:Y:S01]  /*5c20*/  ISETP.GE.AND P3, PT, R18, RZ, PT ;  /* 0x000000ff1200720c */ /* 0x000fe20003f66270 */
[----:B------:R-:W-:Y:S01]  /*5c30*/  IMAD.HI.U32 R5, R8, R2, RZ ;  /* 0x0000000208057227 */ /* 0x000fe200078e00ff */
[----:B------:R-:W-:Y:S02]  /*5c40*/  IABS R18, R9 ;  /* 0x0000000900127213 */ /* 0x000fe40000000000 */
[----:B------:R0:W-:Y:S01]  /*5c50*/  STL [R1+0x58], R3 ;  /* 0x0000580301007387 */ /* 0x0001e20000100800 */
[----:B------:R-:W-:Y:S01]  /*5c60*/  IMAD.MOV R5, RZ, RZ, -R5 ;  /* 0x000000ffff057224 */ /* 0x000fe200078e0a05 */
[----:B------:R-:W-:Y:S01]  /*5c70*/  LOP3.LUT R16, R7, 0x8, RZ, 0xfc, !PT ;  /* 0x0000000807107812 */ /* 0x000fe200078efcff */
[----:B------:R-:W-:-:S02]  /*5c80*/  @!P2 IMAD.IADD R10, R10, 0x1, -R0 ;  /* 0x000000010a0aa824 */ /* 0x000fc400078e0a00 */
[----:B------:R-:W-:Y:S01]  /*5c90*/  IMAD R2, R0, R5, R2 ;  /* 0x0000000500027224 */ /* 0x000fe200078e0202 */
[----:B------:R-:W-:Y:S01]  /*5ca0*/  LOP3.LUT R5, R7, 0x30, RZ, 0xfc, !PT ;  /* 0x0000003007057812 */ /* 0x000fe200078efcff */
[----:B------:R-:W-:Y:S01]  /*5cb0*/  @!P6 IMAD.IADD R6, R6, 0x1, -R0 ;  /* 0x000000010606e824 */ /* 0x000fe200078e0a00 */
[C---:B------:R-:W-:Y:S02]  /*5cc0*/  ISETP.GT.U32.AND P2, PT, R0.reuse, R10, PT ;  /* 0x0000000a0000720c */ /* 0x040fe40003f44070 */
[----:B------:R-:W-:Y:S01]  /*5cd0*/  ISETP.GT.U32.AND P6, PT, R0, R2, PT ;  /* 0x000000020000720c */ /* 0x000fe20003fc4070 */
[----:B0-----:R-:W-:Y:S01]  /*5ce0*/  IMAD.MOV.U32 R3, RZ, RZ, R11 ;  /* 0x000000ffff037224 */ /* 0x001fe200078e000b */
[----:B------:R-:W-:Y:S01]  /*5cf0*/  IABS R19, R5 ;  /* 0x0000000500137213 */ /* 0x000fe20000000000 */
[----:B------:R-:W-:-:S04]  /*5d00*/  IMAD.HI.U32 R11, R8, R17, RZ ;  /* 0x00000011080b7227 */ /* 0x000fc800078e00ff */
[----:B------:R-:W-:Y:S02]  /*5d10*/  IMAD.MOV R11, RZ, RZ, -R11 ;  /* 0x000000ffff0b7224 */ /* 0x000fe400078e0a0b */
[----:B------:R-:W-:Y:S01]  /*5d20*/  @!P5 IMAD.MOV R3, RZ, RZ, -R3 ;  /* 0x000000ffff03d224 */ /* 0x000fe200078e0a03 */
[----:B------:R-:W-:Y:S01]  /*5d30*/  ISETP.GE.AND P5, PT, R9, RZ, PT ;  /* 0x000000ff0900720c */ /* 0x000fe20003fa6270 */
[----:B------:R-:W-:Y:S02]  /*5d40*/  IMAD R17, R0, R11, R17 ;  /* 0x0000000b00117224 */ /* 0x000fe400078e0211 */
[--C-:B------:R-:W-:Y:S01]  /*5d50*/  @!P6 IMAD.IADD R2, R2, 0x1, -R0.reuse ;  /* 0x000000010202e824 */ /* 0x100fe200078e0a00 */
[----:B------:R0:W-:Y:S01]  /*5d60*/  STL [R1+0xbc], R3 ;  /* 0x0000bc0301007387 */ /* 0x0001e20000100800 */
[----:B------:R-:W-:Y:S01]  /*5d70*/  @!P2 IMAD.IADD R10, R10, 0x1, -R0 ;  /* 0x000000010a0aa824 */ /* 0x000fe200078e0a00 */
[----:B------:R-:W-:Y:S01]  /*5d80*/  ISETP.GT.U32.AND P2, PT, R0, R17, PT ;  /* 0x000000110000720c */ /* 0x000fe20003f44070 */
[----:B------:R-:W-:Y:S01]  /*5d90*/  IMAD.HI.U32 R11, R8, R19, RZ ;  /* 0x00000013080b7227 */ /* 0x000fe200078e00ff */
[----:B------:R-:W-:-:S03]  /*5da0*/  ISETP.GT.U32.AND P6, PT, R0, R2, PT ;  /* 0x000000020000720c */ /* 0x000fc60003fc4070 */
[----:B------:R-:W-:-:S04]  /*5db0*/  IMAD.HI.U32 R9, R8, R18, RZ ;  /* 0x0000001208097227 */ /* 0x000fc800078e00ff */
[----:B0-----:R-:W-:Y:S02]  /*5dc0*/  IMAD.MOV.U32 R3, RZ, RZ, R6 ;  /* 0x000000ffff037224 */ /* 0x001fe400078e0006 */
[----:B------:R-:W-:Y:S02]  /*5dd0*/  IMAD.MOV R11, RZ, RZ, -R11 ;  /* 0x000000ffff0b7224 */ /* 0x000fe400078e0a0b */
[----:B------:R-:W-:Y:S02]  /*5de0*/  @!P1 IMAD.MOV R3, RZ, RZ, -R3 ;  /* 0x000000ffff039224 */ /* 0x000fe400078e0a03 */
[----:B------:R-:W-:Y:S02]  /*5df0*/  IMAD.MOV R9, RZ, RZ, -R9 ;  /* 0x000000ffff097224 */ /* 0x000fe400078e0a09 */
[----:B------:R-:W-:Y:S01]  /*5e00*/  VIADD R6, R4, 0x2e ;  /* 0x0000002e04067836 */ /* 0x000fe20000000000 */
[----:B------:R0:W-:Y:S01]  /*5e10*/  STL [R1+0xac], R3 ;  /* 0x0000ac0301007387 */ /* 0x0001e20000100800 */
[----:B------:R-:W-:Y:S01]  /*5e20*/  IMAD R19, R0, R11, R19 ;  /* 0x0000000b00137224 */ /* 0x000fe200078e0213 */
[----:B------:R-:W-:Y:S01]  /*5e30*/  LOP3.LUT R11, R7, 0x2a, RZ, 0xfc, !PT ;  /* 0x0000002a070b7812 */ /* 0x000fe200078efcff */
[----:B------:R-:W-:Y:S01]  /*5e40*/  @!P2 IMAD.IADD R17, R17, 0x1, -R0 ;  /* 0x000000011111a824 */ /* 0x000fe200078e0a00 */
[----:B------:R-:W-:Y:S01]  /*5e50*/  ISETP.GE.AND P1, PT, R6, RZ, PT ;  /* 0x000000ff0600720c */ /* 0x000fe20003f26270 */
[----:B------:R-:W-:Y:S01]  /*5e60*/  IMAD R18, R0, R9, R18 ;  /* 0x0000000900127224 */ /* 0x000fe200078e0212 */
[----:B------:R-:W-:Y:S01]  /*5e70*/  IABS R9, R6 ;  /* 0x0000000600097213 */ /* 0x000fe20000000000 */
[----:B------:R-:W-:Y:S01]  /*5e80*/  @!P6 IMAD.IADD R2, R2, 0x1, -R0 ;  /* 0x000000010202e824 */ /* 0x000fe200078e0a00 */
[----:B------:R-:W-:Y:S01]  /*5e90*/  LOP3.LUT R6, R7, 0x2c, RZ, 0xfc, !PT ;  /* 0x0000002c07067812 */ /* 0x000fe200078efcff */
[----:B------:R-:W-:Y:S01]  /*5ea0*/  VIADD R4, R4, 0xe ;  /* 0x0000000e04047836 */ /* 0x000fe20000000000 */
[C---:B------:R-:W-:Y:S01]  /*5eb0*/  ISETP.GT.U32.AND P6, PT, R0.reuse, R19, PT ;  /* 0x000000130000720c */ /* 0x040fe20003fc4070 */
[----:B0-----:R-:W-:Y:S01]  /*5ec0*/  IMAD.MOV.U32 R3, RZ, RZ, R10 ;  /* 0x000000ffff037224 */ /* 0x001fe200078e000a */
[----:B------:R-:W-:Y:S01]  /*5ed0*/  ISETP.GT.U32.AND P2, PT, R0, R17, PT ;  /* 0x000000110000720c */ /* 0x000fe20003f44070 */
[----:B------:R-:W-:Y:S01]  /*5ee0*/  IMAD.HI.U32 R22, R8, R9, RZ ;  /* 0x0000000908167227 */ /* 0x000fe200078e00ff */
[----:B------:R-:W-:-:S02]  /*5ef0*/  IABS R10, R6 ;  /* 0x00000006000a7213 */ /* 0x000fc40000000000 */
[----:B------:R-:W-:Y:S01]  /*5f00*/  IABS R21, R11 ;  /* 0x0000000b00157213 */ /* 0x000fe20000000000 */
[----:B------:R-:W-:Y:S01]  /*5f10*/  @!P0 IMAD.MOV R3, RZ, RZ, -R3 ;  /* 0x000000ffff038224 */ /* 0x000fe200078e0a03 */
[----:B------:R-:W-:Y:S01]  /*5f20*/  ISETP.GT.U32.AND P0, PT, R0, R18, PT ;  /* 0x000000120000720c */ /* 0x000fe20003f04070 */
[----:B------:R-:W-:-:S03]  /*5f30*/  IMAD.HI.U32 R20, R8, R10, RZ ;  /* 0x0000000a08147227 */ /* 0x000fc600078e00ff */
[----:B------:R0:W-:Y:S01]  /*5f40*/  STL [R1+0xa0], R3 ;  /* 0x0000a00301007387 */ /* 0x0001e20000100800 */
[----:B------:R-:W-:Y:S02]  /*5f50*/  IMAD.MOV R22, RZ, RZ, -R22 ;  /* 0x000000ffff167224 */ /* 0x000fe400078e0a16 */
[--C-:B------:R-:W-:Y:S02]  /*5f60*/  @!P6 IMAD.IADD R19, R19, 0x1, -R0.reuse ;  /* 0x000000011313e824 */ /* 0x100fe400078e0a00 */
[--C-:B------:R-:W-:Y:S01]  /*5f70*/  @!P2 IMAD.IADD R17, R17, 0x1, -R0.reuse ;  /* 0x000000011111a824 */ /* 0x100fe200078e0a00 */
[----:B------:R-:W-:Y:S01]  /*5f80*/  ISETP.GE.AND P2, PT, R5, RZ, PT ;  /* 0x000000ff0500720c */ /* 0x000fe20003f46270 */
[C---:B------:R-:W-:Y:S01]  /*5f90*/  IMAD R9, R0.reuse, R22, R9 ;  /* 0x0000001600097224 */ /* 0x040fe200078e0209 */
[----:B------:R-:W-:Y:S01]  /*5fa0*/  ISETP.GT.U32.AND P6, PT, R0, R19, PT ;  /* 0x000000130000720c */ /* 0x000fe20003fc4070 */
[----:B------:R-:W-:Y:S01]  /*5fb0*/  @!P0 IMAD.IADD R18, R18, 0x1, -R0 ;  /* 0x0000000112128824 */ /* 0x000fe200078e0a00 */
[----:B------:R-:W-:Y:S01]  /*5fc0*/  LOP3.LUT R22, R7, 0x28, RZ, 0xfc, !PT ;  /* 0x0000002807167812 */ /* 0x000fe200078efcff */
[----:B0-----:R-:W-:-:S02]  /*5fd0*/  IMAD.MOV.U32 R3, RZ, RZ, R2 ;  /* 0x000000ffff037224 */ /* 0x001fc400078e0002 */
[----:B------:R-:W-:Y:S01]  /*5fe0*/  IMAD.MOV.U32 R2, RZ, RZ, R21 ;  /* 0x000000ffff027224 */ /* 0x000fe200078e0015 */
[----:B------:R-:W-:Y:S01]  /*5ff0*/  ISETP.GT.U32.AND P0, PT, R0, R18, PT ;  /* 0x000000120000720c */ /* 0x000fe20003f04070 */
[----:B------:R-:W-:Y:S02]  /*6000*/  IMAD.MOV R21, RZ, RZ, -R20 ;  /* 0x000000ffff157224 */ /* 0x000fe400078e0a14 */
[----:B------:R-:W-:-:S04]  /*6010*/  IMAD.HI.U32 R20, R8, R2, RZ ;  /* 0x0000000208147227 */ /* 0x000fc800078e00ff */
[C---:B------:R-:W-:Y:S01]  /*6020*/  IMAD R5, R0.reuse, R21, R10 ;  /* 0x0000001500057224 */ /* 0x040fe200078e020a */
[----:B------:R-:W-:Y:S01]  /*6030*/  IABS R10, R22 ;  /* 0x00000016000a7213 */ /* 0x000fe20000000000 */
[----:B------:R-:W-:Y:S01]  /*6040*/  @!P4 IMAD.MOV R3, RZ, RZ, -R3 ;  /* 0x000000ffff03c224 */ /* 0x000fe200078e0a03 */
[C---:B------:R-:W-:Y:S01]  /*6050*/  ISETP.GT.U32.AND P4, PT, R0.reuse, R9, PT ;  /* 0x000000090000720c */ /* 0x040fe20003f84070 */
[----:B------:R-:W-:Y:S01]  /*6060*/  @!P3 IMAD.MOV R17, RZ, RZ, -R17 ;  /* 0x000000ffff11b224 */ /* 0x000fe200078e0a11 */
[C---:B------:R-:W-:Y:S01]  /*6070*/  ISETP.GT.U32.AND P3, PT, R0.reuse, R5, PT ;  /* 0x000000050000720c */ /* 0x040fe20003f64070 */
[----:B------:R-:W-:Y:S01]  /*6080*/  IMAD.MOV R20, RZ, RZ, -R20 ;  /* 0x000000ffff147224 */ /* 0x000fe200078e0a14 */
[----:B------:R-:W-:Y:S01]  /*6090*/  STL [R1+0x94], R3 ;  /* 0x0000940301007387 */ /* 0x000fe20000100800 */
[----:B------:R-:W-:Y:S02]  /*60a0*/  @!P6 IMAD.IADD R19, R19, 0x1, -R0 ;  /* 0x000000011313e824 */ /* 0x000fe400078e0a00 */
[----:B------:R-:W-:Y:S01]  /*60b0*/  IMAD R2, R0, R20, R2 ;  /* 0x0000001400027224 */ /* 0x000fe200078e0202 */
[----:B------:R0:W-:Y:S01]  /*60c0*/  STL [R1+0x748], R17 ;  /* 0x0007481101007387 */ /* 0x0001e20000100800 */
[--C-:B------:R-:W-:Y:S01]  /*60d0*/  @!P0 IMAD.IADD R18, R18, 0x1, -R0.reuse ;  /* 0x0000000112128824 */ /* 0x100fe200078e0a00 */
[----:B------:R-:W-:Y:S01]  /*60e0*/  ISETP.GE.AND P0, PT, R6, RZ, PT ;  /* 0x000000ff0600720c */ /* 0x000fe20003f06270 */
[----:B------:R-:W-:Y:S01]  /*60f0*/  @!P2 IMAD.MOV R19, RZ, RZ, -R19 ;  /* 0x000000ffff13a224 */ /* 0x000fe200078e0a13 */
[C---:B------:R-:W-:Y:S01]  /*6100*/  ISETP.GT.U32.AND P6, PT, R0.reuse, R2, PT ;  /* 0x000000020000720c */ /* 0x040fe20003fc4070 */
[--C-:B------:R-:W-:Y:S01]  /*6110*/  @!P4 IMAD.IADD R9, R9, 0x1, -R0.reuse ;  /* 0x000000010909c824 */ /* 0x100fe200078e0a00 */
[----:B------:R-:W-:Y:S01]  /*6120*/  LOP3.LUT R6, R7, 0x26, RZ, 0xfc, !PT ;  /* 0x0000002607067812 */ /* 0x000fe200078efcff */
[----:B------:R-:W-:Y:S01]  /*6130*/  @!P3 IMAD.IADD R5, R5, 0x1, -R0 ;  /* 0x000000010505b824 */ /* 0x000fe200078e0a00 */
[----:B------:R-:W-:Y:S01]  /*6140*/  ISETP.GE.AND P3, PT, R11, RZ, PT ;  /* 0x000000ff0b00720c */ /* 0x000fe20003f66270 */
[----:B------:R-:W-:Y:S01]  /*6150*/  @!P5 IMAD.MOV R18, RZ, RZ, -R18 ;  /* 0x000000ffff12d224 */ /* 0x000fe200078e0a12 */
[----:B------:R-:W-:Y:S01]  /*6160*/  ISETP.GT.U32.AND P4, PT, R0, R9, PT ;  /* 0x000000090000720c */ /* 0x000fe20003f84070 */
[----:B------:R-:W-:Y:S01]  /*6170*/  IMAD.HI.U32 R11, R8, R10, RZ ;  /* 0x0000000a080b7227 */ /* 0x000fe200078e00ff */
[----:B------:R-:W-:-:S02]  /*6180*/  ISETP.GT.U32.AND P5, PT, R0, R5, PT ;  /* 0x000000050000720c */ /* 0x000fc40003fa4070 */
[----:B------:R-:W-:Y:S01]  /*6190*/  IABS R20, R6 ;  /* 0x0000000600147213 */ /* 0x000fe20000000000 */
[----:B------:R-:W-:Y:S01]  /*61a0*/  IMAD.MOV R11, RZ, RZ, -R11 ;  /* 0x000000ffff0b7224 */ /* 0x000fe200078e0a0b */
[----:B------:R-:W-:Y:S01]  /*61b0*/  STL [R1+0x74c], R18 ;  /* 0x00074c1201007387 */ /* 0x000fe20000100800 */
[--C-:B------:R-:W-:Y:S01]  /*61c0*/  @!P6 IMAD.IADD R2, R2, 0x1, -R0.reuse ;  /* 0x000000010202e824 */ /* 0x100fe200078e0a00 */
[----:B------:R-:W-:Y:S01]  /*61d0*/  ISETP.GE.AND P6, PT, R6, RZ, PT ;  /* 0x000000ff0600720c */ /* 0x000fe20003fc6270 */
[----:B------:R-:W-:Y:S01]  /*61e0*/  IMAD.HI.U32 R21, R8, R20, RZ ;  /* 0x0000001408157227 */ /* 0x000fe200078e00ff */
[----:B------:R-:W-:Y:S01]  /*61f0*/  STL [R1+0x750], R19 ;  /* 0x0007501301007387 */ /* 0x000fe20000100800 */
[----:B0-----:R-:W-:Y:S02]  /*6200*/  LOP3.LUT R17, R7, 0xa, RZ, 0xfc, !PT ;  /* 0x0000000a07117812 */ /* 0x001fe400078efcff */
[----:B------:R-:W-:Y:S01]  /*6210*/  ISETP.GT.U32.AND P2, PT, R0, R2, PT ;  /* 0x000000020000720c */ /* 0x000fe20003f44070 */
[--C-:B------:R-:W-:Y:S01]  /*6220*/  @!P4 IMAD.IADD R9, R9, 0x1, -R0.reuse ;  /* 0x000000010909c824 */ /* 0x100fe200078e0a00 */
[----:B------:R-:W-:Y:S01]  /*6230*/  ISETP.GE.AND P4, PT, R22, RZ, PT ;  /* 0x000000ff1600720c */ /* 0x000fe20003f86270 */
[----:B------:R-:W-:Y:S01]  /*6240*/  @!P5 IMAD.IADD R5, R5, 0x1, -R0 ;  /* 0x000000010505d824 */ /* 0x000fe200078e0a00 */
[C---:B------:R-:W-:Y:S01]  /*6250*/  LOP3.LUT R22, R7.reuse, 0x22, RZ, 0xfc, !PT ;  /* 0x0000002207167812 */ /* 0x040fe200078efcff */
[----:B------:R-:W-:Y:S01]  /*6260*/  IMAD.MOV.U32 R12, RZ, RZ, R9 ;  /* 0x000000ffff0c7224 */ /* 0x000fe200078e0009 */
[----:B------:R-:W-:Y:S01]  /*6270*/  LOP3.LUT R9, R7, 0x24, RZ, 0xfc, !PT ;  /* 0x0000002407097812 */ /* 0x000fe200078efcff */
[----:B------:R-:W-:Y:S01]  /*6280*/  IMAD.MOV.U32 R3, RZ, RZ, R5 ;  /* 0x000000ffff037224 */ /* 0x000fe200078e0005 */
[----:B------:R-:W-:Y:S01]  /*6290*/  ISETP.GE.AND P5, PT, R24, RZ, PT ;  /* 0x000000ff1800720c */ /* 0x000fe20003fa6270 */
[----:B------:R-:W-:Y:S01]  /*62a0*/  @!P1 IMAD.MOV R12, RZ, RZ, -R12 ;  /* 0x000000ffff0c9224 */ /* 0x000fe200078e0a0c */
[----:B------:R-:W-:Y:S01]  /*62b0*/  ISETP.GE.AND P1, PT, R9, RZ, PT ;  /* 0x000000ff0900720c */ /* 0x000fe20003f26270 */
[----:B------:R-:W-:Y:S01]  /*62c0*/  @!P0 IMAD.MOV R3, RZ, RZ, -R3 ;  /* 0x000000ffff038224 */ /* 0x000fe200078e0a03 */
[----:B------:R-:W-:Y:S01]  /*62d0*/  IABS R24, R24 ;  /* 0x0000001800187213 */ /* 0x000fe20000000000 */
[----:B------:R-:W-:Y:S01]  /*62e0*/  IMAD.MOV R21, RZ, RZ, -R21 ;  /* 0x000000ffff157224 */ /* 0x000fe200078e0a15 */
[----:B------:R0:W-:Y:S01]  /*62f0*/  STL [R1+0x2c], R12 ;  /* 0x00002c0c01007387 */ /* 0x0001e20000100800 */
[----:B------:R-:W-:Y:S01]  /*6300*/  IMAD R6, R0, R11, R10 ;  /* 0x0000000b00067224 */ /* 0x000fe200078e020a */
[----:B------:R-:W-:Y:S01]  /*6310*/  LOP3.LUT R10, R7, 0x20, RZ, 0xfc, !PT ;  /* 0x00000020070a7812 */ /* 0x000fe200078efcff */
[----:B------:R-:W-:Y:S01]  /*6320*/  @!P2 IMAD.IADD R2, R2, 0x1, -R0 ;  /* 0x000000010202a824 */ /* 0x000fe200078e0a00 */
[----:B------:R1:W-:Y:S01]  /*6330*/  STL [R1+0x34], R3 ;  /* 0x0000340301007387 */ /* 0x0003e20000100800 */
[C---:B------:R-:W-:Y:S01]  /*6340*/  IMAD R20, R0.reuse, R21, R20 ;  /* 0x0000001500147224 */ /* 0x040fe200078e0214 */
[----:B------:R-:W-:-:S02]  /*6350*/  ISETP.GT.U32.AND P0, PT, R0, R6, PT ;  /* 0x000000060000720c */ /* 0x000fc40003f04070 */
[----:B------:R-:W-:Y:S02]  /*6360*/  IABS R21, R9 ;  /* 0x0000000900157213 */ /* 0x000fe40000000000 */
[----:B------:R-:W-:Y:S02]  /*6370*/  IABS R5, R10 ;  /* 0x0000000a00057213 */ /* 0x000fe40000000000 */
[----:B------:R-:W-:Y:S01]  /*6380*/  ISETP.GE.AND P2, PT, R22, RZ, PT ;  /* 0x000000ff1600720c */ /* 0x000fe20003f46270 */
[----:B------:R-:W-:Y:S01]  /*6390*/  IMAD.HI.U32 R9, R8, R21, RZ ;  /* 0x0000001508097227 */ /* 0x000fe200078e00ff */
[----:B------:R-:W-:Y:S02]  /*63a0*/  IABS R22, R22 ;  /* 0x0000001600167213 */ /* 0x000fe40000000000 */
[C---:B0-----:R-:W-:Y:S01]  /*63b0*/  LOP3.LUT R12, R7.reuse, 0x16, RZ, 0xfc, !PT ;  /* 0x00000016070c7812 */ /* 0x041fe200078efcff */
[----:B-1----:R-:W-:Y:S01]  /*63c0*/  IMAD.MOV.U32 R3, RZ, RZ, R2 ;  /* 0x000000ffff037224 */ /* 0x002fe200078e0002 */
[----:B------:R-:W-:Y:S01]  /*63d0*/  LOP3.LUT R19, R7, 0x10, RZ, 0xfc, !PT ;  /* 0x0000001007137812 */ /* 0x000fe200078efcff */
[----:B------:R-:W-:Y:S01]  /*63e0*/  @!P0 IMAD.IADD R6, R6, 0x1, -R0 ;  /* 0x0000000106068824 */ /* 0x000fe200078e0a00 */
[----:B------:R-:W-:Y:S01]  /*63f0*/  IABS R28, R12 ;  /* 0x0000000c001c7213 */ /* 0x000fe20000000000 */
[----:B------:R-:W-:Y:S01]  /*6400*/  @!P3 IMAD.MOV R3, RZ, RZ, -R3 ;  /* 0x000000ffff03b224 */ /* 0x000fe200078e0a03 */
[----:B------:R-:W-:Y:S01]  /*6410*/  ISETP.GT.U32.AND P3, PT, R0, R20, PT ;  /* 0x000000140000720c */ /* 0x000fe20003f64070 */
[----:B------:R-:W-:Y:S01]  /*6420*/  IMAD.HI.U32 R23, R8, R5, RZ ;  /* 0x0000000508177227 */ /* 0x000fe200078e00ff */
[----:B------:R-:W-:-:S02]  /*6430*/  ISETP.GT.U32.AND P0, PT, R0, R6, PT ;  /* 0x000000060000720c */ /* 0x000fc40003f04070 */
[----:B------:R0:W-:Y:S01]  /*6440*/  STL [R1+0x40], R3 ;  /* 0x0000400301007387 */ /* 0x0001e20000100800 */
[----:B------:R-:W-:Y:S01]  /*6450*/  IMAD.HI.U32 R2, R8, R22, RZ ;  /* 0x0000001608027227 */ /* 0x000fe200078e00ff */
[----:B------:R-:W-:-:S03]  /*6460*/  LOP3.LUT R18, R7, 0xc, RZ, 0xfc, !PT ;  /* 0x0000000c07127812 */ /* 0x000fc600078efcff */
[----:B------:R-:W-:Y:S02]  /*6470*/  IMAD.MOV R9, RZ, RZ, -R9 ;  /* 0x000000ffff097224 */ /* 0x000fe400078e0a09 */
[----:B------:R-:W-:Y:S02]  /*6480*/  IMAD.MOV R23, RZ, RZ, -R23 ;  /* 0x000000ffff177224 */ /* 0x000fe400078e0a17 */
[----:B------:R-:W-:Y:S02]  /*6490*/  @!P3 IMAD.IADD R20, R20, 0x1, -R0 ;  /* 0x000000011414b824 */ /* 0x000fe400078e0a00 */
[----:B------:R-:W-:Y:S02]  /*64a0*/  IMAD.MOV R2, RZ, RZ, -R2 ;  /* 0x000000ffff027224 */ /* 0x000fe400078e0a02 */
[C---:B------:R-:W-:Y:S01]  /*64b0*/  IMAD R21, R0.reuse, R9, R21 ;  /* 0x0000000900157224 */ /* 0x040fe200078e0215 */
[----:B------:R-:W-:Y:S01]  /*64c0*/  ISETP.GT.U32.AND P3, PT, R0, R20, PT ;  /* 0x000000140000720c */ /* 0x000fe20003f64070 */
[----:B------:R-:W-:-:S02]  /*64d0*/  @!P0 IMAD.IADD R6, R6, 0x1, -R0 ;  /* 0x0000000106068824 */ /* 0x000fc400078e0a00 */
[C---:B------:R-:W-:Y:S01]  /*64e0*/  IMAD R23, R0.reuse, R23, R5 ;  /* 0x0000001700177224 */ /* 0x040fe200078e0205 */
[C---:B------:R-:W-:Y:S01]  /*64f0*/  ISETP.GT.U32.AND P0, PT, R0.reuse, R21, PT ;  /* 0x000000150000720c */ /* 0x040fe20003f04070 */
[----:B------:R-:W-:Y:S01]  /*6500*/  IMAD R22, R0, R2, R22 ;  /* 0x0000000200167224 */ /* 0x000fe200078e0216 */
[----:B------:R-:W-:Y:S01]  /*6510*/  LOP3.LUT R5, R7, 0x18, RZ, 0xfc, !PT ;  /* 0x0000001807057812 */ /* 0x000fe200078efcff */
[----:B0-----:R-:W-:Y:S02]  /*6520*/  IMAD.MOV.U32 R3, RZ, RZ, R6 ;  /* 0x000000ffff037224 */ /* 0x001fe400078e0006 */
[----:B------:R-:W-:Y:S01]  /*6530*/  IMAD.HI.U32 R2, R8, R25, RZ ;  /* 0x0000001908027227 */ /* 0x000fe200078e00ff */
[----:B------:R-:W-:-:S03]  /*6540*/  IABS R27, R5 ;  /* 0x00000005001b7213 */ /* 0x000fc60000000000 */
[--C-:B------:R-:W-:Y:S01]  /*6550*/  @!P3 IMAD.IADD R20, R20, 0x1, -R0.reuse ;  /* 0x000000011414b824 */ /* 0x100fe200078e0a00 */
[C---:B------:R-:W-:Y:S01]  /*6560*/  ISETP.GT.U32.AND P3, PT, R0.reuse, R23, PT ;  /* 0x000000170000720c */ /* 0x040fe20003f64070 */
[----:B------:R-:W-:Y:S01]  /*6570*/  @!P4 IMAD.MOV R3, RZ, RZ, -R3 ;  /* 0x000000ffff03c224 */ /* 0x000fe200078e0a03 */
[----:B------:R-:W-:Y:S01]  /*6580*/  ISETP.GT.U32.AND P4, PT, R0, R22, PT ;  /* 0x000000160000720c */ /* 0x000fe20003f84070 */
[----:B------:R-:W-:Y:S02]  /*6590*/  @!P0 IMAD.IADD R21, R21, 0x1, -R0 ;  /* 0x0000000115158824 */ /* 0x000fe400078e0a00 */
[----:B------:R-:W-:Y:S01]  /*65a0*/  IMAD.MOV R2, RZ, RZ, -R2 ;  /* 0x000000ffff027224 */ /* 0x000fe200078e0a02 */
[----:B------:R0:W-:Y:S01]  /*65b0*/  STL [R1+0x30], R3 ;  /* 0x0000300301007387 */ /* 0x0001e20000100800 */
[----:B------:R-:W-:Y:S01]  /*65c0*/  IMAD.HI.U32 R9, R8, R24, RZ ;  /* 0x0000001808097227 */ /* 0x000fe200078e00ff */
[C---:B------:R-:W-:Y:S02]  /*65d0*/  ISETP.GT.U32.AND P0, PT, R0.reuse, R21, PT ;  /* 0x000000150000720c */ /* 0x040fe40003f04070 */
[----:B------:R1:W-:Y:S01]  /*65e0*/  STL [R1+0x7c], R5 ;  /* 0x00007c0501007387 */ /* 0x0003e20000100800 */
[----:B------:R-:W-:-:S02]  /*65f0*/  IMAD R25, R0, R2, R25 ;  /* 0x0000000200197224 */ /* 0x000fc400078e0219 */
[--C-:B------:R-:W-:Y:S01]  /*6600*/  @!P3 IMAD.IADD R23, R23, 0x1, -R0.reuse ;  /* 0x000000011717b824 */ /* 0x100fe200078e0a00 */
[----:B------:R-:W-:Y:S01]  /*6610*/  STL [R1+0x7a4], R12 ;  /* 0x0007a40c01007387 */ /* 0x000fe20000100800 */
[----:B------:R-:W-:Y:S01]  /*6620*/  @!P4 IMAD.IADD R22, R22, 0x1, -R0 ;  /* 0x000000011616c824 */ /* 0x000fe200078e0a00 */
[----:B0-----:R-:W-:Y:S01]  /*6630*/  LOP3.LUT R3, R7, 0x14, RZ, 0xfc, !PT ;  /* 0x0000001407037812 */ /* 0x001fe200078efcff */
[----:B------:R-:W-:Y:S01]  /*6640*/  IMAD.HI.U32 R2, R8, R26, RZ ;  /* 0x0000001a08027227 */ /* 0x000fe200078e00ff */
[C---:B------:R-:W-:Y:S02]  /*6650*/  ISETP.GT.U32.AND P3, PT, R0.reuse, R23, PT ;  /* 0x000000170000720c */ /* 0x040fe40003f64070 */
[C---:B------:R-:W-:Y:S01]  /*6660*/  ISETP.GT.U32.AND P4, PT, R0.reuse, R22, PT ;  /* 0x000000160000720c */ /* 0x040fe20003f84070 */
[----:B------:R-:W-:Y:S01]  /*6670*/  IMAD.MOV R9, RZ, RZ, -R9 ;  /* 0x000000ffff097224 */ /* 0x000fe200078e0a09 */
[----:B------:R-:W-:Y:S01]  /*6680*/  IABS R29, R3 ;  /* 0x00000003001d7213 */ /* 0x000fe20000000000 */
[----:B------:R-:W-:Y:S01]  /*6690*/  IMAD.MOV R2, RZ, RZ, -R2 ;  /* 0x000000ffff027224 */ /* 0x000fe200078e0a02 */
[----:B------:R-:W-:Y:S01]  /*66a0*/  STL [R1+0x7a8], R3 ;  /* 0x0007a80301007387 */ /* 0x000fe20000100800 */
[----:B------:R-:W-:-:S02]  /*66b0*/  IMAD R24, R0, R9, R24 ;  /* 0x0000000900187224 */ /* 0x000fc400078e0218 */
[C---:B------:R-:W-:Y:S02]  /*66c0*/  IMAD R26, R0.reuse, R2, R26 ;  /* 0x00000002001a7224 */ /* 0x040fe400078e021a */
[--C-:B------:R-:W-:Y:S01]  /*66d0*/  @!P0 IMAD.IADD R21, R21, 0x1, -R0.reuse ;  /* 0x0000000115158824 */ /* 0x100fe200078e0a00 */
[C---:B------:R-:W-:Y:S01]  /*66e0*/  ISETP.GT.U32.AND P0, PT, R0.reuse, R24, PT ;  /* 0x000000180000720c */ /* 0x040fe20003f04070 */
[--C-:B------:R-:W-:Y:S01]  /*66f0*/  @!P3 IMAD.IADD R23, R23, 0x1, -R0.reuse ;  /* 0x000000011717b824 */ /* 0x100fe200078e0a00 */
[----:B------:R-:W-:Y:S01]  /*6700*/  ISETP.GT.U32.AND P3, PT, R0, R26, PT ;  /* 0x0000001a0000720c */ /* 0x000fe20003f64070 */
[--C-:B------:R-:W-:Y:S01]  /*6710*/  @!P4 IMAD.IADD R22, R22, 0x1, -R0.reuse ;  /* 0x000000011616c824 */ /* 0x100fe200078e0a00 */
[----:B------:R-:W-:Y:S01]  /*6720*/  ISETP.GT.U32.AND P4, PT, R0, R25, PT ;  /* 0x000000190000720c */ /* 0x000fe20003f84070 */
[C---:B------:R-:W-:Y:S01]  /*6730*/  IMAD.HI.U32 R6, R8.reuse, R27, RZ ;  /* 0x0000001b08067227 */ /* 0x040fe200078e00ff */
[----:B------:R-:W-:Y:S03]  /*6740*/  STL [R1+0x7b0], R23 ;  /* 0x0007b01701007387 */ /* 0x000fe60000100800 */
[----:B------:R-:W-:Y:S01]  /*6750*/  IMAD.HI.U32 R2, R8, R29, RZ ;  /* 0x0000001d08027227 */ /* 0x000fe200078e00ff */
[----:B------:R-:W-:Y:S03]  /*6760*/  STL [R1+0x80], R4 ;  /* 0x0000800401007387 */ /* 0x000fe60000100800 */
[--C-:B------:R-:W-:Y:S01]  /*6770*/  @!P0 IMAD.IADD R24, R24, 0x1, -R0.reuse ;  /* 0x0000000118188824 */ /* 0x100fe200078e0a00 */
[----:B------:R-:W-:Y:S01]  /*6780*/  ISETP.GE.AND P0, PT, R10, RZ, PT ;  /* 0x000000ff0a00720c */ /* 0x000fe20003f06270 */
[----:B------:R-:W-:-:S02]  /*6790*/  @!P3 IMAD.IADD R26, R26, 0x1, -R0 ;  /* 0x000000011a1ab824 */ /* 0x000fc400078e0a00 */
[----:B------:R-:W-:Y:S01]  /*67a0*/  @!P4 IMAD.IADD R25, R25, 0x1, -R0 ;  /* 0x000000011919c824 */ /* 0x000fe200078e0a00 */
[C---:B------:R-:W-:Y:S01]  /*67b0*/  ISETP.GT.U32.AND P4, PT, R0.reuse, R24, PT ;  /* 0x000000180000720c */ /* 0x040fe20003f84070 */
[----:B------:R-:W-:Y:S01]  /*67c0*/  @!P6 IMAD.MOV R20, RZ, RZ, -R20 ;  /* 0x000000ffff14e224 */ /* 0x000fe200078e0a14 */
[----:B------:R-:W-:Y:S01]  /*67d0*/  ISETP.GT.U32.AND P3, PT, R0, R26, PT ;  /* 0x0000001a0000720c */ /* 0x000fe20003f64070 */
[----:B-1----:R-:W-:Y:S01]  /*67e0*/  IMAD.HI.U32 R5, R8, R28, RZ ;  /* 0x0000001c08057227 */ /* 0x002fe200078e00ff */
[----:B------:R-:W-:Y:S02]  /*67f0*/  ISETP.GT.U32.AND P6, PT, R0, R25, PT ;  /* 0x000000190000720c */ /* 0x000fe40003fc4070 */
[----:B------:R0:W-:Y:S01]  /*6800*/  STL [R1+0x754], R20 ;  /* 0x0007541401007387 */ /* 0x0001e20000100800 */
[----:B------:R-:W-:Y:S02]  /*6810*/  IMAD.MOV R6, RZ, RZ, -R6 ;  /* 0x000000ffff067224 */ /* 0x000fe400078e0a06 */
[----:B------:R-:W-:-:S02]  /*6820*/  IMAD.MOV R2, RZ, RZ, -R2 ;  /* 0x000000ffff027224 */ /* 0x000fc400078e0a02 */
[----:B------:R-:W-:Y:S02]  /*6830*/  IMAD.MOV R5, RZ, RZ, -R5 ;  /* 0x000000ffff057224 */ /* 0x000fe400078e0a05 */
[C---:B------:R-:W-:Y:S01]  /*6840*/  IMAD R27, R0.reuse, R6, R27 ;  /* 0x00000006001b7224 */ /* 0x040fe200078e021b */
[----:B------:R-:W-:Y:S01]  /*6850*/  IABS R6, R18 ;  /* 0x0000001200067213 */ /* 0x000fe20000000000 */
[C---:B------:R-:W-:Y:S01]  /*6860*/  IMAD R29, R0.reuse, R2, R29 ;  /* 0x00000002001d7224 */ /* 0x040fe200078e021d */
[----:B0-----:R-:W-:Y:S01]  /*6870*/  LOP3.LUT R20, R7, 0x12, RZ, 0xfc, !PT ;  /* 0x0000001207147812 */ /* 0x001fe200078efcff */
[----:B------:R-:W-:Y:S01]  /*6880*/  IMAD R28, R0, R5, R28 ;  /* 0x00000005001c7224 */ /* 0x000fe200078e021c */
[----:B------:R-:W-:Y:S01]  /*6890*/  IABS R2, R4 ;  /* 0x0000000400027213 */ /* 0x000fe20000000000 */
[--C-:B------:R-:W-:Y:S01]  /*68a0*/  @!P4 IMAD.IADD R24, R24, 0x1, -R0.reuse ;  /* 0x000000011818c824 */ /* 0x100fe200078e0a00 */
[----:B------:R-:W-:Y:S01]  /*68b0*/  IABS R5, R20 ;  /* 0x0000001400057213 */ /* 0x000fe20000000000 */
[----:B------:R-:W-:Y:S01]  /*68c0*/  @!P3 IMAD.IADD R26, R26, 0x1, -R0 ;  /* 0x000000011a1ab824 */ /* 0x000fe200078e0a00 */
[C---:B------:R-:W-:Y:S01]  /*68d0*/  ISETP.GT.U32.AND P4, PT, R0.reuse, R27, PT ;  /* 0x0000001b0000720c */ /* 0x040fe20003f84070 */
[----:B------:R-:W-:Y:S01]  /*68e0*/  IMAD.MOV.U32 R3, RZ, RZ, R2 ;  /* 0x000000ffff037224 */ /* 0x000fe200078e0002 */
[----:B------:R-:W-:Y:S01]  /*68f0*/  ISETP.GT.U32.AND P3, PT, R0, R29, PT ;  /* 0x0000001d0000720c */ /* 0x000fe20003f64070 */
[----:B------:R-:W-:Y:S01]  /*6900*/  IMAD.HI.U32 R2, R8, R5, RZ ;  /* 0x0000000508027227 */ /* 0x000fe200078e00ff */
[----:B------:R-:W-:Y:S01]  /*6910*/  IABS R4, R19 ;  /* 0x0000001300047213 */ /* 0x000fe20000000000 */
[----:B------:R-:W-:Y:S02]  /*6920*/  STL [R1+0x7ac], R20 ;  /* 0x0007ac1401007387 */ /* 0x000fe40000100800 */
[----:B------:R-:W-:-:S02]  /*6930*/  IMAD.MOV R2, RZ, RZ, -R2 ;  /* 0x000000ffff027224 */ /* 0x000fc400078e0a02 */
[C---:B------:R-:W-:Y:S01]  /*6940*/  IMAD.HI.U32 R10, R8.reuse, R4, RZ ;  /* 0x00000004080a7227 */ /* 0x040fe200078e00ff */
[----:B------:R0:W-:Y:S03]  /*6950*/  STL [R1+0x7b4], R19 ;  /* 0x0007b41301007387 */ /* 0x0001e60000100800 */
[----:B------:R-:W-:-:S04]  /*6960*/  IMAD.HI.U32 R9, R8, R6, RZ ;  /* 0x0000000608097227 */ /* 0x000fc800078e00ff */
[----:B------:R-:W-:-:S04]  /*6970*/  IMAD.HI.U32 R11, R8, R3, RZ ;  /* 0x00000003080b7227 */ /* 0x000fc800078e00ff */
[----:B------:R-:W-:Y:S02]  /*6980*/  IMAD R2, R0, R2, R5 ;  /* 0x0000000200027224 */ /* 0x000fe400078e0205 */
[----:B------:R-:W-:Y:S02]  /*6990*/  IMAD.MOV R5, RZ, RZ, -R10 ;  /* 0x000000ffff057224 */ /* 0x000fe400078e0a0a */
[----:B------:R-:W-:Y:S02]  /*69a0*/  IMAD.MOV R9, RZ, RZ, -R9 ;  /* 0x000000ffff097224 */ /* 0x000fe400078e0a09 */
[--C-:B------:R-:W-:Y:S01]  /*69b0*/  @!P4 IMAD.IADD R27, R27, 0x1, -R0.reuse ;  /* 0x000000011b1bc824 */ /* 0x100fe200078e0a00 */
[----:B------:R-:W-:Y:S01]  /*69c0*/  ISETP.GE.AND P4, PT, R14, RZ, PT ;  /* 0x000000ff0e00720c */ /* 0x000fe20003f86270 */
[----:B------:R-:W-:Y:S01]  /*69d0*/  IMAD.MOV R10, RZ, RZ, -R11 ;  /* 0x000000ffff0a7224 */ /* 0x000fe200078e0a0b */
[----:B------:R-:W-:Y:S01]  /*69e0*/  LOP3.LUT R14, R7, 0x4, RZ, 0xfc, !PT ;  /* 0x00000004070e7812 */ /* 0x000fe200078efcff */
[----:B------:R-:W-:Y:S01]  /*69f0*/  @!P3 IMAD.IADD R29, R29, 0x1, -R0 ;  /* 0x000000011d1db824 */ /* 0x000fe200078e0a00 */
[----:B------:R-:W-:Y:S01]  /*6a00*/  ISETP.GE.AND P3, PT, R13, RZ, PT ;  /* 0x000000ff0d00720c */ /* 0x000fe20003f66270 */
[C---:B------:R-:W-:Y:S01]  /*6a10*/  IMAD R4, R0.reuse, R5, R4 ;  /* 0x0000000500047224 */ /* 0x040fe200078e0204 */
[----:B------:R-:W-:Y:S01]  /*6a20*/  LOP3.LUT R13, R7, 0x2, RZ, 0xfc, !PT ;  /* 0x00000002070d7812 */ /* 0x000fe200078efcff */
[C---:B------:R-:W-:Y:S01]  /*6a30*/  IMAD R6, R0.reuse, R9, R6 ;  /* 0x0000000900067224 */ /* 0x040fe200078e0206 */
[----:B------:R-:W-:Y:S01]  /*6a40*/  IABS R7, R17 ;  /* 0x0000001100077213 */ /* 0x000fe20000000000 */
[----:B------:R-:W-:Y:S01]  /*6a50*/  IMAD R5, R0, R10, R3 ;  /* 0x0000000a00057224 */ /* 0x000fe200078e0203 */
[----:B------:R-:W-:Y:S01]  /*6a60*/  IABS R9, R16 ;  /* 0x0000001000097213 */ /* 0x000fe20000000000 */
[----:B------:R-:W-:Y:S01]  /*6a70*/  @!P1 IMAD.MOV R21, RZ, RZ, -R21 ;  /* 0x000000ffff159224 */ /* 0x000fe200078e0a15 */
[----:B------:R-:W-:Y:S01]  /*6a80*/  IABS R10, R15 ;  /* 0x0000000f000a7213 */ /* 0x000fe20000000000 */
[----:B------:R-:W-:Y:S01]  /*6a90*/  IMAD.HI.U32 R3, R8, R7, RZ ;  /* 0x0000000708037227 */ /* 0x000fe200078e00ff */
[----:B------:R-:W-:-:S02]  /*6aa0*/  IABS R11, R14 ;  /* 0x0000000e000b7213 */ /* 0x000fc40000000000 */
[----:B------:R-:W-:Y:S01]  /*6ab0*/  IABS R12, R13 ;  /* 0x0000000d000c7213 */ /* 0x000fe20000000000 */
[----:B0-----:R-:W-:-:S04]  /*6ac0*/  IMAD.HI.U32 R19, R8, R9, RZ ;  /* 0x0000000908137227 */ /* 0x001fc800078e00ff */
[----:B------:R-:W-:-:S04]  /*6ad0*/  IMAD.HI.U32 R23, R8, R10, RZ ;  /* 0x0000000a08177227 */ /* 0x000fc800078e00ff */
[----:B------:R-:W-:Y:S02]  /*6ae0*/  IMAD.MOV R3, RZ, RZ, -R3 ;  /* 0x000000ffff037224 */ /* 0x000fe400078e0a03 */
[----:B------:R-:W-:Y:S02]  /*6af0*/  IMAD.MOV R19, RZ, RZ, -R19 ;  /* 0x000000ffff137224 */ /* 0x000fe400078e0a13 */
[----:B------:R-:W-:Y:S02]  /*6b00*/  IMAD.MOV R23, RZ, RZ, -R23 ;  /* 0x000000ffff177224 */ /* 0x000fe400078e0a17 */
[----:B------:R-:W-:Y:S02]  /*6b10*/  IMAD R7, R0, R3, R7 ;  /* 0x0000000300077224 */ /* 0x000fe400078e0207 */
[----:B------:R-:W-:-:S04]  /*6b20*/  IMAD.HI.U32 R20, R8, R11, RZ ;  /* 0x0000000b08147227 */ /* 0x000fc800078e00ff */
[----:B------:R-:W-:-:S04]  /*6b30*/  IMAD.HI.U32 R3, R8, R12, RZ ;  /* 0x0000000c08037227 */ /* 0x000fc800078e00ff */
[C---:B------:R-:W-:Y:S02]  /*6b40*/  IMAD R8, R0.reuse, R19, R9 ;  /* 0x0000001300087224 */ /* 0x040fe400078e0209 */
[----:B------:R-:W2:Y:S01]  /*6b50*/  LDL.LU R19, [R1+0x7b4] ;  /* 0x0007b40001137983 */ /* 0x000ea20000300800 */
[C---:B------:R-:W-:Y:S02]  /*6b60*/  IMAD R9, R0.reuse, R23, R10 ;  /* 0x0000001700097224 */ /* 0x040fe400078e020a */
[----:B------:R-:W-:Y:S01]  /*6b70*/  IMAD.MOV R20, RZ, RZ, -R20 ;  /* 0x000000ffff147224 */ /* 0x000fe200078e0a14 */
[----:B------:R-:W3:Y:S01]  /*6b80*/  LDL.LU R23, [R1+0x7b0] ;  /* 0x0007b00001177983 */ /* 0x000ee20000300800 */
[----:B------:R-:W-:Y:S01]  /*6b90*/  @!P6 IMAD.IADD R25, R25, 0x1, -R0 ;  /* 0x000000011919e824 */ /* 0x000fe200078e0a00 */
[C---:B------:R-:W-:Y:S01]  /*6ba0*/  ISETP.GT.U32.AND P6, PT, R0.reuse, R28, PT ;  /* 0x0000001c0000720c */ /* 0x040fe20003fc4070 */
[----:B------:R-:W-:Y:S02]  /*6bb0*/  IMAD R10, R0, R20, R11 ;  /* 0x00000014000a7224 */ /* 0x000fe400078e020b */
[----:B------:R-:W-:Y:S01]  /*6bc0*/  @!P2 IMAD.MOV R22, RZ, RZ, -R22 ;  /* 0x000000ffff16a224 */ /* 0x000fe200078e0a16 */
[----:B------:R-:W4:Y:S01]  /*6bd0*/  LDL.LU R20, [R1+0x7ac] ;  /* 0x0007ac0001147983 */ /* 0x000f220000300800 */
[----:B------:R-:W-:-:S02]  /*6be0*/  IMAD.MOV R11, RZ, RZ, -R3 ;  /* 0x000000ffff0b7224 */ /* 0x000fc400078e0a03 */
[----:B------:R-:W-:Y:S01]  /*6bf0*/  @!P5 IMAD.MOV R24, RZ, RZ, -R24 ;  /* 0x000000ffff18d224 */ /* 0x000fe200078e0a18 */
[----:B------:R-:W5:Y:S01]  /*6c00*/  LDL.LU R3, [R1+0x7a8] ;  /* 0x0007a80001037983 */ /* 0x000f620000300800 */
[----:B------:R-:W-:-:S03]  /*6c10*/  @!P4 IMAD.MOV R25, RZ, RZ, -R25 ;  /* 0x000000ffff19c224 */ /* 0x000fc600078e0a19 */
[----:B------:R0:W-:Y:S01]  /*6c20*/  STL [R1+0x758], R21 ;  /* 0x0007581501007387 */ /* 0x0001e20000100800 */
[----:B------:R-:W-:Y:S02]  /*6c30*/  IMAD R11, R0, R11, R12 ;  /* 0x0000000b000b7224 */ /* 0x000fe400078e020c */
[--C-:B------:R-:W-:Y:S01]  /*6c40*/  @!P6 IMAD.IADD R28, R28, 0x1, -R0.reuse ;  /* 0x000000011c1ce824 */ /* 0x100fe200078e0a00 */
[----:B------:R-:W-:Y:S01]  /*6c50*/  ISETP.GT.U32.AND P6, PT, R0, R2, PT ;  /* 0x000000020000720c */ /* 0x000fe20003fc4070 */
[----:B0-----:R-:W2:Y:S04]  /*6c60*/  LDL.LU R21, [R1+0x7c] ;  /* 0x00007c0001157983 */ /* 0x001ea80000300800 */
[----:B------:R0:W-:Y:S08]  /*6c70*/  STL [R1+0x75c], R22 ;  /* 0x00075c1601007387 */ /* 0x0001f00000100800 */
[----:B------:R-:W-:Y:S01]  /*6c80*/  @!P6 IMAD.IADD R2, R2, 0x1, -R0 ;  /* 0x000000010202e824 */ /* 0x000fe200078e0a00 */
[C---:B------:R-:W-:Y:S01]  /*6c90*/  ISETP.GT.U32.AND P6, PT, R0.reuse, R4, PT ;  /* 0x000000040000720c */ /* 0x040fe20003fc4070 */
[----:B0-----:R-:W4:Y:S01]  /*6ca0*/  LDL.LU R22, [R1+0x80] ;  /* 0x0000800001167983 */ /* 0x001f220000300800 */
[----:B---3--:R-:W-:Y:S01]  /*6cb0*/  @!P0 IMAD.MOV R23, RZ, RZ, -R23 ;  /* 0x000000ffff178224 */ /* 0x008fe200078e0a17 */
[----:B------:R-:W-:-:S10]  /*6cc0*/  ISETP.GT.U32.AND P1, PT, R0, R27, PT ;  /* 0x0000001b0000720c */ /* 0x000fd40003f24070 */
[----:B------:R-:W-:Y:S01]  /*6cd0*/  @!P6 IMAD.IADD R4, R4, 0x1, -R0 ;  /* 0x000000010404e824 */ /* 0x000fe200078e0a00 */
[C---:B------:R-:W-:Y:S01]  /*6ce0*/  ISETP.GT.U32.AND P2, PT, R0.reuse, R28, PT ;  /* 0x0000001c0000720c */ /* 0x040fe20003f44070 */
[----:B------:R-:W-:Y:S01]  /*6cf0*/  STL [R1+0x764], R23 ;  /* 0x0007641701007387 */ /* 0x000fe20000100800 */
[C---:B------:R-:W-:Y:S02]  /*6d00*/  ISETP.GT.U32.AND P0, PT, R0.reuse, R29, PT ;  /* 0x0000001d0000720c */ /* 0x040fe40003f04070 */
[C---:B------:R-:W-:Y:S01]  /*6d10*/  ISETP.GT.U32.AND P5, PT, R0.reuse, R2, PT ;  /* 0x000000020000720c */ /* 0x040fe20003fa4070 */
[----:B------:R0:W-:Y:S01]  /*6d20*/  STL [R1+0x768], R24 ;  /* 0x0007681801007387 */ /* 0x0001e20000100800 */
[----:B------:R-:W-:-:S03]  /*6d30*/  ISETP.GT.U32.AND P6, PT, R0, R5, PT ;  /* 0x000000050000720c */ /* 0x000fc60003fc4070 */
[----:B------:R-:W-:Y:S04]  /*6d40*/  STL [R1+0x76c], R25 ;  /* 0x00076c1901007387 */ /* 0x000fe80000100800 */
[----:B------:R-:W3:Y:S01]  /*6d50*/  LDL.LU R12, [R1+0x7a4] ;  /* 0x0007a400010c7983 */ /* 0x000ee20000300800 */
[----:B------:R-:W-:Y:S01]  /*6d60*/  @!P3 IMAD.MOV R26, RZ, RZ, -R26 ;  /* 0x000000ffff1ab224 */ /* 0x000fe200078e0a1a */
[C---:B------:R-:W-:Y:S01]  /*6d70*/  ISETP.GT.U32.AND P3, PT, R0.reuse, R6, PT ;  /* 0x000000060000720c */ /* 0x040fe20003f64070 */
[--C-:B------:R-:W-:Y:S01]  /*6d80*/  @!P1 IMAD.IADD R27, R27, 0x1, -R0.reuse ;  /* 0x000000011b1b9824 */ /* 0x100fe200078e0a00 */
[----:B------:R-:W-:Y:S01]  /*6d90*/  ISETP.GT.U32.AND P1, PT, R0, R7, PT ;  /* 0x000000070000720c */ /* 0x000fe20003f24070 */
[--C-:B------:R-:W-:Y:S01]  /*6da0*/  @!P2 IMAD.IADD R28, R28, 0x1, -R0.reuse ;  /* 0x000000011c1ca824 */ /* 0x100fe200078e0a00 */
[C---:B------:R-:W-:Y:S01]  /*6db0*/  ISETP.GT.U32.AND P2, PT, R0.reuse, R8, PT ;  /* 0x000000080000720c */ /* 0x040fe20003f44070 */
[--C-:B------:R-:W-:Y:S01]  /*6dc0*/  @!P0 IMAD.IADD R29, R29, 0x1, -R0.reuse ;  /* 0x000000011d1d8824 */ /* 0x100fe200078e0a00 */
[----:B------:R-:W-:Y:S01]  /*6dd0*/  ISETP.GT.U32.AND P0, PT, R0, R9, PT ;  /* 0x000000090000720c */ /* 0x000fe20003f04070 */
[--C-:B------:R-:W-:Y:S01]  /*6de0*/  @!P5 IMAD.IADD R2, R2, 0x1, -R0.reuse ;  /* 0x000000010202d824 */ /* 0x100fe200078e0a00 */
[C---:B------:R-:W-:Y:S01]  /*6df0*/  ISETP.GT.U32.AND P5, PT, R0.reuse, R10, PT ;  /* 0x0000000a0000720c */ /* 0x040fe20003fa4070 */
[----:B------:R-:W-:Y:S01]  /*6e00*/  @!P6 IMAD.IADD R5, R5, 0x1, -R0 ;  /* 0x000000010505e824 */ /* 0x000fe200078e0a00 */
[----:B------:R-:W-:-:S03]  /*6e10*/  ISETP.GT.U32.AND P6, PT, R0, R4, PT ;  /* 0x000000040000720c */ /* 0x000fc60003fc4070 */
[--C-:B------:R-:W-:Y:S01]  /*6e20*/  @!P3 IMAD.IADD R6, R6, 0x1, -R0.reuse ;  /* 0x000000010606b824 */ /* 0x100fe200078e0a00 */
[----:B--2---:R-:W-:Y:S01]  /*6e30*/  ISETP.GE.AND P3, PT, R21, RZ, PT ;  /* 0x000000ff1500720c */ /* 0x004fe20003f66270 */
[--C-:B------:R-:W-:Y:S01]  /*6e40*/  @!P1 IMAD.IADD R7, R7, 0x1, -R0.reuse ;  /* 0x0000000107079824 */ /* 0x100fe200078e0a00 */
[----:B------:R-:W-:Y:S01]  /*6e50*/  ISETP.GT.U32.AND P4, PT, R0, R5, PT ;  /* 0x000000050000720c */ /* 0x000fe20003f84070 */
[--C-:B------:R-:W-:Y:S01]  /*6e60*/  @!P2 IMAD.IADD R8, R8, 0x1, -R0.reuse ;  /* 0x000000010808a824 */ /* 0x100fe200078e0a00 */
[----:B-----5:R-:W-:Y:S01]  /*6e70*/  ISETP.GE.AND P2, PT, R3, RZ, PT ;  /* 0x000000ff0300720c */ /* 0x020fe20003f46270 */
[--C-:B------:R-:W-:Y:S01]  /*6e80*/  @!P0 IMAD.IADD R9, R9, 0x1, -R0.reuse ;  /* 0x0000000109098824 */ /* 0x100fe200078e0a00 */
[----:B----4-:R-:W-:Y:S01]  /*6e90*/  ISETP.GE.AND P0, PT, R20, RZ, PT ;  /* 0x000000ff1400720c */ /* 0x010fe20003f06270 */
[--C-:B------:R-:W-:Y:S01]  /*6ea0*/  @!P5 IMAD.IADD R10, R10, 0x1, -R0.reuse ;  /* 0x000000010a0ad824 */ /* 0x100fe200078e0a00 */
[----:B------:R-:W-:Y:S01]  /*6eb0*/  ISETP.GE.AND P5, PT, R19, RZ, PT ;  /* 0x000000ff1300720c */ /* 0x000fe20003fa6270 */
[----:B------:R-:W-:Y:S01]  /*6ec0*/  @!P6 IMAD.IADD R4, R4, 0x1, -R0 ;  /* 0x000000010404e824 */ /* 0x000fe200078e0a00 */
[----:B------:R-:W-:Y:S01]  /*6ed0*/  ISETP.GE.AND P6, PT, R22, RZ, PT ;  /* 0x000000ff1600720c */ /* 0x000fe20003fc6270 */
[----:B------:R-:W-:Y:S01]  /*6ee0*/  STL [R1+0x770], R26 ;  /* 0x0007701a01007387 */ /* 0x000fe20000100800 */
[----:B------:R-:W1:Y:S01]  /*6ef0*/  LDC R20, c[0x0][0x230] ;  /* 0x00008c00ff147b82 */ /* 0x000e620000000800 */
[----:B------:R-:W-:-:S02]  /*6f00*/  @!P3 IMAD.MOV R27, RZ, RZ, -R27 ;  /* 0x000000ffff1bb224 */ /* 0x000fc400078e0a1b */
[----:B------:R-:W-:Y:S02]  /*6f10*/  @!P4 IMAD.IADD R5, R5, 0x1, -R0 ;  /* 0x000000010505c824 */ /* 0x000fe400078e0a00 */
[----:B------:R-:W-:Y:S02]  /*6f20*/  @!P2 IMAD.MOV R29, RZ, RZ, -R29 ;  /* 0x000000ffff1da224 */ /* 0x000fe400078e0a1d */
[----:B------:R-:W-:Y:S02]  /*6f30*/  @!P0 IMAD.MOV R2, RZ, RZ, -R2 ;  /* 0x000000ffff028224 */ /* 0x000fe400078e0a02 */
[----:B------:R-:W-:Y:S02]  /*6f40*/  @!P5 IMAD.MOV R4, RZ, RZ, -R4 ;  /* 0x000000ffff04d224 */ /* 0x000fe400078e0a04 */
[----:B------:R-:W-:Y:S01]  /*6f50*/  @!P6 IMAD.MOV R5, RZ, RZ, -R5 ;  /* 0x000000ffff05e224 */ /* 0x000fe200078e0a05 */
[----:B------:R-:W-:Y:S02]  /*6f60*/  ISETP.GE.AND P6, PT, R18, RZ, PT ;  /* 0x000000ff1200720c */ /* 0x000fe40003fc6270 */
[----:B------:R-:W-:-:S02]  /*6f70*/  ISETP.GT.U32.AND P3, PT, R0, R6, PT ;  /* 0x000000060000720c */ /* 0x000fc40003f64070 */
[C---:B------:R-:W-:Y:S02]  /*6f80*/  ISETP.GT.U32.AND P2, PT, R0.reuse, R8, PT ;  /* 0x000000080000720c */ /* 0x040fe40003f44070 */
[----:B------:R-:W-:Y:S01]  /*6f90*/  ISETP.GT.U32.AND P0, PT, R0, R9, PT ;  /* 0x000000090000720c */ /* 0x000fe20003f04070 */
[----:B-1----:R-:W-:-:S08]  /*6fa0*/  VIADD R20, R20, 0x3f ;  /* 0x0000003f14147836 */ /* 0x002fd00000000000 */
[----:B------:R-:W-:Y:S01]  /*6fb0*/  @!P3 IMAD.IADD R6, R6, 0x1, -R0 ;  /* 0x000000010606b824 */ /* 0x000fe200078e0a00 */
[----:B------:R-:W-:Y:S02]  /*6fc0*/  ISETP.GE.AND P3, PT, R17, RZ, PT ;  /* 0x000000ff1100720c */ /* 0x000fe40003f66270 */
[----:B------:R-:W-:Y:S01]  /*6fd0*/  SHF.R.S32.HI R19, RZ, 0x1f, R20 ;  /* 0x0000001fff137819 */ /* 0x000fe20000011414 */
[--C-:B------:R-:W-:Y:S01]  /*6fe0*/  @!P2 IMAD.IADD R8, R8, 0x1, -R0.reuse ;  /* 0x000000010808a824 */ /* 0x100fe200078e0a00 */
[----:B------:R-:W-:Y:S01]  /*6ff0*/  ISETP.GT.U32.AND P5, PT, R0, R10, PT ;  /* 0x0000000a0000720c */ /* 0x000fe20003fa4070 */
[----:B------:R-:W-:Y:S01]  /*7000*/  @!P0 IMAD.IADD R9, R9, 0x1, -R0 ;  /* 0x0000000109098824 */ /* 0x000fe200078e0a00 */
[----:B------:R-:W-:Y:S02]  /*7010*/  ISETP.GE.AND P2, PT, R15, RZ, PT ;  /* 0x000000ff0f00720c */ /* 0x000fe40003f46270 */
[----:B------:R-:W-:-:S09]  /*7020*/  ISETP.GE.AND P0, PT, R14, RZ, PT ;  /* 0x000000ff0e00720c */ /* 0x000fd20003f06270 */
[----:B------:R-:W-:Y:S01]  /*7030*/  @!P5 IMAD.IADD R10, R10, 0x1, -R0 ;  /* 0x000000010a0ad824 */ /* 0x000fe200078e0a00 */
[----:B------:R-:W-:Y:S02]  /*7040*/  ISETP.GE.AND P5, PT, R13, RZ, PT ;  /* 0x000000ff0d00720c */ /* 0x000fe40003fa6270 */
[----:B---3--:R-:W-:Y:S02]  /*7050*/  ISETP.GE.AND P1, PT, R12, RZ, PT ;  /* 0x000000ff0c00720c */ /* 0x008fe40003f26270 */
[----:B------:R-:W2:Y:S04]  /*7060*/  LDL.LU R12, [R1+0x7a0] ;  /* 0x0007a000010c7983 */ /* 0x000ea80000300800 */
[----:B------:R-:W3:Y:S07]  /*7070*/  LDL.LU R3, [R1+0x79c] ;  /* 0x00079c0001037983 */ /* 0x000eee0000300800 */
[----:B------:R-:W-:Y:S01]  /*7080*/  @!P1 IMAD.MOV R28, RZ, RZ, -R28 ;  /* 0x000000ffff1c9224 */ /* 0x000fe200078e0a1c */
[----:B------:R-:W-:Y:S01]  /*7090*/  ISETP.GT.U32.AND P1, PT, R0, R7, PT ;  /* 0x000000070000720c */ /* 0x000fe20003f24070 */
[----:B------:R-:W-:Y:S04]  /*70a0*/  STL [R1+0x780], R27 ;  /* 0x0007801b01007387 */ /* 0x000fe80000100800 */
[----:B------:R-:W-:Y:S04]  /*70b0*/  STL [R1+0x784], R28 ;  /* 0x0007841c01007387 */ /* 0x000fe80000100800 */
[----:B------:R-:W-:Y:S04]  /*70c0*/  STL [R1+0x788], R29 ;  /* 0x0007881d01007387 */ /* 0x000fe80000100800 */
[----:B------:R1:W-:Y:S04]  /*70d0*/  STL [R1+0x78c], R2 ;  /* 0x00078c0201007387 */ /* 0x0003e80000100800 */
[----:B------:R4:W-:Y:S04]  /*70e0*/  STL [R1+0x790], R4 ;  /* 0x0007900401007387 */ /* 0x0009e80000100800 */
[----:B------:R-:W-:Y:S04]  /*70f0*/  STL [R1+0x794], R5 ;  /* 0x0007940501007387 */ /* 0x000fe80000100800 */
[----:B0-----:R-:W4:Y:S01]  /*7100*/  LDL.LU R24, [R1+0x28] ;  /* 0x0000280001187983 */ /* 0x001f220000300800 */
[----:B------:R-:W-:Y:S01]  /*7110*/  @!P1 IMAD.IADD R7, R7, 0x1, -R0 ;  /* 0x0000000107079824 */ /* 0x000fe200078e0a00 */
[----:B------:R-:W-:-:S02]  /*7120*/  ISETP.GE.AND P1, PT, R16, RZ, PT ;  /* 0x000000ff1000720c */ /* 0x000fc40003f26270 */
[----:B------:R-:W5:Y:S04]  /*7130*/  LDL.LU R18, [R1+0x20] ;  /* 0x0000200001127983 */ /* 0x000f680000300800 */
[----:B------:R-:W5:Y:S04]  /*7140*/  LDL.LU R16, [R1+0x1c] ;  /* 0x00001c0001107983 */ /* 0x000f680000300800 */
[----:B------:R-:W5:Y:S04]  /*7150*/  LDL.LU R17, [R1+0x8] ;  /* 0x0000080001117983 */ /* 0x000f680000300800 */
[----:B------:R-:W5:Y:S01]  /*7160*/  LDL.LU R23, [R1+0x5c] ;  /* 0x00005c0001177983 */ /* 0x000f620000300800 */
[----:B-1----:R-:W-:-:S03]  /*7170*/  LEA.HI R2, R19, R20, RZ, 0x6 ;  /* 0x0000001413027211 */ /* 0x002fc600078f30ff */
[----:B------:R-:W5:Y:S04]  /*7180*/  LDL.LU R22, [R1+0x88] ;  /* 0x0000880001167983 */ /* 0x000f680000300800 */
[----:B------:R-:W5:Y:S04]  /*7190*/  LDL.LU R21, [R1+0x8c] ;  /* 0x00008c0001157983 */ /* 0x000f680000300800 */
[----:B------:R-:W5:Y:S04]  /*71a0*/  LDL.LU R20, [R1+0x90] ;  /* 0x0000900001147983 */ /* 0x000f680000300800 */
[----:B------:R-:W5:Y:S04]  /*71b0*/  LDL.LU R15, [R1+0x98] ;  /* 0x00009800010f7983 */ /* 0x000f680000300800 */
[----:B------:R-:W5:Y:S04]  /*71c0*/  LDL.LU R14, [R1+0xa4] ;  /* 0x0000a400010e7983 */ /* 0x000f680000300800 */
[----:B------:R-:W5:Y:S04]  /*71d0*/  LDL.LU R19, [R1+0xa8] ;  /* 0x0000a80001137983 */ /* 0x000f680000300800 */
[----:B------:R-:W5:Y:S01]  /*71e0*/  LDL.LU R13, [R1+0x1d4] ;  /* 0x0001d400010d7983 */ /* 0x000f620000300800 */
[----:B------:R-:W-:-:S13]  /*71f0*/  ISETP.GT.U32.AND P4, PT, R0, R11, PT ;  /* 0x0000000b0000720c */ /* 0x000fda0003f84070 */
[----:B------:R-:W-:-:S05]  /*7200*/  @!P4 IMAD.IADD R11, R11, 0x1, -R0 ;  /* 0x000000010b0bc824 */ /* 0x000fca00078e0a00 */
[----:B------:R-:W-:Y:S01]  /*7210*/  ISETP.GT.U32.AND P4, PT, R0, R11, PT ;  /* 0x0000000b0000720c */ /* 0x000fe20003f84070 */
[----:B------:R-:W-:-:S12]  /*7220*/  @!P6 IMAD.MOV R6, RZ, RZ, -R6 ;  /* 0x000000ffff06e224 */ /* 0x000fd800078e0a06 */
[----:B------:R-:W-:Y:S01]  /*7230*/  @!P4 IMAD.IADD R11, R11, 0x1, -R0 ;  /* 0x000000010b0bc824 */ /* 0x000fe200078e0a00 */
[----:B------:R-:W-:Y:S01]  /*7240*/  STL [R1+0x798], R6 ;  /* 0x0007980601007387 */ /* 0x000fe20000100800 */
[----:B---3--:R-:W-:Y:S02]  /*7250*/  ISETP.NE.AND P4, PT, R3, RZ, PT ;  /* 0x000000ff0300720c */ /* 0x008fe40003f85270 */
[----:B------:R-:W-:-:S04]  /*7260*/  LOP3.LUT R3, RZ, R3, RZ, 0x33, !PT ;  /* 0x00000003ff037212 */ /* 0x000fc800078e33ff */
[----:B--2---:R-:W-:-:S05]  /*7270*/  SEL R0, R3, R12, !P4 ;  /* 0x0000000c03007207 */ /* 0x004fca0006000000 */
[----:B------:R0:W-:Y:S01]  /*7280*/  STL [R1+0x38], R0 ;  /* 0x0000380001007387 */ /* 0x0001e20000100800 */
[C---:B----4-:R-:W-:Y:S02]  /*7290*/  SEL R4, R3.reuse, R24, !P4 ;  /* 0x0000001803047207 */ /* 0x050fe40006000000 */
[----:B-----5:R-:W-:-:S03]  /*72a0*/  SEL R2, R3, R18, !P4 ;  /* 0x0000001203027207 */ /* 0x020fc60006000000 */
[----:B------:R1:W-:Y:S01]  /*72b0*/  STL [R1+0x24], R4 ;  /* 0x0000240401007387 */ /* 0x0003e20000100800 */
[----:B0-----:R-:W-:-:S03]  /*72c0*/  SEL R0, R3, R16, !P4 ;  /* 0x0000001003007207 */ /* 0x001fc60006000000 */
[----:B------:R-:W2:Y:S04]  /*72d0*/  LDL.LU R12, [R1+0x1c8] ;  /* 0x0001c800010c7983 */ /* 0x000ea80000300800 */
[----:B------:R0:W-:Y:S04]  /*72e0*/  STL [R1+0x18], R2 ;  /* 0x0000180201007387 */ /* 0x0001e80000100800 */
[----:B------:R-:W3:Y:S04]  /*72f0*/  LDL.LU R6, [R1+0x1d0] ;  /* 0x0001d00001067983 */ /* 0x000ee80000300800 */
[----:B------:R4:W-:Y:S04]  /*7300*/  STL [R1+0x14], R0 ;  /* 0x0000140001007387 */ /* 0x0009e80000100800 */
[----:B------:R-:W5:Y:S04]  /*7310*/  LDL.LU R16, [R1+0x1cc] ;  /* 0x0001cc0001107983 */ /* 0x000f680000300800 */
[----:B------:R-:W5:Y:S04]  /*7320*/  LDL.LU R5, [R1+0xb0] ;  /* 0x0000b00001057983 */ /* 0x000f680000300800 */
[----:B-1----:R-:W5:Y:S04]  /*7330*/  LDL.LU R4, [R1+0xb8] ;  /* 0x0000b80001047983 */ /* 0x002f680000300800 */
[----:B------:R-:W5:Y:S04]  /*7340*/  LDL.LU R27, [R1+0xc0] ;  /* 0x0000c000011b7983 */ /* 0x000f680000300800 */
[----:B------:R-:W5:Y:S01]  /*7350*/  LDL.LU R26, [R1+0xc8] ;  /* 0x0000c800011a7983 */ /* 0x000f620000300800 */
[----:B0-----:R-:W-:-:S03]  /*7360*/  SEL R2, R3, R23, !P4 ;  /* 0x0000001703027207 */ /* 0x001fc60006000000 */
[----:B------:R-:W5:Y:S04]  /*7370*/  LDL.LU R25, [R1+0xcc] ;  /* 0x0000cc0001197983 */ /* 0x000f680000300800 */
[----:B------:R-:W5:Y:S01]  /*7380*/  LDL.LU R24, [R1+0xd4] ;  /* 0x0000d40001187983 */ /* 0x000f620000300800 */
[----:B----4-:R-:W-:-:S03]  /*7390*/  SEL R0, R3, R17, !P4 ;  /* 0x0000001103007207 */ /* 0x010fc60006000000 */
[----:B------:R-:W4:Y:S01]  /*73a0*/  LDL.LU R18, [R1+0xd8] ;  /* 0x0000d80001127983 */ /* 0x000f220000300800 */
[----:B------:R-:W-:-:S03]  /*73b0*/  SEL R22, R3, R22, !P4 ;  /* 0x0000001603167207 */ /* 0x000fc60006000000 */
[----:B------:R-:W4:Y:S01]  /*73c0*/  LDL.LU R17, [R1+0xe0] ;  /* 0x0000e00001117983 */ /* 0x000f220000300800 */
[----:B------:R-:W-:-:S03]  /*73d0*/  SEL R21, R3, R21, !P4 ;  /* 0x0000001503157207 */ /* 0x000fc60006000000 */
[----:B------:R0:W-:Y:S01]  /*73e0*/  STL [R1+0x20], R2 ;  /* 0x0000200201007387 */ /* 0x0001e20000100800 */
[C---:B------:R-:W-:Y:S02]  /*73f0*/  SEL R15, R3.reuse, R15, !P4 ;  /* 0x0000000f030f7207 */ /* 0x040fe40006000000 */
[C---:B------:R-:W-:Y:S01]  /*7400*/  SEL R14, R3.reuse, R14, !P4 ;  /* 0x0000000e030e7207 */ /* 0x040fe20006000000 */
[----:B------:R-:W-:Y:S01]  /*7410*/  STL [R1+0x3c], R22 ;  /* 0x00003c1601007387 */ /* 0x000fe20000100800 */
[----:B0-----:R-:W-:-:S03]  /*7420*/  SEL R2, R3, R20, !P4 ;  /* 0x0000001403027207 */ /* 0x001fc60006000000 */
[----:B------:R-:W-:Y:S04]  /*7430*/  STL [R1+0x44], R21 ;  /* 0x0000441501007387 */ /* 0x000fe80000100800 */
[----:B------:R0:W-:Y:S01]  /*7440*/  STL [R1+0x68], R2 ;  /* 0x0000680201007387 */ /* 0x0001e20000100800 */
[----:B------:R-:W-:-:S03]  /*7450*/  SEL R19, R3, R19, !P4 ;  /* 0x0000001303137207 */ /* 0x000fc60006000000 */
[----:B0-----:R-:W4:Y:S04]  /*7460*/  LDL.LU R2, [R1+0x114] ;  /* 0x0001140001027983 */ /* 0x001f280000300800 */
[----:B------:R0:W-:Y:S04]  /*7470*/  STL [R1+0x6c], R15 ;  /* 0x00006c0f01007387 */ /* 0x0001e80000100800 */
[----:B------:R-:W4:Y:S04]  /*7480*/  LDL.LU R29, [R1+0x18c] ;  /* 0x00018c00011d7983 */ /* 0x000f280000300800 */
[----:B------:R1:W-:Y:S04]  /*7490*/  STL [R1+0x88], R14 ;  /* 0x0000880e01007387 */ /* 0x0003e80000100800 */
[----:B------:R-:W4:Y:S01]  /*74a0*/  LDL.LU R28, [R1+0x1b0] ;  /* 0x0001b000011c7983 */ /* 0x000f220000300800 */
[----:B------:R-:W-:-:S03]  /*74b0*/  SEL R13, R3, R13, !P4 ;  /* 0x0000000d030d7207 */ /* 0x000fc60006000000 */
[----:B0-----:R-:W4:Y:S04]  /*74c0*/  LDL.LU R15, [R1+0x1b4] ;  /* 0x0001b400010f7983 */ /* 0x001f280000300800 */
[----:B-1----:R-:W4:Y:S04]  /*74d0*/  LDL.LU R14, [R1+0x1c4] ;  /* 0x0001c400010e7983 */ /* 0x002f280000300800 */
[----:B------:R-:W4:Y:S04]  /*74e0*/  LDL.LU R23, [R1+0x1b8] ;  /* 0x0001b80001177983 */ /* 0x000f280000300800 */
[----:B------:R0:W-:Y:S04]  /*74f0*/  STL [R1+0x8c], R19 ;  /* 0x00008c1301007387 */ /* 0x0001e80000100800 */
[----:B------:R-:W4:Y:S04]  /*7500*/  LDL.LU R22, [R1+0x1bc] ;  /* 0x0001bc0001167983 */ /* 0x000f280000300800 */
[----:B------:R1:W-:Y:S04]  /*7510*/  STL [R1+0x90], R13 ;  /* 0x0000900d01007387 */ /* 0x0003e80000100800 */
[----:B------:R-:W4:Y:S04]  /*7520*/  LDL.LU R21, [R1+0x1c0] ;  /* 0x0001c00001157983 */ /* 0x000f280000300800 */
[----:B------:R-:W4:Y:S04]  /*7530*/  LDL.LU R20, [R1+0x190] ;  /* 0x0001900001147983 */ /* 0x000f280000300800 */
[----:B0-----:R-:W4:Y:S04]  /*7540*/  LDL.LU R19, [R1+0x194] ;  /* 0x0001940001137983 */ /* 0x001f280000300800 */
[----:B-1----:R-:W4:Y:S01]  /*7550*/  LDL.LU R13, [R1+0x1ac] ;  /* 0x0001ac00010d7983 */ /* 0x002f220000300800 */
[----:B--2---:R-:W-:-:S05]  /*7560*/  SEL R12, R3, R12, !P4 ;  /* 0x0000000c030c7207 */ /* 0x004fca0006000000 */
[----:B------:R3:W-:Y:S02]  /*7570*/  STL [R1+0x98], R12 ;  /* 0x0000980c01007387 */ /* 0x0007e40000100800 */
[C---:B---3--:R-:W-:Y:S02]  /*7580*/  SEL R12, R3.reuse, R6, !P4 ;  /* 0x00000006030c7207 */ /* 0x048fe40006000000 */
[C---:B-----5:R-:W-:Y:S02]  /*7590*/  SEL R6, R3.reuse, R16, !P4 ;  /* 0x0000001003067207 */ /* 0x060fe40006000000 */
[----:B------:R-:W2:Y:S01]  /*75a0*/  LDL.LU R16, [R1+0x198] ;  /* 0x0001980001107983 */ /* 0x000ea20000300800 */
[----:B------:R-:W-:-:S03]  /*75b0*/  SEL R5, R3, R5, !P4 ;  /* 0x0000000503057207 */ /* 0x000fc60006000000 */
[----:B------:R-:W-:Y:S01]  /*75c0*/  STL [R1+0xa4], R12 ;  /* 0x0000a40c01007387 */ /* 0x000fe20000100800 */
[----:B------:R-:W-:-:S03]  /*75d0*/  SEL R4, R3, R4, !P4 ;  /* 0x0000000403047207 */ /* 0x000fc60006000000 */
[----:B------:R0:W-:Y:S04]  /*75e0*/  STL [R1+0xa8], R6 ;  /* 0x0000a80601007387 */ /* 0x0001e80000100800 */
[----:B------:R1:W-:Y:S01]  /*75f0*/  STL [R1+0xb0], R5 ;  /* 0x0000b00501007387 */ /* 0x0003e20000100800 */
[----:B0-----:R-:W-:-:S03]  /*7600*/  SEL R6, R3, R27, !P4 ;  /* 0x0000001b03067207 */ /* 0x001fc60006000000 */
[----:B------:R0:W-:Y:S01]  /*7610*/  STL [R1+0xb8], R4 ;  /* 0x0000b80401007387 */ /* 0x0001e20000100800 */
[----:B-1----:R-:W-:-:S03]  /*7620*/  SEL R5, R3, R26, !P4 ;  /* 0x0000001a03057207 */ /* 0x002fc60006000000 */
[----:B------:R1:W-:Y:S01]  /*7630*/  STL [R1+0xc0], R6 ;  /* 0x0000c00601007387 */ /* 0x0003e20000100800 */
[----:B0-----:R-:W-:-:S03]  /*7640*/  SEL R4, R3, R25, !P4 ;  /* 0x0000001903047207 */ /* 0x001fc60006000000 */
[----:B------:R4:W-:Y:S01]  /*7650*/  STL [R1+0xc8], R5 ;  /* 0x0000c80501007387 */ /* 0x0009e20000100800 */
[----:B-1----:R-:W-:-:S03]  /*7660*/  SEL R6, R3, R24, !P4 ;  /* 0x0000001803067207 */ /* 0x002fc60006000000 */
[----:B------:R0:W-:Y:S04]  /*7670*/  STL [R1+0xcc], R4 ;  /* 0x0000cc0401007387 */ /* 0x0001e80000100800 */
[----:B------:R-:W-:Y:S01]  /*7680*/  STL [R1+0xd4], R6 ;  /* 0x0000d40601007387 */ /* 0x000fe20000100800 */
[----:B----4-:R-:W-:-:S03]  /*7690*/  SEL R5, R3, R18, !P4 ;  /* 0x0000001203057207 */ /* 0x010fc60006000000 */
[----:B------:R-:W3:Y:S01]  /*76a0*/  LDL.LU R27, [R1+0x1a8] ;  /* 0x0001a800011b7983 */ /* 0x000ee20000300800 */
[----:B0-----:R-:W-:-:S03]  /*76b0*/  SEL R4, R3, R17, !P4 ;  /* 0x0000001103047207 */ /* 0x001fc60006000000 */
[----:B------:R-:W-:Y:S04]  /*76c0*/  STL [R1+0xd8], R5 ;  /* 0x0000d80501007387 */ /* 0x000fe80000100800 */
[----:B------:R-:W4:Y:S04]  /*76d0*/  LDL.LU R26, [R1+0x19c] ;  /* 0x00019c00011a7983 */ /* 0x000f280000300800 */
[----:B------:R0:W-:Y:S04]  /*76e0*/  STL [R1+0xe0], R4 ;  /* 0x0000e00401007387 */ /* 0x0001e80000100800 */
[----:B------:R-:W5:Y:S04]  /*76f0*/  LDL.LU R25, [R1+0x1a4] ;  /* 0x0001a40001197983 */ /* 0x000f680000300800 */
[----:B------:R-:W5:Y:S01]  /*7700*/  LDL.LU R24, [R1+0x1a0] ;  /* 0x0001a00001187983 */ /* 0x000f620000300800 */
[----:B0-----:R-:W-:-:S03]  /*7710*/  SEL R4, R3, R2, !P4 ;  /* 0x0000000203047207 */ /* 0x001fc60006000000 */
[----:B------:R-:W5:Y:S01]  /*7720*/  LDL.LU R18, [R1+0x188] ;  /* 0x0001880001127983 */ /* 0x000f620000300800 */
[----:B------:R-:W-:-:S03]  /*7730*/  SEL R2, R3, R29, !P4 ;  /* 0x0000001d03027207 */ /* 0x000fc60006000000 */
[----:B------:R-:W5:Y:S01]  /*7740*/  LDL.LU R17, [R1+0x184] ;  /* 0x0001840001117983 */ /* 0x000f620000300800 */
[----:B------:R-:W-:-:S03]  /*7750*/  SEL R5, R3, R28, !P4 ;  /* 0x0000001c03057207 */ /* 0x000fc60006000000 */
[----:B------:R0:W-:Y:S04]  /*7760*/  STL [R1+0x114], R4 ;  /* 0x0001140401007387 */ /* 0x0001e80000100800 */
[----:B------:R1:W-:Y:S01]  /*7770*/  STL [R1+0x18c], R2 ;  /* 0x00018c0201007387 */ /* 0x0003e20000100800 */
[----:B0-----:R-:W-:-:S03]  /*7780*/  SEL R4, R3, R15, !P4 ;  /* 0x0000000f03047207 */ /* 0x001fc60006000000 */
[----:B------:R0:W-:Y:S01]  /*7790*/  STL [R1+0x1d0], R5 ;  /* 0x0001d00501007387 */ /* 0x0001e20000100800 */
[----:B-1----:R-:W-:-:S03]  /*77a0*/  SEL R2, R3, R14, !P4 ;  /* 0x0000000e03027207 */ /* 0x002fc60006000000 */
[----:B------:R-:W5:Y:S04]  /*77b0*/  LDL.LU R15, [R1+0x164] ;  /* 0x00016400010f7983 */ /* 0x000f680000300800 */
[----:B------:R1:W-:Y:S01]  /*77c0*/  STL [R1+0x1d4], R4 ;  /* 0x0001d40401007387 */ /* 0x0003e20000100800 */
[----:B0-----:R-:W-:-:S03]  /*77d0*/  SEL R5, R3, R23, !P4 ;  /* 0x0000001703057207 */ /* 0x001fc60006000000 */
[----:B------:R-:W5:Y:S04]  /*77e0*/  LDL.LU R14, [R1+0x180] ;  /* 0x00018000010e7983 */ /* 0x000f680000300800 */
[----:B------:R0:W-:Y:S01]  /*77f0*/  STL [R1+0x1d8], R2 ;  /* 0x0001d80201007387 */ /* 0x0001e20000100800 */
[----:B-1----:R-:W-:-:S03]  /*7800*/  SEL R4, R3, R22, !P4 ;  /* 0x0000001603047207 */ /* 0x002fc60006000000 */
[----:B------:R1:W-:Y:S01]  /*7810*/  STL [R1+0x1cc], R5 ;  /* 0x0001cc0501007387 */ /* 0x0003e20000100800 */
[----:B0-----:R-:W-:-:S03]  /*7820*/  SEL R2, R3, R21, !P4 ;  /* 0x0000001503027207 */ /* 0x001fc60006000000 */
[----:B------:R0:W-:Y:S01]  /*7830*/  STL [R1+0x1c8], R4 ;  /* 0x0001c80401007387 */ /* 0x0001e20000100800 */
[----:B-1----:R-:W-:-:S03]  /*7840*/  SEL R5, R3, R20, !P4 ;  /* 0x0000001403057207 */ /* 0x002fc60006000000 */
[----:B------:R1:W-:Y:S04]  /*7850*/  STL [R1+0x1c4], R2 ;  /* 0x0001c40201007387 */ /* 0x0003e80000100800 */
[----:B------:R1:W-:Y:S01]  /*7860*/  STL [R1+0x1c0], R5 ;  /* 0x0001c00501007387 */ /* 0x0003e20000100800 */
[----:B0-----:R-:W-:-:S03]  /*7870*/  SEL R4, R3, R19, !P4 ;  /* 0x0000001303047207 */ /* 0x001fc60006000000 */
[----:B------:R-:W5:Y:S01]  /*7880*/  LDL.LU R12, [R1+0x170] ;  /* 0x00017000010c7983 */ /* 0x000f620000300800 */
[----:B-1----:R-:W-:-:S03]  /*7890*/  SEL R2, R3, R13, !P4 ;  /* 0x0000000d03027207 */ /* 0x002fc60006000000 */
[----:B------:R0:W-:Y:S04]  /*78a0*/  STL [R1+0x1bc], R4 ;  /* 0x0001bc0401007387 */ /* 0x0001e80000100800 */
[----:B------:R-:W5:Y:S04]  /*78b0*/  LDL.LU R6, [R1+0x17c] ;  /* 0x00017c0001067983 */ /* 0x000f680000300800 */
[----:B------:R2:W-:Y:S04]  /*78c0*/  STL [R1+0x1b8], R2 ;  /* 0x0001b80201007387 */ /* 0x0005e80000100800 */
[----:B------:R-:W5:Y:S04]  /*78d0*/  LDL.LU R13, [R1+0x174] ;  /* 0x00017400010d7983 */ /* 0x000f680000300800 */
[----:B------:R-:W5:Y:S04]  /*78e0*/  LDL.LU R5, [R1+0x178] ;  /* 0x0001780001057983 */ /* 0x000f680000300800 */
[----:B0-----:R-:W5:Y:S01]  /*78f0*/  LDL.LU R4, [R1+0x16c] ;  /* 0x00016c0001047983 */ /* 0x001f620000300800 */
[----:B--2---:R-:W-:-:S05]  /*7900*/  SEL R2, R3, R16, !P4 ;  /* 0x0000001003027207 */ /* 0x004fca0006000000 */
[----:B------:R3:W-:Y:S04]  /*7910*/  STL [R1+0x1b4], R2 ;  /* 0x0001b40201007387 */ /* 0x0007e80000100800 */
[----:B------:R-:W2:Y:S04]  /*7920*/  LDL.LU R23, [R1+0x168] ;  /* 0x0001680001177983 */ /* 0x000ea80000300800 */
[----:B------:R-:W2:Y:S04]  /*7930*/  LDL.LU R22, [R1+0x14c] ;  /* 0x00014c0001167983 */ /* 0x000ea80000300800 */
[----:B------:R-:W2:Y:S04]  /*7940*/  LDL.LU R21, [R1+0x150] ;  /* 0x0001500001157983 */ /* 0x000ea80000300800 */
[----:B------:R-:W2:Y:S04]  /*7950*/  LDL.LU R20, [R1+0x160] ;  /* 0x0001600001147983 */ /* 0x000ea80000300800 */
[----:B------:R-:W2:Y:S04]  /*7960*/  LDL.LU R19, [R1+0x154] ;  /* 0x0001540001137983 */ /* 0x000ea80000300800 */
[----:B------:R-:W2:Y:S01]  /*7970*/  LDL.LU R16, [R1+0x158] ;  /* 0x0001580001107983 */ /* 0x000ea20000300800 */
[----:B---3--:R-:W-:-:S05]  /*7980*/  SEL R2, R3, R27, !P4 ;  /* 0x0000001b03027207 */ /* 0x008fca0006000000 */
[----:B------:R0:W-:Y:S01]  /*7990*/  STL [R1+0x1b0], R2 ;  /* 0x0001b00201007387 */ /* 0x0001e20000100800 */
[C---:B----4-:R-:W-:Y:S02]  /*79a0*/  SEL R26, R3.reuse, R26, !P4 ;  /* 0x0000001a031a7207 */ /* 0x050fe40006000000 */
[----:B-----5:R-:W-:-:S03]  /*79b0*/  SEL R25, R3, R25, !P4 ;  /* 0x0000001903197207 */ /* 0x020fc60006000000 */
[----:B------:R-:W-:Y:S01]  /*79c0*/  STL [R1+0x1ac], R26 ;  /* 0x0001ac1a01007387 */ /* 0x000fe20000100800 */
[----:B0-----:R-:W-:-:S03]  /*79d0*/  SEL R2, R3, R24, !P4 ;  /* 0x0000001803027207 */ /* 0x001fc60006000000 */
[----:B------:R-:W-:Y:S01]  /*79e0*/  STL [R1+0x1a8], R25 ;  /* 0x0001a81901007387 */ /* 0x000fe20000100800 */
[----:B------:R-:W-:-:S03]  /*79f0*/  SEL R18, R3, R18, !P4 ;  /* 0x0000001203127207 */ /* 0x000fc60006000000 */
[----:B------:R0:W-:Y:S01]  /*7a00*/  STL [R1+0x1a4], R2 ;  /* 0x0001a40201007387 */ /* 0x0001e20000100800 */
[----:B------:R-:W-:-:S03]  /*7a10*/  SEL R17, R3, R17, !P4 ;  /* 0x0000001103117207 */ /* 0x000fc60006000000 */
[----:B0-----:R-:W3:Y:S04]  /*7a20*/  LDL.LU R2, [R1+0x15c] ;  /* 0x00015c0001027983 */ /* 0x001ee80000300800 */
[----:B------:R0:W-:Y:S04]  /*7a30*/  STL [R1+0x1a0], R18 ;  /* 0x0001a01201007387 */ /* 0x0001e80000100800 */
[----:B------:R-:W4:Y:S04]  /*7a40*/  LDL.LU R29, [R1+0x130] ;  /* 0x00013000011d7983 */ /* 0x000f280000300800 */
[----:B------:R1:W-:Y:S01]  /*7a50*/  STL [R1+0x19c], R17 ;  /* 0x00019c1101007387 */ /* 0x0003e20000100800 */
[----:B------:R-:W-:-:S03]  /*7a60*/  SEL R15, R3, R15, !P4 ;  /* 0x0000000f030f7207 */ /* 0x000fc60006000000 */
[----:B------:R-:W5:Y:S04]  /*7a70*/  LDL.LU R28, [R1+0x138] ;  /* 0x00013800011c7983 */ /* 0x000f680000300800 */
[----:B0-----:R-:W5:Y:S01]  /*7a80*/  LDL.LU R18, [R1+0x13c] ;  /* 0x00013c0001127983 */ /* 0x001f620000300800 */
[----:B------:R-:W-:-:S03]  /*7a90*/  SEL R14, R3, R14, !P4 ;  /* 0x0000000e030e7207 */ /* 0x000fc60006000000 */
[----:B-1----:R-:W5:Y:S04]  /*7aa0*/  LDL.LU R17, [R1+0x148] ;  /* 0x0001480001117983 */ /* 0x002f680000300800 */
[----:B------:R-:W5:Y:S04]  /*7ab0*/  LDL.LU R27, [R1+0x144] ;  /* 0x00014400011b7983 */ /* 0x000f680000300800 */
[----:B------:R0:W-:Y:S04]  /*7ac0*/  STL [R1+0x198], R15 ;  /* 0x0001980f01007387 */ /* 0x0001e80000100800 */
[----:B------:R-:W5:Y:S04]  /*7ad0*/  LDL.LU R26, [R1+0x140] ;  /* 0x00014000011a7983 */ /* 0x000f680000300800 */
[----:B------:R1:W-:Y:S04]  /*7ae0*/  STL [R1+0x194], R14 ;  /* 0x0001940e01007387 */ /* 0x0003e80000100800 */
[----:B------:R-:W5:Y:S04]  /*7af0*/  LDL.LU R25, [R1+0x134] ;  /* 0x0001340001197983 */ /* 0x000f680000300800 */
[----:B------:R-:W5:Y:S01]  /*7b00*/  LDL.LU R24, [R1+0x12c] ;  /* 0x00012c0001187983 */ /* 0x000f620000300800 */
[----:B------:R-:W-:-:S03]  /*7b10*/  SEL R12, R3, R12, !P4 ;  /* 0x0000000c030c7207 */ /* 0x000fc60006000000 */
[----:B0-----:R-:W5:Y:S04]  /*7b20*/  LDL.LU R15, [R1+0x128] ;  /* 0x00012800010f7983 */ /* 0x001f680000300800 */
[----:B-1----:R-:W5:Y:S04]  /*7b30*/  LDL.LU R14, [R1+0x120] ;  /* 0x00012000010e7983 */ /* 0x002f680000300800 */
[----:B------:R0:W-:Y:S02]  /*7b40*/  STL [R1+0x190], R12 ;  /* 0x0001900c01007387 */ /* 0x0001e40000100800 */
[----:B0-----:R-:W-:-:S02]  /*7b50*/  SEL R12, R3, R6, !P4 ;  /* 0x00000006030c7207 */ /* 0x001fc40006000000 */
[C---:B------:R-:W-:Y:S02]  /*7b60*/  SEL R6, R3.reuse, R13, !P4 ;  /* 0x0000000d03067207 */ /* 0x040fe40006000000 */
[----:B------:R-:W5:Y:S01]  /*7b70*/  LDL.LU R13, [R1+0x11c] ;  /* 0x00011c00010d7983 */ /* 0x000f620000300800 */
[C---:B------:R-:W-:Y:S02]  /*7b80*/  SEL R5, R3.reuse, R5, !P4 ;  /* 0x0000000503057207 */ /* 0x040fe40006000000 */
[C---:B------:R-:W-:Y:S01]  /*7b90*/  SEL R4, R3.reuse, R4, !P4 ;  /* 0x0000000403047207 */ /* 0x040fe20006000000 */
[----:B------:R-:W-:Y:S04]  /*7ba0*/  STL [R1+0x188], R12 ;  /* 0x0001880c01007387 */ /* 0x000fe80000100800 */
[----:B------:R2:W-:Y:S04]  /*7bb0*/  STL [R1+0x184], R6 ;  /* 0x0001840601007387 */ /* 0x0005e80000100800 */
[----:B------:R0:W-:Y:S04]  /*7bc0*/  STL [R1+0x180], R5 ;  /* 0x0001800501007387 */ /* 0x0001e80000100800 */
[----:B------:R1:W-:Y:S01]  /*7bd0*/  STL [R1+0x17c], R4 ;  /* 0x00017c0401007387 */ /* 0x0003e20000100800 */
[----:B--2---:R-:W-:-:S02]  /*7be0*/  SEL R6, R3, R23, !P4 ;  /* 0x0000001703067207 */ /* 0x004fc40006000000 */
[----:B0-----:R-:W-:-:S03]  /*7bf0*/  SEL R5, R3, R22, !P4 ;  /* 0x0000001603057207 */ /* 0x001fc60006000000 */
[----:B------:R0:W-:Y:S01]  /*7c00*/  STL [R1+0x178], R6 ;  /* 0x0001780601007387 */ /* 0x0001e20000100800 */
[----:B-1----:R-:W-:-:S03]  /*7c10*/  SEL R4, R3, R21, !P4 ;  /* 0x0000001503047207 */ /* 0x002fc60006000000 */
[----:B------:R1:W-:Y:S01]  /*7c20*/  STL [R1+0x174], R5 ;  /* 0x0001740501007387 */ /* 0x0003e20000100800 */
[----:B0-----:R-:W-:-:S03]  /*7c30*/  SEL R6, R3, R20, !P4 ;  /* 0x0000001403067207 */ /* 0x001fc60006000000 */
[----:B------:R0:W-:Y:S01]  /*7c40*/  STL [R1+0x170], R4 ;  /* 0x0001700401007387 */ /* 0x0001e20000100800 */
[----:B-1----:R-:W-:-:S03]  /*7c50*/  SEL R5, R3, R19, !P4 ;  /* 0x0000001303057207 */ /* 0x002fc60006000000 */
[----:B------:R-:W-:Y:S04]  /*7c60*/  STL [R1+0x16c], R6 ;  /* 0x00016c0601007387 */ /* 0x000fe80000100800 */
[----:B------:R-:W2:Y:S01]  /*7c70*/  LDL.LU R23, [R1+0x110] ;  /* 0x0001100001177983 */ /* 0x000ea20000300800 */
[----:B0-----:R-:W-:-:S03]  /*7c80*/  SEL R4, R3, R16, !P4 ;  /* 0x0000001003047207 */ /* 0x001fc60006000000 */
[----:B------:R-:W-:Y:S04]  /*7c90*/  STL [R1+0x168], R5 ;  /* 0x0001680501007387 */ /* 0x000fe80000100800 */
[----:B------:R-:W2:Y:S04]  /*7ca0*/  LDL.LU R22, [R1+0x10c] ;  /* 0x00010c0001167983 */ /* 0x000ea80000300800 */
[----:B------:R3:W-:Y:S04]  /*7cb0*/  STL [R1+0x164], R4 ;  /* 0x0001640401007387 */ /* 0x0007e80000100800 */
[----:B------:R-:W2:Y:S04]  /*7cc0*/  LDL.LU R21, [R1+0x108] ;  /* 0x0001080001157983 */ /* 0x000ea80000300800 */
[----:B------:R-:W2:Y:S04]  /*7cd0*/  LDL.LU R20, [R1+0x104] ;  /* 0x0001040001147983 */ /* 0x000ea80000300800 */
[----:B------:R-:W2:Y:S04]  /*7ce0*/  LDL.LU R19, [R1+0x100] ;  /* 0x0001000001137983 */ /* 0x000ea80000300800 */
[----:B------:R-:W2:Y:S01]  /*7cf0*/  LDL.LU R16, [R1+0xec] ;  /* 0x0000ec0001107983 */ /* 0x000ea20000300800 */
[----:B---3--:R-:W-:-:S05]  /*7d00*/  SEL R4, R3, R2, !P4 ;  /* 0x0000000203047207 */ /* 0x008fca0006000000 */
[----:B------:R0:W-:Y:S01]  /*7d10*/  STL [R1+0x160], R4 ;  /* 0x0001600401007387 */ /* 0x0001e20000100800 */
[----:B----4-:R-:W-:-:S05]  /*7d20*/  SEL R2, R3, R29, !P4 ;  /* 0x0000001d03027207 */ /* 0x010fca0006000000 */
[----:B------:R1:W-:Y:S01]  /*7d30*/  STL [R1+0x15c], R2 ;  /* 0x00015c0201007387 */ /* 0x0003e20000100800 */
[C---:B-----5:R-:W-:Y:S02]  /*7d40*/  SEL R5, R3.reuse, R28, !P4 ;  /* 0x0000001c03057207 */ /* 0x060fe40006000000 */
[----:B0-----:R-:W-:-:S03]  /*7d50*/  SEL R4, R3, R18, !P4 ;  /* 0x0000001203047207 */ /* 0x001fc60006000000 */
[----:B------:R0:W-:Y:S01]  /*7d60*/  STL [R1+0x158], R5 ;  /* 0x0001580501007387 */ /* 0x0001e20000100800 */
[----:B-1----:R-:W-:-:S03]  /*7d70*/  SEL R2, R3, R17, !P4 ;  /* 0x0000001103027207 */ /* 0x002fc60006000000 */
[----:B------:R-:W3:Y:S04]  /*7d80*/  LDL.LU R18, [R1+0xf4] ;  /* 0x0000f40001127983 */ /* 0x000ee80000300800 */
[----:B------:R1:W-:Y:S01]  /*7d90*/  STL [R1+0x154], R4 ;  /* 0x0001540401007387 */ /* 0x0003e20000100800 */
[----:B0-----:R-:W-:-:S03]  /*7da0*/  SEL R5, R3, R27, !P4 ;  /* 0x0000001b03057207 */ /* 0x001fc60006000000 */
[----:B------:R-:W4:Y:S04]  /*7db0*/  LDL.LU R17, [R1+0xf8] ;  /* 0x0000f80001117983 */ /* 0x000f280000300800 */
[----:B------:R0:W-:Y:S01]  /*7dc0*/  STL [R1+0x150], R2 ;  /* 0x0001500201007387 */ /* 0x0001e20000100800 */
[----:B-1----:R-:W-:-:S03]  /*7dd0*/  SEL R4, R3, R26, !P4 ;  /* 0x0000001a03047207 */ /* 0x002fc60006000000 */
        /* <DEDUP_REMOVED lines=8> */
[----:B------:R-:W5:Y:S04]  /*7e60*/  LDL.LU R6, [R1+0xfc] ;  /* 0x0000fc0001067983 */ /* 0x000f680000300800 */
[----:B------:R1:W-:Y:S04]  /*7e70*/  STL [R1+0x13c], R4 ;  /* 0x00013c0401007387 */ /* 0x0003e80000100800 */
[----:B0-----:R-:W5:Y:S01]  /*7e80*/  LDL.LU R5, [R1+0xf0] ;  /* 0x0000f00001057983 */ /* 0x001f620000300800 */
[----:B------:R-:W-:-:S03]  /*7e90*/  SEL R13, R3, R13, !P4 ;  /* 0x0000000d030d7207 */ /* 0x000fc60006000000 */
[----:B------:R0:W-:Y:S04]  /*7ea0*/  STL [R1+0x138], R2 ;  /* 0x0001380201007387 */ /* 0x0001e80000100800 */
[----:B------:R-:W5:Y:S04]  /*7eb0*/  LDL.LU R12, [R1+0xe8] ;  /* 0x0000e800010c7983 */ /* 0x000f680000300800 */
[----:B-1----:R-:W5:Y:S04]  /*7ec0*/  LDL.LU R4, [R1+0xe4] ;  /* 0x0000e40001047983 */ /* 0x002f680000300800 */
[----:B0-----:R-:W5:Y:S04]  /*7ed0*/  LDL.LU R2, [R1+0xd0] ;  /* 0x0000d00001027983 */ /* 0x001f680000300800 */
[----:B------:R0:W-:Y:S04]  /*7ee0*/  STL [R1+0x134], R13 ;  /* 0x0001340d01007387 */ /* 0x0001e80000100800 */
[----:B------:R-:W5:Y:S04]  /*7ef0*/  LDL.LU R29, [R1+0xc4] ;  /* 0x0000c400011d7983 */ /* 0x000f680000300800 */
[----:B------:R-:W5:Y:S04]  /*7f00*/  LDL.LU R28, [R1+0xb4] ;  /* 0x0000b400011c7983 */ /* 0x000f680000300800 */
[----:B------:R-:W5:Y:S04]  /*7f10*/  LDL.LU R27, [R1+0x9c] ;  /* 0x00009c00011b7983 */ /* 0x000f680000300800 */
[----:B------:R-:W5:Y:S04]  /*7f20*/  LDL.LU R15, [R1+0x84] ;  /* 0x00008400010f7983 */ /* 0x000f680000300800 */
[----:B------:R-:W5:Y:S04]  /*7f30*/  LDL.LU R14, [R1+0x4] ;  /* 0x00000400010e7983 */ /* 0x000f680000300800 */
[----:B0-----:R-:W5:Y:S01]  /*7f40*/  LDL.LU R13, [R1] ;  /* 0x00000000010d7983 */ /* 0x001f620000300800 */
[----:B--2---:R-:W-:-:S02]  /*7f50*/  SEL R23, R3, R23, !P4 ;  /* 0x0000001703177207 */ /* 0x004fc40006000000 */
[----:B------:R-:W-:-:S03]  /*7f60*/  SEL R22, R3, R22, !P4 ;  /* 0x0000001603167207 */ /* 0x000fc60006000000 */
[----:B------:R0:W-:Y:S01]  /*7f70*/  STL [R1+0x130], R23 ;  /* 0x0001301701007387 */ /* 0x0001e20000100800 */
[----:B------:R-:W-:-:S03]  /*7f80*/  SEL R21, R3, R21, !P4 ;  /* 0x0000001503157207 */ /* 0x000fc60006000000 */
[----:B------:R-:W-:Y:S01]  /*7f90*/  STL [R1+0x12c], R22 ;  /* 0x00012c1601007387 */ /* 0x000fe20000100800 */
[----:B------:R-:W-:-:S03]  /*7fa0*/  SEL R20, R3, R20, !P4 ;  /* 0x0000001403147207 */ /* 0x000fc60006000000 */
[----:B------:R-:W-:Y:S01]  /*7fb0*/  STL [R1+0x128], R21 ;  /* 0x0001281501007387 */ /* 0x000fe20000100800 */
[----:B------:R-:W-:-:S03]  /*7fc0*/  SEL R19, R3, R19, !P4 ;  /* 0x0000001303137207 */ /* 0x000fc60006000000 */
[----:B------:R-:W-:Y:S01]  /*7fd0*/  STL [R1+0x120], R20 ;  /* 0x0001201401007387 */ /* 0x000fe20000100800 */
[----:B------:R-:W-:-:S03]  /*7fe0*/  SEL R16, R3, R16, !P4 ;  /* 0x0000001003107207 */ /* 0x000fc60006000000 */
[----:B------:R-:W2:Y:S04]  /*7ff0*/  LDL.LU R26, [R1+0x124] ;  /* 0x00012400011a7983 */ /* 0x000ea80000300800 */
[----:B------:R-:W-:Y:S04]  /*8000*/  STL [R1+0x11c], R19 ;  /* 0x00011c1301007387 */ /* 0x000fe80000100800 */
[----:B------:R-:W2:Y:S04]  /*8010*/  LDL.LU R25, [R1+0x118] ;  /* 0x0001180001197983 */ /* 0x000ea80000300800 */
[----:B------:R1:W-:Y:S04]  /*8020*/  STL [R1+0x110], R16 ;  /* 0x0001101001007387 */ /* 0x0003e80000100800 */
[----:B------:R-:W2:Y:S04]  /*8030*/  LDL.LU R24, [R1+0x70] ;  /* 0x0000700001187983 */ /* 0x000ea80000300800 */
[----:B0-----:R-:W2:Y:S04]  /*8040*/  LDL.LU R23, [R1+0x74] ;  /* 0x0000740001177983 */ /* 0x001ea80000300800 */
[----:B-1----:R-:W2:Y:S04]  /*8050*/  LDL.LU R16, [R1+0xdc] ;  /* 0x0000dc0001107983 */ /* 0x002ea80000300800 */
[----:B------:R-:W2:Y:S01]  /*8060*/  LDL.LU R22, [R1+0x50] ;  /* 0x0000500001167983 */ /* 0x000ea20000300800 */
[----:B---3--:R-:W-:-:S05]  /*8070*/  SEL R18, R3, R18, !P4 ;  /* 0x0000001203127207 */ /* 0x008fca0006000000 */
[----:B------:R0:W-:Y:S01]  /*8080*/  STL [R1+0x10c], R18 ;  /* 0x00010c1201007387 */ /* 0x0001e20000100800 */
[----:B----4-:R-:W-:-:S03]  /*8090*/  SEL R17, R3, R17, !P4 ;  /* 0x0000001103117207 */ /* 0x010fc60006000000 */
[----:B------:R-:W3:Y:S04]  /*80a0*/  LDL.LU R21, [R1+0x54] ;  /* 0x0000540001157983 */ /* 0x000ee80000300800 */
[----:B------:R1:W-:Y:S04]  /*80b0*/  STL [R1+0x108], R17 ;  /* 0x0001081101007387 */ /* 0x0003e80000100800 */
[----:B------:R-:W4:Y:S04]  /*80c0*/  LDL.LU R20, [R1+0x58] ;  /* 0x0000580001147983 */ /* 0x000f280000300800 */
[----:B------:R-:W4:Y:S04]  /*80d0*/  LDL.LU R19, [R1+0xbc] ;  /* 0x0000bc0001137983 */ /* 0x000f280000300800 */
[----:B0-----:R-:W4:Y:S04]  /*80e0*/  LDL.LU R18, [R1+0xac] ;  /* 0x0000ac0001127983 */ /* 0x001f280000300800 */
[----:B-1----:R-:W4:Y:S01]  /*80f0*/  LDL.LU R17, [R1+0xa0] ;  /* 0x0000a00001117983 */ /* 0x002f220000300800 */
[----:B-----5:R-:W-:-:S05]  /*8100*/  SEL R6, R3, R6, !P4 ;  /* 0x0000000603067207 */ /* 0x020fca0006000000 */
[----:B------:R0:W-:Y:S01]  /*8110*/  STL [R1+0x104], R6 ;  /* 0x0001040601007387 */ /* 0x0001e20000100800 */
[----:B------:R-:W-:-:S03]  /*8120*/  SEL R5, R3, R5, !P4 ;  /* 0x0000000503057207 */ /* 0x000fc60006000000 */
[----:B0-----:R-:W5:Y:S01]  /*8130*/  LDL.LU R6, [R1+0x798] ;  /* 0x0007980001067983 */ /* 0x001f620000300800 */
[----:B------:R-:W-:-:S03]  /*8140*/  SEL R12, R3, R12, !P4 ;  /* 0x0000000c030c7207 */ /* 0x000fc60006000000 */
[----:B------:R0:W-:Y:S01]  /*8150*/  STL [R1+0x100], R5 ;  /* 0x0001000501007387 */ /* 0x0001e20000100800 */
[C---:B------:R-:W-:Y:S02]  /*8160*/  SEL R4, R3.reuse, R4, !P4 ;  /* 0x0000000403047207 */ /* 0x040fe40006000000 */
[C---:B------:R-:W-:Y:S01]  /*8170*/  SEL R2, R3.reuse, R2, !P4 ;  /* 0x0000000203027207 */ /* 0x040fe20006000000 */
[----:B0-----:R-:W5:Y:S01]  /*8180*/  LDL.LU R5, [R1+0x794] ;  /* 0x0007940001057983 */ /* 0x001f620000300800 */
[----:B------:R-:W-:-:S03]  /*8190*/  SEL R29, R3, R29, !P4 ;  /* 0x0000001d031d7207 */ /* 0x000fc60006000000 */
[----:B------:R0:W-:Y:S01]  /*81a0*/  STL [R1+0xfc], R12 ;  /* 0x0000fc0c01007387 */ /* 0x0001e20000100800 */
[----:B------:R-:W-:-:S03]  /*81b0*/  SEL R28, R3, R28, !P4 ;  /* 0x0000001c031c7207 */ /* 0x000fc60006000000 */
[----:B0-----:R-:W5:Y:S01]  /*81c0*/  LDL.LU R12, [R1+0x30] ;  /* 0x00003000010c7983 */ /* 0x001f620000300800 */
[----:B------:R-:W-:-:S03]  /*81d0*/  SEL R27, R3, R27, !P4 ;  /* 0x0000001b031b7207 */ /* 0x000fc60006000000 */
[----:B------:R0:W-:Y:S01]  /*81e0*/  STL [R1+0xf8], R4 ;  /* 0x0000f80401007387 */ /* 0x0001e20000100800 */
[C---:B------:R-:W-:Y:S02]  /*81f0*/  SEL R15, R3.reuse, R15, !P4 ;  /* 0x0000000f030f7207 */ /* 0x040fe40006000000 */
[C---:B------:R-:W-:Y:S01]  /*8200*/  SEL R14, R3.reuse, R14, !P4 ;  /* 0x0000000e030e7207 */ /* 0x040fe20006000000 */
[----:B0-----:R-:W5:Y:S04]  /*8210*/  LDL.LU R4, [R1+0x790] ;  /* 0x0007900001047983 */ /* 0x001f680000300800 */
[----:B------:R0:W-:Y:S01]  /*8220*/  STL [R1+0xf4], R2 ;  /* 0x0000f40201007387 */ /* 0x0001e20000100800 */
[----:B------:R-:W-:-:S03]  /*8230*/  SEL R13, R3, R13, !P4 ;  /* 0x0000000d030d7207 */ /* 0x000fc60006000000 */
[----:B0-----:R-:W5:Y:S04]  /*8240*/  LDL.LU R2, [R1+0x78c] ;  /* 0x00078c0001027983 */ /* 0x001f680000300800 */
[----:B------:R0:W-:Y:S04]  /*8250*/  STL [R1+0xf0], R29 ;  /* 0x0000f01d01007387 */ /* 0x0001e80000100800 */
[----:B0-----:R-:W5:Y:S04]  /*8260*/  LDL.LU R29, [R1+0x788] ;  /* 0x00078800011d7983 */ /* 0x001f680000300800 */
[----:B------:R0:W-:Y:S04]  /*8270*/  STL [R1+0xec], R28 ;  /* 0x0000ec1c01007387 */ /* 0x0001e80000100800 */
[----:B0-----:R-:W5:Y:S04]  /*8280*/  LDL.LU R28, [R1+0x784] ;  /* 0x00078400011c7983 */ /* 0x001f680000300800 */
[----:B------:R0:W-:Y:S04]  /*8290*/  STL [R1+0xe8], R27 ;  /* 0x0000e81b01007387 */ /* 0x0001e80000100800 */
[----:B0-----:R-:W5:Y:S04]  /*82a0*/  LDL.LU R27, [R1+0x780] ;  /* 0x00078000011b7983 */ /* 0x001f680000300800 */
[----:B------:R0:W-:Y:S04]  /*82b0*/  STL [R1+0xe4], R15 ;  /* 0x0000e40f01007387 */ /* 0x0001e80000100800 */
[----:B0-----:R-:W3:Y:S04]  /*82c0*/  LDL.LU R15, [R1+0x77c] ;  /* 0x00077c00010f7983 */ /* 0x001ee80000300800 */
[----:B------:R0:W-:Y:S04]  /*82d0*/  STL [R1+0xd0], R14 ;  /* 0x0000d00e01007387 */ /* 0x0001e80000100800 */
[----:B0-----:R-:W4:Y:S04]  /*82e0*/  LDL.LU R14, [R1+0x778] ;  /* 0x00077800010e7983 */ /* 0x001f280000300800 */
[----:B------:R0:W-:Y:S04]  /*82f0*/  STL [R1+0xc4], R13 ;  /* 0x0000c40d01007387 */ /* 0x0001e80000100800 */
[----:B0-----:R-:W5:Y:S01]  /*8300*/  LDL.LU R13, [R1+0x774] ;  /* 0x00077400010d7983 */ /* 0x001f620000300800 */
[----:B--2---:R-:W-:-:S02]  /*8310*/  SEL R26, R3, R26, !P4 ;  /* 0x0000001a031a7207 */ /* 0x004fc40006000000 */
[C---:B------:R-:W-:Y:S02]  /*8320*/  SEL R25, R3.reuse, R25, !P4 ;  /* 0x0000001903197207 */ /* 0x040fe40006000000 */
[C---:B------:R-:W-:Y:S02]  /*8330*/  SEL R24, R3.reuse, R24, !P4 ;  /* 0x0000001803187207 */ /* 0x040fe40006000000 */
[C---:B------:R-:W-:Y:S02]  /*8340*/  SEL R23, R3.reuse, R23, !P4 ;  /* 0x0000001703177207 */ /* 0x040fe40006000000 */
[C---:B------:R-:W-:Y:S02]  /*8350*/  SEL R16, R3.reuse, R16, !P4 ;  /* 0x0000001003107207 */ /* 0x040fe40006000000 */
[C---:B---3--:R-:W-:Y:S02]  /*8360*/  SEL R15, R3.reuse, R15, !P4 ;  /* 0x0000000f030f7207 */ /* 0x048fe40006000000 */
[----:B----4-:R-:W-:-:S02]  /*8370*/  SEL R14, R3, R14, !P4 ;  /* 0x0000000e030e7207 */ /* 0x010fc40006000000 */
[----:B-----5:R-:W-:-:S05]  /*8380*/  SEL R13, R3, R13, !P4 ;  /* 0x0000000d030d7207 */ /* 0x020fca0006000000 */
[----:B------:R0:W-:Y:S04]  /*8390*/  STL [R1+0xb4], R13 ;  /* 0x0000b40d01007387 */ /* 0x0001e80000100800 */
[----:B0-----:R-:W2:Y:S04]  /*83a0*/  LDL.LU R13, [R1+0x40] ;  /* 0x00004000010d7983 */ /* 0x001ea80000300800 */
[----:B------:R0:W-:Y:S04]  /*83b0*/  STL [R1+0x9c], R14 ;  /* 0x00009c0e01007387 */ /* 0x0001e80000100800 */
[----:B0-----:R-:W3:Y:S04]  /*83c0*/  LDL.LU R14, [R1+0x34] ;  /* 0x00003400010e7983 */ /* 0x001ee80000300800 */
[----:B------:R0:W-:Y:S04]  /*83d0*/  STL [R1+0x84], R15 ;  /* 0x0000840f01007387 */ /* 0x0001e80000100800 */
[----:B0-----:R-:W4:Y:S04]  /*83e0*/  LDL.LU R15, [R1+0x2c] ;  /* 0x00002c00010f7983 */ /* 0x001f280000300800 */
[----:B------:R0:W-:Y:S04]  /*83f0*/  STL [R1+0x80], R26 ;  /* 0x0000801a01007387 */ /* 0x0001e80000100800 */
        /* <DEDUP_REMOVED lines=8> */
[----:B0-----:R-:W2:Y:S01]  /*8480*/  LDL.LU R16, [R1+0x760] ;  /* 0x0007600001107983 */ /* 0x001ea20000300800 */
[----:B------:R-:W-:-:S02]  /*8490*/  SEL R22, R3, R22, !P4 ;  /* 0x0000001603167207 */ /* 0x000fc40006000000 */
[C---:B------:R-:W-:Y:S02]  /*84a0*/  SEL R21, R3.reuse, R21, !P4 ;  /* 0x0000001503157207 */ /* 0x040fe40006000000 */
[C---:B------:R-:W-:Y:S02]  /*84b0*/  SEL R20, R3.reuse, R20, !P4 ;  /* 0x0000001403147207 */ /* 0x040fe40006000000 */
[C---:B------:R-:W-:Y:S02]  /*84c0*/  SEL R19, R3.reuse, R19, !P4 ;  /* 0x0000001303137207 */ /* 0x040fe40006000000 */
[C---:B------:R-:W-:Y:S02]  /*84d0*/  SEL R18, R3.reuse, R18, !P4 ;  /* 0x0000001203127207 */ /* 0x040fe40006000000 */
[C---:B------:R-:W-:Y:S02]  /*84e0*/  SEL R17, R3.reuse, R17, !P4 ;  /* 0x0000001103117207 */ /* 0x040fe40006000000 */
[----:B--2---:R-:W-:-:S05]  /*84f0*/  SEL R16, R3, R16, !P4 ;  /* 0x0000001003107207 */ /* 0x004fca0006000000 */
[----:B------:R0:W-:Y:S04]  /*8500*/  STL [R1+0x64], R16 ;  /* 0x0000641001007387 */ /* 0x0001e80000100800 */
[----:B0-----:R-:W2:Y:S04]  /*8510*/  LDL.LU R16, [R1+0x94] ;  /* 0x0000940001107983 */ /* 0x001ea80000300800 */
        /* <DEDUP_REMOVED lines=11> */
[----:B0-----:R-:W2:Y:S01]  /*85d0*/  LDL.LU R17, [R1+0x748] ;  /* 0x0007480001117983 */ /* 0x001ea20000300800 */
[----:B----4-:R-:W-:-:S02]  /*85e0*/  SEL R15, R3, R15, !P4 ;  /* 0x0000000f030f7207 */ /* 0x010fc40006000000 */
[C---:B---3--:R-:W-:Y:S02]  /*85f0*/  SEL R14, R3.reuse, R14, !P4 ;  /* 0x0000000e030e7207 */ /* 0x048fe40006000000 */
[C---:B------:R-:W-:Y:S02]  /*8600*/  SEL R13, R3.reuse, R13, !P4 ;  /* 0x0000000d030d7207 */ /* 0x040fe40006000000 */
[C---:B------:R-:W-:Y:S02]  /*8610*/  SEL R12, R3.reuse, R12, !P4 ;  /* 0x0000000c030c7207 */ /* 0x040fe40006000000 */
[C---:B-----5:R-:W-:Y:S02]  /*8620*/  SEL R23, R3.reuse, R23, !P4 ;  /* 0x0000001703177207 */ /* 0x060fe40006000000 */
[C---:B------:R-:W-:Y:S02]  /*8630*/  SEL R24, R3.reuse, R24, !P4 ;  /* 0x0000001803187207 */ /* 0x040fe40006000000 */
[----:B------:R-:W-:-:S02]  /*8640*/  SEL R25, R3, R25, !P4 ;  /* 0x0000001903197207 */ /* 0x000fc40006000000 */
[C---:B------:R-:W-:Y:S02]  /*8650*/  SEL R26, R3.reuse, R26, !P4 ;  /* 0x0000001a031a7207 */ /* 0x040fe40006000000 */
[C---:B------:R-:W-:Y:S02]  /*8660*/  SEL R27, R3.reuse, R27, !P4 ;  /* 0x0000001b031b7207 */ /* 0x040fe40006000000 */
[C---:B------:R-:W-:Y:S02]  /*8670*/  SEL R28, R3.reuse, R28, !P4 ;  /* 0x0000001c031c7207 */ /* 0x040fe40006000000 */
[C---:B------:R-:W-:Y:S02]  /*8680*/  SEL R29, R3.reuse, R29, !P4 ;  /* 0x0000001d031d7207 */ /* 0x040fe40006000000 */
[C---:B------:R-:W-:Y:S02]  /*8690*/  SEL R4, R3.reuse, R4, !P4 ;  /* 0x0000000403047207 */ /* 0x040fe40006000000 */
[----:B------:R-:W-:-:S02]  /*86a0*/  SEL R5, R3, R5, !P4 ;  /* 0x0000000503057207 */ /* 0x000fc40006000000 */
[----:B--2---:R-:W-:-:S05]  /*86b0*/  SEL R16, R3, R16, !P4 ;  /* 0x0000001003107207 */ /* 0x004fca0006000000 */
[----:B------:R0:W-:Y:S01]  /*86c0*/  STL [R1+0x48], R16 ;  /* 0x0000481001007387 */ /* 0x0001e20000100800 */
[C---:B------:R-:W-:Y:S02]  /*86d0*/  SEL R22, R3.reuse, R22, !P4 ;  /* 0x0000001603167207 */ /* 0x040fe40006000000 */
[C---:B------:R-:W-:Y:S02]  /*86e0*/  SEL R21, R3.reuse, R21, !P4 ;  /* 0x0000001503157207 */ /* 0x040fe40006000000 */
[C---:B------:R-:W-:Y:S02]  /*86f0*/  SEL R20, R3.reuse, R20, !P4 ;  /* 0x0000001403147207 */ /* 0x040fe40006000000 */
[C---:B0-----:R-:W-:Y:S02]  /*8700*/  SEL R16, R3.reuse, R17, !P4 ;  /* 0x0000001103107207 */ /* 0x041fe40006000000 */
[----:B------:R-:W-:-:S03]  /*8710*/  SEL R17, R3, R18, !P4 ;  /* 0x0000001203117207 */ /* 0x000fc60006000000 */
[----:B------:R0:W-:Y:S04]  /*8720*/  STL [R1+0x28], R16 ;  /* 0x0000281001007387 */ /* 0x0001e80000100800 */
[----:B------:R1:W-:Y:S01]  /*8730*/  STL [R1+0x1c], R17 ;  /* 0x00001c1101007387 */ /* 0x0003e20000100800 */
[----:B0-----:R-:W-:-:S05]  /*8740*/  SEL R16, R3, R19, !P4 ;  /* 0x0000001303107207 */ /* 0x001fca0006000000 */
[----:B------:R-:W-:Y:S04]  /*8750*/  STL [R1+0x10], R16 ;  /* 0x0000101001007387 */ /* 0x000fe80000100800 */
[----:B------:R-:W-:Y:S04]  /*8760*/  STL [R1+0xc], R15 ;  /* 0x00000c0f01007387 */ /* 0x000fe80000100800 */
[----:B------:R-:W-:Y:S04]  /*8770*/  STL [R1+0x8], R14 ;  /* 0x0000080e01007387 */ /* 0x000fe80000100800 */
[----:B------:R-:W2:Y:S04]  /*8780*/  LDL.LU R19, [R1+0x24] ;  /* 0x0000240001137983 */ /* 0x000ea80000300800 */
[----:B------:R-:W-:Y:S04]  /*8790*/  STL [R1+0x4], R13 ;  /* 0x0000040d01007387 */ /* 0x000fe80000100800 */
[----:B-1----:R-:W3:Y:S04]  /*87a0*/  LDL.LU R17, [R1+0x18] ;  /* 0x0000180001117983 */ /* 0x002ee80000300800 */
[----:B------:R-:W-:Y:S04]  /*87b0*/  STL [R1], R12 ;  /* 0x0000000c01007387 */ /* 0x000fe80000100800 */
[----:B------:R0:W-:Y:S04]  /*87c0*/  STL [R1+0x6bc], R20 ;  /* 0x0006bc1401007387 */ /* 0x0001e80000100800 */
[----:B0-----:R-:W4:Y:S04]  /*87d0*/  LDL.LU R20, [R1+0xa8] ;  /* 0x0000a80001147983 */ /* 0x001f280000300800 */
[----:B------:R0:W-:Y:S04]  /*87e0*/  STL [R1+0x6c0], R21 ;  /* 0x0006c01501007387 */ /* 0x0001e80000100800 */
[----:B0-----:R-:W5:Y:S04]  /*87f0*/  LDL.LU R21, [R1+0xa4] ;  /* 0x0000a40001157983 */ /* 0x001f680000300800 */
[----:B------:R0:W-:Y:S04]  /*8800*/  STL [R1+0x6c4], R22 ;  /* 0x0006c41601007387 */ /* 0x0001e80000100800 */
[----:B0-----:R-:W4:Y:S04]  /*8810*/  LDL.LU R22, [R1+0x98] ;  /* 0x0000980001167983 */ /* 0x001f280000300800 */
[----:B------:R0:W-:Y:S01]  /*8820*/  STL [R1+0x6c8], R23 ;  /* 0x0006c81701007387 */ /* 0x0001e20000100800 */
[----:B------:R-:W-:-:S03]  /*8830*/  SEL R12, R3, R2, !P4 ;  /* 0x00000002030c7207 */ /* 0x000fc60006000000 */
[----:B0-----:R-:W5:Y:S04]  /*8840*/  LDL.LU R23, [R1+0x90] ;  /* 0x0000900001177983 */ /* 0x001f680000300800 */
[----:B------:R0:W-:Y:S04]  /*8850*/  STL [R1+0x6cc], R24 ;  /* 0x0006cc1801007387 */ /* 0x0001e80000100800 */
[----:B0-----:R-:W4:Y:S04]  /*8860*/  LDL.LU R24, [R1+0x8c] ;  /* 0x00008c0001187983 */ /* 0x001f280000300800 */
[----:B------:R0:W-:Y:S04]  /*8870*/  STL [R1+0x6d0], R25 ;  /* 0x0006d01901007387 */ /* 0x0001e80000100800 */
[----:B0-----:R-:W5:Y:S04]  /*8880*/  LDL.LU R25, [R1+0x88] ;  /* 0x0000880001197983 */ /* 0x001f680000300800 */
[----:B------:R0:W-:Y:S04]  /*8890*/  STL [R1+0x6d4], R26 ;  /* 0x0006d41a01007387 */ /* 0x0001e80000100800 */
[----:B0-----:R-:W4:Y:S04]  /*88a0*/  LDL.LU R26, [R1+0x6c] ;  /* 0x00006c00011a7983 */ /* 0x001f280000300800 */
[----:B------:R0:W-:Y:S04]  /*88b0*/  STL [R1+0x6d8], R27 ;  /* 0x0006d81b01007387 */ /* 0x0001e80000100800 */
[----:B0-----:R-:W4:Y:S04]  /*88c0*/  LDL.LU R27, [R1+0x68] ;  /* 0x00006800011b7983 */ /* 0x001f280000300800 */
[----:B------:R0:W-:Y:S04]  /*88d0*/  STL [R1+0x6dc], R28 ;  /* 0x0006dc1c01007387 */ /* 0x0001e80000100800 */
[----:B0-----:R-:W4:Y:S04]  /*88e0*/  LDL.LU R28, [R1+0x44] ;  /* 0x00004400011c7983 */ /* 0x001f280000300800 */
[----:B------:R0:W-:Y:S04]  /*88f0*/  STL [R1+0x6e0], R29 ;  /* 0x0006e01d01007387 */ /* 0x0001e80000100800 */
[----:B0-----:R-:W4:Y:S04]  /*8900*/  LDL.LU R29, [R1+0x3c] ;  /* 0x00003c00011d7983 */ /* 0x001f280000300800 */
[----:B------:R-:W4:Y:S04]  /*8910*/  LDL.LU R2, [R1+0x20] ;  /* 0x0000200001027983 */ /* 0x000f280000300800 */
[----:B------:R0:W-:Y:S04]  /*8920*/  STL [R1+0x6e4], R12 ;  /* 0x0006e40c01007387 */ /* 0x0001e80000100800 */
[----:B0-----:R-:W4:Y:S04]  /*8930*/  LDL.LU R12, [R1+0x14] ;  /* 0x00001400010c7983 */ /* 0x001f280000300800 */
[----:B------:R0:W-:Y:S04]  /*8940*/  STL [R1+0x6e8], R4 ;  /* 0x0006e80401007387 */ /* 0x0001e80000100800 */
[----:B0-----:R-:W4:Y:S04]  /*8950*/  LDL.LU R4, [R1+0x1dc] ;  /* 0x0001dc0001047983 */ /* 0x001f280000300800 */
[----:B------:R0:W-:Y:S04]  /*8960*/  STL [R1+0x6ec], R5 ;  /* 0x0006ec0501007387 */ /* 0x0001e80000100800 */
[----:B0-----:R-:W4:Y:S01]  /*8970*/  LDL.LU R5, [R1+0x38] ;  /* 0x0000380001057983 */ /* 0x001f220000300800 */
[----:B------:R-:W-:-:S02]  /*8980*/  @!P3 IMAD.MOV R7, RZ, RZ, -R7 ;  /* 0x000000ffff07b224 */ /* 0x000fc400078e0a07 */
[----:B------:R-:W-:Y:S02]  /*8990*/  @!P1 IMAD.MOV R8, RZ, RZ, -R8 ;  /* 0x000000ffff089224 */ /* 0x000fe400078e0a08 */
[----:B------:R-:W-:Y:S01]  /*89a0*/  @!P2 IMAD.MOV R9, RZ, RZ, -R9 ;  /* 0x000000ffff09a224 */ /* 0x000fe200078e0a09 */
[C---:B------:R-:W-:Y:S01]  /*89b0*/  SEL R6, R3.reuse, R6, !P4 ;  /* 0x0000000603067207 */ /* 0x040fe20006000000 */
[----:B------:R-:W-:Y:S01]  /*89c0*/  @!P0 IMAD.MOV R10, RZ, RZ, -R10 ;  /* 0x000000ffff0a8224 */ /* 0x000fe200078e0a0a */
[C---:B------:R-:W-:Y:S01]  /*89d0*/  SEL R13, R3.reuse, R7, !P4 ;  /* 0x00000007030d7207 */ /* 0x040fe20006000000 */
[----:B------:R-:W-:Y:S01]  /*89e0*/  @!P5 IMAD.MOV R11, RZ, RZ, -R11 ;  /* 0x000000ffff0bd224 */ /* 0x000fe200078e0a0b */
[C---:B------:R-:W-:Y:S02]  /*89f0*/  SEL R14, R3.reuse, R8, !P4 ;  /* 0x00000008030e7207 */ /* 0x040fe40006000000 */
[C---:B------:R-:W-:Y:S01]  /*8a00*/  SEL R15, R3.reuse, R9, !P4 ;  /* 0x00000009030f7207 */ /* 0x040fe20006000000 */
[----:B------:R-:W-:Y:S01]  /*8a10*/  STL [R1+0x6f0], R6 ;  /* 0x0006f00601007387 */ /* 0x000fe20000100800 */
[----:B------:R-:W-:-:S02]  /*8a20*/  SEL R16, R3, R10, !P4 ;  /* 0x0000000a03107207 */ /* 0x000fc40006000000 */
[----:B------:R-:W-:Y:S01]  /*8a30*/  SEL R18, R3, R11, !P4 ;  /* 0x0000000b03127207 */ /* 0x000fe20006000000 */
[----:B------:R-:W-:Y:S04]  /*8a40*/  STL [R1+0x6f4], R13 ;  /* 0x0006f40d01007387 */ /* 0x000fe80000100800 */
[----:B------:R-:W-:Y:S01]  /*8a50*/  STL [R1+0x6f8], R14 ;  /* 0x0006f80e01007387 */ /* 0x000fe20000100800 */
[----:B------:R-:W-:-:S03]  /*8a60*/  IMAD R10, R0, UR4, RZ ;  /* 0x00000004000a7c24 */ /* 0x000fc6000f8e02ff */
[----:B------:R-:W-:Y:S04]  /*8a70*/  STL [R1+0x6fc], R15 ;  /* 0x0006fc0f01007387 */ /* 0x000fe80000100800 */
[----:B------:R-:W-:Y:S04]  /*8a80*/  STL [R1+0x700], R16 ;  /* 0x0007001001007387 */ /* 0x000fe80000100800 */
[----:B------:R-:W-:Y:S01]  /*8a90*/  STL [R1+0x704], R18 ;  /* 0x0007041201007387 */ /* 0x000fe20000100800 */
[----:B--2---:R-:W-:Y:S02]  /*8aa0*/  IMAD R19, R19, UR4, RZ ;  /* 0x0000000413137c24 */ /* 0x004fe4000f8e02ff */
[----:B---3--:R-:W-:-:S02]  /*8ab0*/  IMAD R17, R17, UR4, RZ ;  /* 0x0000000411117c24 */ /* 0x008fc4000f8e02ff */
[----:B-----5:R-:W-:Y:S02]  /*8ac0*/  IMAD R0, R25, UR4, RZ ;  /* 0x0000000419007c24 */ /* 0x020fe4000f8e02ff */
[----:B----4-:R-:W-:Y:S02]  /*8ad0*/  IMAD R7, R28, UR4, RZ ;  /* 0x000000041c077c24 */ /* 0x010fe4000f8e02ff */
[----:B------:R-:W-:Y:S02]  /*8ae0*/  IMAD R8, R29, UR4, RZ ;  /* 0x000000041d087c24 */ /* 0x000fe4000f8e02ff */
[----:B------:R-:W-:Y:S02]  /*8af0*/  IMAD R9, R2, UR4, RZ ;  /* 0x0000000402097c24 */ /* 0x000fe4000f8e02ff */
[----:B------:R-:W-:Y:S02]  /*8b00*/  IMAD R2, R26, UR4, RZ ;  /* 0x000000041a027c24 */ /* 0x000fe4000f8e02ff */
[----:B------:R-:W-:-:S02]  /*8b10*/  IMAD R11, R12, UR4, RZ ;  /* 0x000000040c0b7c24 */ /* 0x000fc4000f8e02ff */
[----:B------:R-:W-:Y:S01]  /*8b20*/  IMAD R3, R4, UR5, RZ ;  /* 0x0000000504037c24 */ /* 0x000fe2000f8e02ff */
[----:B------:R-:W-:Y:S01]  /*8b30*/  ULDC UR5, c[0x0][0x238] ;  /* 0x00008e0000057ab9 */ /* 0x000fe20000000800 */
[----:B------:R-:W-:-:S05]  /*8b40*/  IMAD R5, R5, UR4, RZ ;  /* 0x0000000405057c24 */ /* 0x000fca000f8e02ff */
[----:B------:R-:W-:Y:S04]  /*8b50*/  STL [R1+0x1e0], R5 ;  /* 0x0001e00501007387 */ /* 0x000fe80000100800 */
[----:B------:R-:W-:Y:S04]  /*8b60*/  STL [R1+0x708], R19 ;  /* 0x0007081301007387 */ /* 0x000fe80000100800 */
[----:B------:R0:W-:Y:S04]  /*8b70*/  STL [R1+0x1dc], R3 ;  /* 0x0001dc0301007387 */ /* 0x0001e80000100800 */
[----:B------:R-:W-:Y:S04]  /*8b80*/  STL [R1+0x70c], R17 ;  /* 0x00070c1101007387 */ /* 0x000fe80000100800 */
[----:B------:R-:W-:Y:S01]  /*8b90*/  STL [R1+0x710], R11 ;  /* 0x0007100b01007387 */ /* 0x000fe20000100800 */
[----:B0-----:R-:W-:-:S03]  /*8ba0*/  IMAD R3, R27, UR4, RZ ;  /* 0x000000041b037c24 */ /* 0x001fc6000f8e02ff */
[----:B------:R-:W-:Y:S04]  /*8bb0*/  STL [R1+0x714], R10 ;  /* 0x0007140a01007387 */ /* 0x000fe80000100800 */
[----:B------:R-:W-:Y:S04]  /*8bc0*/  STL [R1+0x718], R9 ;  /* 0x0007180901007387 */ /* 0x000fe80000100800 */
[----:B------:R-:W-:Y:S04]  /*8bd0*/  STL [R1+0x71c], R8 ;  /* 0x00071c0801007387 */ /* 0x000fe80000100800 */
[----:B------:R-:W-:Y:S04]  /*8be0*/  STL [R1+0x720], R7 ;  /* 0x0007200701007387 */ /* 0x000fe80000100800 */
[----:B------:R0:W-:Y:S04]  /*8bf0*/  STL [R1+0x724], R3 ;  /* 0x0007240301007387 */ /* 0x0001e80000100800 */
[----:B------:R1:W-:Y:S04]  /*8c00*/  STL [R1+0x728], R2 ;  /* 0x0007280201007387 */ /* 0x0003e80000100800 */
[----:B------:R2:W-:Y:S01]  /*8c10*/  STL [R1+0x72c], R0 ;  /* 0x00072c0001007387 */ /* 0x0005e20000100800 */
[----:B0-----:R-:W-:-:S02]  /*8c20*/  IMAD R3, R24, UR4, RZ ;  /* 0x0000000418037c24 */ /* 0x001fc4000f8e02ff */
[----:B-1----:R-:W-:-:S03]  /*8c30*/  IMAD R2, R23, UR4, RZ ;  /* 0x0000000417027c24 */ /* 0x002fc6000f8e02ff */
[----:B------:R-:W-:Y:S01]  /*8c40*/  STL [R1+0x14], R3 ;  /* 0x0000140301007387 */ /* 0x000fe20000100800 */
[----:B--2---:R-:W-:-:S03]  /*8c50*/  IMAD R0, R22, UR4, RZ ;  /* 0x0000000416007c24 */ /* 0x004fc6000f8e02ff */
[----:B------:R-:W-:Y:S04]  /*8c60*/  STL [R1+0x18], R2 ;  /* 0x0000180201007387 */ /* 0x000fe80000100800 */
[----:B------:R0:W-:Y:S04]  /*8c70*/  STL [R1+0x20], R0 ;  /* 0x0000200001007387 */ /* 0x0001e80000100800 */
[----:B0-----:R-:W2:Y:S01]  /*8c80*/  LDL.LU R0, [R1+0xc0] ;  /* 0x0000c00001007983 */ /* 0x001ea20000300800 */
[----:B------:R-:W-:Y:S02]  /*8c90*/  IMAD R3, R21, UR4, RZ ;  /* 0x0000000415037c24 */ /* 0x000fe4000f8e02ff */
[----:B------:R-:W-:-:S03]  /*8ca0*/  IMAD R2, R20, UR4, RZ ;  /* 0x0000000414027c24 */ /* 0x000fc6000f8e02ff */
[----:B------:R-:W-:Y:S04]  /*8cb0*/  STL [R1+0x24], R3 ;  /* 0x0000240301007387 */ /* 0x000fe80000100800 */
[----:B--2---:R0:W-:Y:S04]  /*8cc0*/  STL [R1+0x740], R0 ;  /* 0x0007400001007387 */ /* 0x0041e80000100800 */
[----:B------:R-:W-:Y:S04]  /*8cd0*/  STL [R1+0x2c], R2 ;  /* 0x00002c0201007387 */ /* 0x000fe80000100800 */
[----:B0-----:R-:W2:Y:S04]  /*8ce0*/  LDL.LU R0, [R1+0xb8] ;  /* 0x0000b80001007983 */ /* 0x001ea80000300800 */
[----:B--2---:R0:W-:Y:S04]  /*8cf0*/  STL [R1+0x744], R0 ;  /* 0x0007440001007387 */ /* 0x0041e80000100800 */
[----:B0-----:R-:W2:Y:S04]  /*8d00*/  LDL.LU R0, [R1+0xb0] ;  /* 0x0000b00001007983 */ /* 0x001ea80000300800 */
[----:B------:R-:W3:Y:S04]  /*8d10*/  LDL.LU R2, [R1+0xc8] ;  /* 0x0000c80001027983 */ /* 0x000ee80000300800 */
[----:B------:R-:W4:Y:S04]  /*8d20*/  LDL.LU R3, [R1+0xcc] ;  /* 0x0000cc0001037983 */ /* 0x000f280000300800 */
[----:B------:R-:W5:Y:S04]  /*8d30*/  LDL.LU R7, [R1+0xd4] ;  /* 0x0000d40001077983 */ /* 0x000f680000300800 */
        /* <DEDUP_REMOVED lines=24> */
[----:B------:R-:W5:Y:S01]  /*8ec0*/  LDL.LU R20, [R1+0x184] ;  /* 0x0001840001147983 */ /* 0x000f620000300800 */
[----:B--2---:R-:W-:-:S05]  /*8ed0*/  IMAD R0, R0, UR4, RZ ;  /* 0x0000000400007c24 */ /* 0x004fca000f8e02ff */
[----:B------:R0:W-:Y:S04]  /*8ee0*/  STL [R1+0x30], R0 ;  /* 0x0000300001007387 */ /* 0x0001e80000100800 */
[----:B0-----:R-:W2:Y:S02]  /*8ef0*/  LDL.LU R0, [R1+0x744] ;  /* 0x0007440001007983 */ /* 0x001ea40000300800 */
[----:B--2---:R-:W-:-:S05]  /*8f00*/  IMAD R0, R0, UR4, RZ ;  /* 0x0000000400007c24 */ /* 0x004fca000f8e02ff */
[----:B------:R0:W-:Y:S04]  /*8f10*/  STL [R1+0x34], R0 ;  /* 0x0000340001007387 */ /* 0x0001e80000100800 */
[----:B0-----:R-:W2:Y:S01]  /*8f20*/  LDL.LU R0, [R1+0x740] ;  /* 0x0007400001007983 */ /* 0x001ea20000300800 */
[----:B---3--:R-:W-:Y:S02]  /*8f30*/  IMAD R2, R2, UR4, RZ ;  /* 0x0000000402027c24 */ /* 0x008fe4000f8e02ff */
[----:B--2---:R-:W-:-:S05]  /*8f40*/  IMAD R0, R0, UR4, RZ ;  /* 0x0000000400007c24 */ /* 0x004fca000f8e02ff */
[----:B------:R4:W-:Y:S04]  /*8f50*/  STL [R1+0x38], R0 ;  /* 0x0000380001007387 */ /* 0x0009e80000100800 */
[----:B------:R0:W-:Y:S01]  /*8f60*/  STL [R1+0x3c], R2 ;  /* 0x00003c0201007387 */ /* 0x0001e20000100800 */
[----:B----4-:R-:W-:Y:S02]  /*8f70*/  IMAD R0, R3, UR4, RZ ;  /* 0x0000000403007c24 */ /* 0x010fe4000f8e02ff */
[----:B-----5:R-:W-:Y:S02]  /*8f80*/  IMAD R3, R7, UR4, RZ ;  /* 0x0000000407037c24 */ /* 0x020fe4000f8e02ff */
[----:B0-----:R-:W-:Y:S01]  /*8f90*/  IMAD R2, R8, UR4, RZ ;  /* 0x0000000408027c24 */ /* 0x001fe2000f8e02ff */
[----:B------:R0:W-:Y:S04]  /*8fa0*/  STL [R1+0x40], R0 ;  /* 0x0000400001007387 */ /* 0x0001e80000100800 */
[----:B------:R1:W-:Y:S01]  /*8fb0*/  STL [R1+0x44], R3 ;  /* 0x0000440301007387 */ /* 0x0003e20000100800 */
[----:B0-----:R-:W-:-:S03]  /*8fc0*/  IMAD R0, R9, UR4, RZ ;  /* 0x0000000409007c24 */ /* 0x001fc6000f8e02ff */
[----:B------:R0:W-:Y:S01]  /*8fd0*/  STL [R1+0x68], R2 ;  /* 0x0000680201007387 */ /* 0x0001e20000100800 */
[----:B-1----:R-:W-:-:S03]  /*8fe0*/  IMAD R3, R10, UR4, RZ ;  /* 0x000000040a037c24 */ /* 0x002fc6000f8e02ff */
[----:B------:R1:W-:Y:S01]  /*8ff0*/  STL [R1+0x6c], R0 ;  /* 0x00006c0001007387 */ /* 0x0003e20000100800 */
[----:B0-----:R-:W-:-:S03]  /*9000*/  IMAD R2, R11, UR4, RZ ;  /* 0x000000040b027c24 */ /* 0x001fc6000f8e02ff */
[----:B------:R0:W-:Y:S01]  /*9010*/  STL [R1+0x88], R3 ;  /* 0x0000880301007387 */ /* 0x0001e20000100800 */
[----:B-1----:R-:W-:-:S03]  /*9020*/  IMAD R0, R17, UR4, RZ ;  /* 0x0000000411007c24 */ /* 0x002fc6000f8e02ff */
[----:B------:R1:W-:Y:S04]  /*9030*/  STL [R1+0x8c], R2 ;  /* 0x00008c0201007387 */ /* 0x0003e80000100800 */
[----:B------:R2:W-:Y:S01]  /*9040*/  STL [R1+0x90], R0 ;  /* 0x0000900001007387 */ /* 0x0005e20000100800 */
[----:B0-----:R-:W-:Y:S02]  /*9050*/  IMAD R3, R19, UR4, RZ ;  /* 0x0000000413037c24 */ /* 0x001fe4000f8e02ff */
[----:B-1----:R-:W-:-:S03]  /*9060*/  IMAD R2, R18, UR4, RZ ;  /* 0x0000000412027c24 */ /* 0x002fc6000f8e02ff */
[----:B------:R0:W-:Y:S01]  /*9070*/  STL [R1+0x94], R3 ;  /* 0x0000940301007387 */ /* 0x0001e20000100800 */
[----:B--2---:R-:W-:-:S03]  /*9080*/  IMAD R0, R16, UR4, RZ ;  /* 0x0000000410007c24 */ /* 0x004fc6000f8e02ff */
        /* <DEDUP_REMOVED lines=165> */
[----:B------:R-:W5:Y:S01]  /*9ae0*/  LDL.LU R20, [R1] ;  /* 0x0000000001147983 */ /* 0x000f620000300800 */
[----:B--2---:R-:W-:-:S05]  /*9af0*/  IMAD R0, R0, UR4, RZ ;  /* 0x0000000400007c24 */ /* 0x004fca000f8e02ff */
[----:B------:R0:W-:Y:S04]  /*9b00*/  STL [R1+0xf8], R0 ;  /* 0x0000f80001007387 */ /* 0x0001e80000100800 */
[----:B0-----:R-:W2:Y:S02]  /*9b10*/  LDL.LU R0, [R1+0x734] ;  /* 0x0007340001007983 */ /* 0x001ea40000300800 */
[----:B--2---:R-:W-:-:S05]  /*9b20*/  IMAD R0, R0, UR4, RZ ;  /* 0x0000000400007c24 */ /* 0x004fca000f8e02ff */
[----:B------:R0:W-:Y:S04]  /*9b30*/  STL [R1+0xf4], R0 ;  /* 0x0000f40001007387 */ /* 0x0001e80000100800 */
[----:B0-----:R-:W2:Y:S01]  /*9b40*/  LDL.LU R0, [R1+0x730] ;  /* 0x0007300001007983 */ /* 0x001ea20000300800 */
[----:B---3--:R-:W-:Y:S02]  /*9b50*/  IMAD R2, R2, UR4, RZ ;  /* 0x0000000402027c24 */ /* 0x008fe4000f8e02ff */
[----:B----4-:R-:W-:Y:S02]  /*9b60*/  IMAD R3, R3, UR4, RZ ;  /* 0x0000000403037c24 */ /* 0x010fe4000f8e02ff */
[----:B-----5:R-:W-:Y:S02]  /*9b70*/  IMAD R7, R7, UR4, RZ ;  /* 0x0000000407077c24 */ /* 0x020fe4000f8e02ff */
[----:B------:R-:W-:-:S02]  /*9b80*/  IMAD R8, R8, UR4, RZ ;  /* 0x0000000408087c24 */ /* 0x000fc4000f8e02ff */
[----:B------:R-:W-:Y:S02]  /*9b90*/  IMAD R9, R9, UR4, RZ ;  /* 0x0000000409097c24 */ /* 0x000fe4000f8e02ff */
[----:B------:R-:W-:Y:S02]  /*9ba0*/  IMAD R10, R10, UR4, RZ ;  /* 0x000000040a0a7c24 */ /* 0x000fe4000f8e02ff */
[----:B------:R-:W-:Y:S02]  /*9bb0*/  IMAD R11, R11, UR4, RZ ;  /* 0x000000040b0b7c24 */ /* 0x000fe4000f8e02ff */
[----:B------:R-:W-:Y:S02]  /*9bc0*/  IMAD R17, R17, UR4, RZ ;  /* 0x0000000411117c24 */ /* 0x000fe4000f8e02ff */
[----:B------:R-:W-:Y:S02]  /*9bd0*/  IMAD R19, R19, UR4, RZ ;  /* 0x0000000413137c24 */ /* 0x000fe4000f8e02ff */
        /* <DEDUP_REMOVED lines=19> */
[----:B--2---:R-:W-:-:S05]  /*9d10*/  IMAD R0, R0, UR4, RZ ;  /* 0x0000000400007c24 */ /* 0x004fca000f8e02ff */
        /* <DEDUP_REMOVED lines=51> */
[----:B0-----:R-:W3:Y:S04]  /*a050*/  LDL.LU R23, [R1+0x6c8] ;  /* 0x0006c80001177983 */ /* 0x001ee80000300800 */
[----:B------:R0:W-:Y:S04]  /*a060*/  STL [R1+0x8], R22 ;  /* 0x0000081601007387 */ /* 0x0001e80000100800 */
[----:B0-----:R-:W5:Y:S04]  /*a070*/  LDL.LU R22, [R1+0x6c4] ;  /* 0x0006c40001167983 */ /* 0x001f680000300800 */
[----:B------:R0:W-:Y:S04]  /*a080*/  STL [R1+0x4], R21 ;  /* 0x0000041501007387 */ /* 0x0001e80000100800 */
[----:B0-----:R-:W2:Y:S04]  /*a090*/  LDL.LU R21, [R1+0x6c0] ;  /* 0x0006c00001157983 */ /* 0x001ea80000300800 */
[----:B------:R0:W-:Y:S04]  /*a0a0*/  STL [R1], R20 ;  /* 0x0000001401007387 */ /* 0x0001e80000100800 */
[----:B0-----:R-:W2:Y:S01]  /*a0b0*/  LDL.LU R20, [R1+0x6bc] ;  /* 0x0006bc0001147983 */ /* 0x001ea20000300800 */
[----:B----4-:R-:W-:-:S02]  /*a0c0*/  IMAD R4, R4, UR4, RZ ;  /* 0x0000000404047c24 */ /* 0x010fc4000f8e02ff */
[----:B---3--:R-:W-:Y:S02]  /*a0d0*/  IMAD R23, R23, UR4, RZ ;  /* 0x0000000417177c24 */ /* 0x008fe4000f8e02ff */
[----:B-----5:R-:W-:Y:S02]  /*a0e0*/  IMAD R22, R22, UR4, RZ ;  /* 0x0000000416167c24 */ /* 0x020fe4000f8e02ff */
[----:B--2---:R-:W-:Y:S02]  /*a0f0*/  IMAD R21, R21, UR4, RZ ;  /* 0x0000000415157c24 */ /* 0x004fe4000f8e02ff */
[----:B------:R-:W-:-:S05]  /*a100*/  IMAD R20, R20, UR4, RZ ;  /* 0x0000000414147c24 */ /* 0x000fca000f8e02ff */
[----:B------:R0:W-:Y:S04]  /*a110*/  STL [R1+0x6ac], R20 ;  /* 0x0006ac1401007387 */ /* 0x0001e80000100800 */
[----:B------:R-:W-:Y:S01]  /*a120*/  STL [R1+0x6b0], R21 ;  /* 0x0006b01501007387 */ /* 0x000fe20000100800 */
[----:B0-----:R-:W-:-:S03]  /*a130*/  IMAD R20, R12, UR4, RZ ;  /* 0x000000040c147c24 */ /* 0x001fc6000f8e02ff */
[----:B------:R-:W-:Y:S01]  /*a140*/  STL [R1+0x6b4], R22 ;  /* 0x0006b41601007387 */ /* 0x000fe20000100800 */
[----:B------:R-:W-:-:S03]  /*a150*/  IMAD R12, R5, UR4, RZ ;  /* 0x00000004050c7c24 */ /* 0x000fc6000f8e02ff */
[----:B------:R-:W-:Y:S04]  /*a160*/  STL [R1+0x6b8], R23 ;  /* 0x0006b81701007387 */ /* 0x000fe80000100800 */
[----:B------:R0:W-:Y:S04]  /*a170*/  STL [R1+0x188], R20 ;  /* 0x0001881401007387 */ /* 0x0001e80000100800 */
[----:B------:R1:W-:Y:S04]  /*a180*/  STL [R1+0x18c], R4 ;  /* 0x00018c0401007387 */ /* 0x0003e80000100800 */
[----:B------:R-:W-:Y:S04]  /*a190*/  STL [R1+0x190], R12 ;  /* 0x0001900c01007387 */ /* 0x000fe80000100800 */
[----:B0-----:R-:W2:Y:S01]  /*a1a0*/  LDL.LU R20, [R1+0x14] ;  /* 0x0000140001147983 */ /* 0x001ea20000300800 */
[----:B------:R-:W-:Y:S01]  /*a1b0*/  IMAD R5, R6, UR4, RZ ;  /* 0x0000000406057c24 */ /* 0x000fe2000f8e02ff */
[----:B------:R-:W-:Y:S01]  /*a1c0*/  IADD3 R6, P4, R19, UR12, RZ ;  /* 0x0000000c13067c10 */ /* 0x000fe2000ff9e0ff */
[----:B-1----:R-:W-:-:S03]  /*a1d0*/  IMAD R4, R13, UR4, RZ ;  /* 0x000000040d047c24 */ /* 0x002fc6000f8e02ff */
[----:B------:R0:W-:Y:S04]  /*a1e0*/  STL [R1+0x194], R5 ;  /* 0x0001940501007387 */ /* 0x0001e80000100800 */
[----:B------:R-:W-:Y:S04]  /*a1f0*/  STL [R1+0x198], R4 ;  /* 0x0001980401007387 */ /* 0x000fe80000100800 */
[----:B------:R1:W-:Y:S01]  /*a200*/  STL [R1+0x24c], R6 ;  /* 0x00024c0601007387 */ /* 0x0003e20000100800 */
[----:B0-----:R-:W-:-:S05]  /*a210*/  IADD3 R5, P3, R17, UR12, RZ ;  /* 0x0000000c11057c10 */ /* 0x001fca000ff7e0ff */
[----:B------:R0:W-:Y:S01]  /*a220*/  STL [R1+0x250], R5 ;  /* 0x0002500501007387 */ /* 0x0001e20000100800 */
[----:B-1----:R-:W-:Y:S02]  /*a230*/  IADD3 R6, P2, R11, UR12, RZ ;  /* 0x0000000c0b067c10 */ /* 0x002fe4000ff5e0ff */
[----:B------:R-:W-:-:S03]  /*a240*/  SHF.R.S32.HI R12, RZ, 0x1f, R11 ;  /* 0x0000001fff0c7819 */ /* 0x000fc6000001140b */
[----:B------:R1:W-:Y:S01]  /*a250*/  STL [R1+0x254], R6 ;  /* 0x0002540601007387 */ /* 0x0003e20000100800 */
[----:B0-----:R-:W-:Y:S02]  /*a260*/  IADD3 R5, P1, R10, UR12, RZ ;  /* 0x0000000c0a057c10 */ /* 0x001fe4000ff3e0ff */
[----:B------:R-:W-:-:S03]  /*a270*/  SHF.R.S32.HI R11, RZ, 0x1f, R10 ;  /* 0x0000001fff0b7819 */ /* 0x000fc6000001140a */
[----:B------:R0:W-:Y:S01]  /*a280*/  STL [R1+0x258], R5 ;  /* 0x0002580501007387 */ /* 0x0001e20000100800 */
[----:B-1----:R-:W-:Y:S02]  /*a290*/  IADD3 R6, P0, R9, UR12, RZ ;  /* 0x0000000c09067c10 */ /* 0x002fe4000ff1e0ff */
[----:B------:R-:W-:Y:S02]  /*a2a0*/  SHF.R.S32.HI R10, RZ, 0x1f, R9 ;  /* 0x0000001fff0a7819 */ /* 0x000fe40000011409 */
[----:B------:R-:W-:Y:S01]  /*a2b0*/  SHF.R.S32.HI R9, RZ, 0x1f, R8 ;  /* 0x0000001fff097819 */ /* 0x000fe20000011408 */
[----:B------:R1:W-:Y:S01]  /*a2c0*/  STL [R1+0x25c], R6 ;  /* 0x00025c0601007387 */ /* 0x0003e20000100800 */
[----:B0-----:R-:W-:Y:S02]  /*a2d0*/  IADD3 R5, P6, R8, UR12, RZ ;  /* 0x0000000c08057c10 */ /* 0x001fe4000ffde0ff */
[----:B------:R-:W-:Y:S01]  /*a2e0*/  SHF.R.S32.HI R13, RZ, 0x1f, R17 ;  /* 0x0000001fff0d7819 */ /* 0x000fe20000011411 */
[----:B------:R-:W3:Y:S01]  /*a2f0*/  LDL.LU R8, [R1+0x20] ;  /* 0x0000200001087983 */ /* 0x000ee20000300800 */
[----:B------:R-:W-:-:S02]  /*a300*/  SHF.R.S32.HI R4, RZ, 0x1f, R19 ;  /* 0x0000001fff047819 */ /* 0x000fc40000011413 */
[----:B------:R-:W-:Y:S01]  /*a310*/  IADD3 R19, P5, R7, UR12, RZ ;  /* 0x0000000c07137c10 */ /* 0x000fe2000ffbe0ff */
[----:B------:R-:W4:Y:S01]  /*a320*/  LDL.LU R17, [R1+0x2c] ;  /* 0x00002c0001117983 */ /* 0x000f220000300800 */
[----:B-1----:R-:W-:-:S03]  /*a330*/  SHF.R.S32.HI R6, RZ, 0x1f, R7 ;  /* 0x0000001fff067819 */ /* 0x002fc60000011407 */
[----:B------:R0:W-:Y:S04]  /*a340*/  STL [R1+0x260], R5 ;  /* 0x0002600501007387 */ /* 0x0001e80000100800 */
[----:B------:R-:W5:Y:S01]  /*a350*/  LDL.LU R7, [R1+0x18] ;  /* 0x0000180001077983 */ /* 0x000f620000300800 */
[----:B------:R-:W-:Y:S02]  /*a360*/  IADD3.X R4, R4, UR13, RZ, P4, !PT ;  /* 0x0000000d04047c10 */ /* 0x000fe4000a7fe4ff */
[----:B------:R-:W-:Y:S01]  /*a370*/  IADD3 R21, P4, R3, UR12, RZ ;  /* 0x0000000c03157c10 */ /* 0x000fe2000ff9e0ff */
[----:B------:R1:W-:Y:S01]  /*a380*/  STL [R1+0x264], R19 ;  /* 0x0002641301007387 */ /* 0x0003e20000100800 */
[----:B0-----:R-:W-:Y:S02]  /*a390*/  SHF.R.S32.HI R5, RZ, 0x1f, R3 ;  /* 0x0000001fff057819 */ /* 0x001fe40000011403 */
[----:B------:R-:W-:Y:S01]  /*a3a0*/  IADD3.X R3, R13, UR13, RZ, P3, !PT ;  /* 0x0000000d0d037c10 */ /* 0x000fe20009ffe4ff */
[----:B-1----:R-:W4:Y:S04]  /*a3b0*/  LDL.LU R19, [R1+0x30] ;  /* 0x0000300001137983 */ /* 0x002f280000300800 */
[----:B------:R-:W-:Y:S04]  /*a3c0*/  STL [R1+0x338], R4 ;  /* 0x0003380401007387 */ /* 0x000fe80000100800 */
[----:B------:R0:W-:Y:S04]  /*a3d0*/  STL [R1+0x268], R21 ;  /* 0x0002681501007387 */ /* 0x0001e80000100800 */
[----:B------:R-:W4:Y:S04]  /*a3e0*/  LDL.LU R13, [R1+0x24] ;  /* 0x00002400010d7983 */ /* 0x000f280000300800 */
[----:B------:R-:W4:Y:S01]  /*a3f0*/  LDL.LU R23, [R1+0x34] ;  /* 0x0000340001177983 */ /* 0x000f220000300800 */
[----:B0-----:R-:W-:-:S03]  /*a400*/  IADD3 R21, P3, R2, UR12, RZ ;  /* 0x0000000c02157c10 */ /* 0x001fc6000ff7e0ff */
[----:B------:R0:W-:Y:S04]  /*a410*/  STL [R1+0x33c], R3 ;  /* 0x00033c0301007387 */ /* 0x0001e80000100800 */
[----:B------:R1:W-:Y:S04]  /*a420*/  STL [R1+0x26c], R21 ;  /* 0x00026c1501007387 */ /* 0x0003e80000100800 */
[----:B------:R-:W4:Y:S01]  /*a430*/  LDL.LU R22, [R1+0x38] ;  /* 0x0000380001167983 */ /* 0x000f220000300800 */
[----:B------:R-:W-:Y:S02]  /*a440*/  SHF.R.S32.HI R4, RZ, 0x1f, R2 ;  /* 0x0000001fff047819 */ /* 0x000fe40000011402 */
[----:B------:R-:W-:-:S02]  /*a450*/  IADD3.X R2, R12, UR13, RZ, P2, !PT ;  /* 0x0000000d0c027c10 */ /* 0x000fc400097fe4ff */
[----:B------:R-:W-:Y:S02]  /*a460*/  IADD3 R12, P2, R0, UR12, RZ ;  /* 0x0000000c000c7c10 */ /* 0x000fe4000ff5e0ff */
[----:B0-----:R-:W-:Y:S01]  /*a470*/  SHF.R.S32.HI R3, RZ, 0x1f, R0 ;  /* 0x0000001fff037819 */ /* 0x001fe20000011400 */
[----:B------:R-:W-:Y:S01]  /*a480*/  STL [R1+0x340], R2 ;  /* 0x0003400201007387 */ /* 0x000fe20000100800 */
[----:B------:R-:W-:-:S03]  /*a490*/  IADD3.X R0, R11, UR13, RZ, P1, !PT ;  /* 0x0000000d0b007c10 */ /* 0x000fc60008ffe4ff */
[----:B------:R2:W-:Y:S04]  /*a4a0*/  STL [R1+0x270], R12 ;  /* 0x0002700c01007387 */ /* 0x0005e80000100800 */
[----:B-1----:R-:W4:Y:S04]  /*a4b0*/  LDL.LU R21, [R1+0x3c] ;  /* 0x00003c0001157983 */ /* 0x002f280000300800 */
[----:B------:R-:W-:Y:S01]  /*a4c0*/  STL [R1+0x344], R0 ;  /* 0x0003440001007387 */ /* 0x000fe20000100800 */
[----:B--2---:R-:W-:Y:S02]  /*a4d0*/  IADD3 R12, P1, R20, UR12, RZ ;  /* 0x0000000c140c7c10 */ /* 0x004fe4000ff3e0ff */
[----:B------:R-:W-:-:S03]  /*a4e0*/  SHF.R.S32.HI R2, RZ, 0x1f, R20 ;  /* 0x0000001fff027819 */ /* 0x000fc60000011414 */
[----:B------:R-:W-:Y:S04]  /*a4f0*/  STL [R1+0x274], R12 ;  /* 0x0002740c01007387 */ /* 0x000fe80000100800 */
[----:B------:R-:W2:Y:S01]  /*a500*/  LDL.LU R20, [R1+0x40] ;  /* 0x0000400001147983 */ /* 0x000ea20000300800 */
[----:B------:R-:W-:-:S05]  /*a510*/  IADD3.X R11, R10, UR13, RZ, P0, !PT ;  /* 0x0000000d0a0b7c10 */ /* 0x000fca00087fe4ff */
[----:B------:R0:W-:Y:S04]  /*a520*/  STL [R1+0x348], R11 ;  /* 0x0003480b01007387 */ /* 0x0001e80000100800 */
[----:B0-----:R-:W2:Y:S01]  /*a530*/  LDL.LU R11, [R1+0x44] ;  /* 0x00004400010b7983 */ /* 0x001ea20000300800 */
[----:B------:R-:W-:Y:S02]  /*a540*/  IADD3.X R6, R6, UR13, RZ, P5, !PT ;  /* 0x0000000d06067c10 */ /* 0x000fe4000affe4ff */
[----:B------:R-:W-:Y:S02]  /*a550*/  IADD3.X R5, R5, UR13, RZ, P4, !PT ;  /* 0x0000000d05057c10 */ /* 0x000fe4000a7fe4ff */
[----:B------:R-:W-:Y:S02]  /*a560*/  IADD3.X R4, R4, UR13, RZ, P3, !PT ;  /* 0x0000000d04047c10 */ /* 0x000fe40009ffe4ff */
[----:B-----5:R-:W-:-:S05]  /*a570*/  IADD3 R10, P0, R7, UR12, RZ ;  /* 0x0000000c070a7c10 */ /* 0x020fca000ff1e0ff */
[----:B------:R0:W-:Y:S01]  /*a580*/  STL [R1+0x278], R10 ;  /* 0x0002780a01007387 */ /* 0x0001e20000100800 */
[----:B------:R-:W-:-:S03]  /*a590*/  SHF.R.S32.HI R0, RZ, 0x1f, R7 ;  /* 0x0000001fff007819 */ /* 0x000fc60000011407 */
[----:B------:R-:W5:Y:S01]  /*a5a0*/  LDL.LU R12, [R1+0x68] ;  /* 0x00006800010c7983 */ /* 0x000f620000300800 */
[----:B0-----:R-:W-:Y:S02]  /*a5b0*/  IADD3.X R10, R9, UR13, RZ, P6, !PT ;  /* 0x0000000d090a7c10 */ /* 0x001fe4000b7fe4ff */
[----:B---3--:R-:W-:Y:S02]  /*a5c0*/  IADD3 R9, P6, R8, UR12, RZ ;  /* 0x0000000c08097c10 */ /* 0x008fe4000ffde0ff */
[----:B------:R-:W-:Y:S01]  /*a5d0*/  SHF.R.S32.HI R7, RZ, 0x1f, R8 ;  /* 0x0000001fff077819 */ /* 0x000fe20000011408 */
[----:B------:R-:W-:Y:S04]  /*a5e0*/  STL [R1+0x34c], R10 ;  /* 0x00034c0a01007387 */ /* 0x000fe80000100800 */
[----:B------:R0:W-:Y:S01]  /*a5f0*/  STL [R1+0x27c], R9 ;  /* 0x00027c0901007387 */ /* 0x0001e20000100800 */
[----:B----4-:R-:W-:-:S02]  /*a600*/  SHF.R.S32.HI R8, RZ, 0x1f, R13 ;  /* 0x0000001fff087819 */ /* 0x010fc4000001140d */
[----:B0-----:R-:W-:Y:S02]  /*a610*/  IADD3 R9, P5, R13, UR12, RZ ;  /* 0x0000000c0d097c10 */ /* 0x001fe4000ffbe0ff */
[----:B------:R-:W3:Y:S04]  /*a620*/  LDL.LU R13, [R1+0x6c] ;  /* 0x00006c00010d7983 */ /* 0x000ee80000300800 */
[----:B------:R0:W-:Y:S04]  /*a630*/  STL [R1+0x350], R6 ;  /* 0x0003500601007387 */ /* 0x0001e80000100800 */
[----:B------:R1:W-:Y:S01]  /*a640*/  STL [R1+0x280], R9 ;  /* 0x0002800901007387 */ /* 0x0003e20000100800 */
[----:B0-----:R-:W-:-:S02]  /*a650*/  SHF.R.S32.HI R6, RZ, 0x1f, R17 ;  /* 0x0000001fff067819 */ /* 0x001fc40000011411 */
[----:B-1----:R-:W-:Y:S02]  /*a660*/  IADD3 R9, P4, R17, UR12, RZ ;  /* 0x0000000c11097c10 */ /* 0x002fe4000ff9e0ff */
[----:B------:R-:W4:Y:S04]  /*a670*/  LDL.LU R17, [R1+0x88] ;  /* 0x0000880001117983 */ /* 0x000f280000300800 */
[----:B------:R0:W-:Y:S04]  /*a680*/  STL [R1+0x354], R5 ;  /* 0x0003540501007387 */ /* 0x0001e80000100800 */
[----:B------:R1:W-:Y:S01]  /*a690*/  STL [R1+0x284], R9 ;  /* 0x0002840901007387 */ /* 0x0003e20000100800 */
[----:B0-----:R-:W-:-:S02]  /*a6a0*/  SHF.R.S32.HI R5, RZ, 0x1f, R19 ;  /* 0x0000001fff057819 */ /* 0x001fc40000011413 */
[----:B-1----:R-:W-:Y:S02]  /*a6b0*/  IADD3 R9, P3, R19, UR12, RZ ;  /* 0x0000000c13097c10 */ /* 0x002fe4000ff7e0ff */
[----:B------:R-:W4:Y:S01]  /*a6c0*/  LDL.LU R19, [R1+0x8c] ;  /* 0x00008c0001137983 */ /* 0x000f220000300800 */
[----:B------:R-:W-:-:S03]  /*a6d0*/  IADD3.X R3, R3, UR13, RZ, P2, !PT ;  /* 0x0000000d03037c10 */ /* 0x000fc600097fe4ff */
[----:B------:R0:W-:Y:S04]  /*a6e0*/  STL [R1+0x358], R4 ;  /* 0x0003580401007387 */ /* 0x0001e80000100800 */
[----:B------:R1:W-:Y:S01]  /*a6f0*/  STL [R1+0x288], R9 ;  /* 0x0002880901007387 */ /* 0x0003e20000100800 */
[----:B------:R-:W-:Y:S02]  /*a700*/  IADD3.X R2, R2, UR13, RZ, P1, !PT ;  /* 0x0000000d02027c10 */ /* 0x000fe40008ffe4ff */
[----:B0-----:R-:W-:Y:S02]  /*a710*/  SHF.R.S32.HI R4, RZ, 0x1f, R23 ;  /* 0x0000001fff047819 */ /* 0x001fe40000011417 */
        /* <DEDUP_REMOVED lines=10> */
[----:B0-----:R-:W-:Y:S02]  /*a7c0*/  SHF.R.S32.HI R2, RZ, 0x1f, R21 ;  /* 0x0000001fff027819 */ /* 0x001fe40000011415 */
[----:B-1----:R-:W-:Y:S02]  /*a7d0*/  IADD3 R9, P0, R21, UR12, RZ ;  /* 0x0000000c15097c10 */ /* 0x002fe4000ff1e0ff */
[----:B------:R-:W4:Y:S01]  /*a7e0*/  LDL.LU R21, [R1+0x98] ;  /* 0x0000980001157983 */ /* 0x000f220000300800 */
[----:B------:R-:W-:-:S03]  /*a7f0*/  IADD3.X R10, R7, UR13, RZ, P6, !PT ;  /* 0x0000000d070a7c10 */ /* 0x000fc6000b7fe4ff */
[----:B------:R-:W-:Y:S04]  /*a800*/  STL [R1+0x360], R0 ;  /* 0x0003600001007387 */ /* 0x000fe80000100800 */
[----:B------:R2:W-:Y:S04]  /*a810*/  STL [R1+0x294], R9 ;  /* 0x0002940901007387 */ /* 0x0005e80000100800 */
[----:B------:R-:W-:Y:S01]  /*a820*/  STL [R1+0x364], R10 ;  /* 0x0003640a01007387 */ /* 0x000fe20000100800 */
[----:B--2---:R-:W-:Y:S02]  /*a830*/  IADD3 R9, P6, R20, UR12, RZ ;  /* 0x0000000c14097c10 */ /* 0x004fe4000ffde0ff */
[----:B------:R-:W-:-:S03]  /*a840*/  SHF.R.S32.HI R0, RZ, 0x1f, R20 ;  /* 0x0000001fff007819 */ /* 0x000fc60000011414 */
[----:B------:R0:W-:Y:S04]  /*a850*/  STL [R1+0x298], R9 ;  /* 0x0002980901007387 */ /* 0x0001e80000100800 */
[----:B------:R-:W2:Y:S01]  /*a860*/  LDL.LU R20, [R1+0xa0] ;  /* 0x0000a00001147983 */ /* 0x000ea20000300800 */
[----:B------:R-:W-:Y:S02]  /*a870*/  IADD3.X R8, R8, UR13, RZ, P5, !PT ;  /* 0x0000000d08087c10 */ /* 0x000fe4000affe4ff */
[----:B0-----:R-:W-:-:S03]  /*a880*/  IADD3 R9, P5, R11, UR12, RZ ;  /* 0x0000000c0b097c10 */ /* 0x001fc6000ffbe0ff */
[----:B------:R-:W-:Y:S01]  /*a890*/  STL [R1+0x368], R8 ;  /* 0x0003680801007387 */ /* 0x000fe20000100800 */
[----:B------:R-:W-:Y:S02]  /*a8a0*/  SHF.R.S32.HI R7, RZ, 0x1f, R11 ;  /* 0x0000001fff077819 */ /* 0x000fe4000001140b */
[----:B------:R-:W-:Y:S01]  /*a8b0*/  IADD3.X R6, R6, UR13, RZ, P4, !PT ;  /* 0x0000000d06067c10 */ /* 0x000fe2000a7fe4ff */
[----:B------:R5:W-:Y:S04]  /*a8c0*/  STL [R1+0x29c], R9 ;  /* 0x00029c0901007387 */ /* 0x000be80000100800 */
[----:B------:R-:W2:Y:S01]  /*a8d0*/  LDL.LU R11, [R1+0xa4] ;  /* 0x0000a400010b7983 */ /* 0x000ea20000300800 */
[----:B------:R-:W-:-:S03]  /*a8e0*/  IADD3.X R5, R5, UR13, RZ, P3, !PT ;  /* 0x0000000d05057c10 */ /* 0x000fc60009ffe4ff */
[----:B------:R-:W-:Y:S01]  /*a8f0*/  STL [R1+0x36c], R6 ;  /* 0x00036c0601007387 */ /* 0x000fe20000100800 */
[----:B------:R-:W-:Y:S02]  /*a900*/  IADD3.X R4, R4, UR13, RZ, P2, !PT ;  /* 0x0000000d04047c10 */ /* 0x000fe400097fe4ff */
[----:B------:R-:W-:Y:S02]  /*a910*/  IADD3.X R3, R3, UR13, RZ, P1, !PT ;  /* 0x0000000d03037c10 */ /* 0x000fe40008ffe4ff */
[----:B-----5:R-:W-:Y:S02]  /*a920*/  IADD3 R9, P4, R12, UR12, RZ ;  /* 0x0000000c0c097c10 */ /* 0x020fe4000ff9e0ff */
[----:B------:R-:W-:-:S03]  /*a930*/  SHF.R.S32.HI R8, RZ, 0x1f, R12 ;  /* 0x0000001fff087819 */ /* 0x000fc6000001140c */
[----:B------:R3:W-:Y:S04]  /*a940*/  STL [R1+0x2a0], R9 ;  /* 0x0002a00901007387 */ /* 0x0007e80000100800 */
[----:B------:R-:W5:Y:S04]  /*a950*/  LDL.LU R12, [R1+0xa8] ;  /* 0x0000a800010c7983 */ /* 0x000f680000300800 */
[----:B------:R-:W-:Y:S01]  /*a960*/  STL [R1+0x370], R5 ;  /* 0x0003700501007387 */ /* 0x000fe20000100800 */
[----:B---3--:R-:W-:Y:S02]  /*a970*/  IADD3 R9, P3, R13, UR12, RZ ;  /* 0x0000000c0d097c10 */ /* 0x008fe4000ff7e0ff */
[----:B------:R-:W-:-:S03]  /*a980*/  SHF.R.S32.HI R6, RZ, 0x1f, R13 ;  /* 0x0000001fff067819 */ /* 0x000fc6000001140d */
[----:B------:R4:W-:Y:S04]  /*a990*/  STL [R1+0x2a4], R9 ;  /* 0x0002a40901007387 */ /* 0x0009e80000100800 */
[----:B------:R-:W3:Y:S04]  /*a9a0*/  LDL.LU R13, [R1+0xac] ;  /* 0x0000ac00010d7983 */ /* 0x000ee80000300800 */
[----:B------:R-:W-:Y:S01]  /*a9b0*/  STL [R1+0x374], R4 ;  /* 0x0003740401007387 */ /* 0x000fe20000100800 */
[----:B----4-:R-:W-:Y:S02]  /*a9c0*/  IADD3 R9, P2, R17, UR12, RZ ;  /* 0x0000000c11097c10 */ /* 0x010fe4000ff5e0ff */
[----:B------:R-:W-:-:S03]  /*a9d0*/  SHF.R.S32.HI R5, RZ, 0x1f, R17 ;  /* 0x0000001fff057819 */ /* 0x000fc60000011411 */
[----:B------:R0:W-:Y:S04]  /*a9e0*/  STL [R1+0x2a8], R9 ;  /* 0x0002a80901007387 */ /* 0x0001e80000100800 */
[----:B------:R-:W4:Y:S01]  /*a9f0*/  LDL.LU R17, [R1+0xb0] ;  /* 0x0000b00001117983 */ /* 0x000f220000300800 */
[----:B------:R-:W-:-:S03]  /*aa00*/  IADD3.X R2, R2, UR13, RZ, P0, !PT ;  /* 0x0000000d02027c10 */ /* 0x000fc600087fe4ff */
[----:B------:R-:W-:Y:S01]  /*aa10*/  STL [R1+0x378], R3 ;  /* 0x0003780301007387 */ /* 0x000fe20000100800 */
[----:B0-----:R-:W-:Y:S02]  /*aa20*/  IADD3 R9, P1, R19, UR12, RZ ;  /* 0x0000000c13097c10 */ /* 0x001fe4000ff3e0ff */
        /* <DEDUP_REMOVED lines=10> */
[----:B------:R1:W-:Y:S01]  /*aad0*/  STL [R1+0x380], R0 ;  /* 0x0003800001007387 */ /* 0x0003e20000100800 */
[----:B0-----:R-:W-:Y:S02]  /*aae0*/  IADD3 R9, P6, R22, UR12, RZ ;  /* 0x0000000c16097c10 */ /* 0x001fe4000ffde0ff */
[----:B------:R-:W-:-:S03]  /*aaf0*/  SHF.R.S32.HI R2, RZ, 0x1f, R22 ;  /* 0x0000001fff027819 */ /* 0x000fc60000011416 */
[----:B------:R0:W-:Y:S04]  /*ab00*/  STL [R1+0x2b4], R9 ;  /* 0x0002b40901007387 */ /* 0x0001e80000100800 */
[----:B------:R-:W4:Y:S04]  /*ab10*/  LDL.LU R22, [R1+0xc0] ;  /* 0x0000c00001167983 */ /* 0x000f280000300800 */
[----:B------:R2:W-:Y:S01]  /*ab20*/  STL [R1+0x384], R7 ;  /* 0x0003840701007387 */ /* 0x0005e20000100800 */
[----:B-1----:R-:W-:Y:S02]  /*ab30*/  SHF.R.S32.HI R0, RZ, 0x1f, R21 ;  /* 0x0000001fff007819 */ /* 0x002fe40000011415 */
[----:B0-----:R-:W-:-:S02]  /*ab40*/  IADD3 R9, P5, R21, UR12, RZ ;  /* 0x0000000c15097c10 */ /* 0x001fc4000ffbe0ff */
[----:B------:R-:W4:Y:S01]  /*ab50*/  LDL.LU R21, [R1+0xc8] ;  /* 0x0000c80001157983 */ /* 0x000f220000300800 */
[----:B------:R-:W-:-:S03]  /*ab60*/  IADD3.X R8, R8, UR13, RZ, P4, !PT ;  /* 0x0000000d08087c10 */ /* 0x000fc6000a7fe4ff */
[----:B------:R0:W-:Y:S01]  /*ab70*/  STL [R1+0x2b8], R9 ;  /* 0x0002b80901007387 */ /* 0x0001e20000100800 */
[----:B--2---:R-:W-:Y:S02]  /*ab80*/  SHF.R.S32.HI R7, RZ, 0x1f, R20 ;  /* 0x0000001fff077819 */ /* 0x004fe40000011414 */
[----:B0-----:R-:W-:Y:S02]  /*ab90*/  IADD3 R9, P4, R20, UR12, RZ ;  /* 0x0000000c14097c10 */ /* 0x001fe4000ff9e0ff */
[----:B------:R-:W2:Y:S01]  /*aba0*/  LDL.LU R20, [R1+0xcc] ;  /* 0x0000cc0001147983 */ /* 0x000ea20000300800 */
[----:B------:R-:W-:-:S03]  /*abb0*/  IADD3.X R6, R6, UR13, RZ, P3, !PT ;  /* 0x0000000d06067c10 */ /* 0x000fc60009ffe4ff */
[----:B------:R0:W-:Y:S04]  /*abc0*/  STL [R1+0x388], R8 ;  /* 0x0003880801007387 */ /* 0x0001e80000100800 */
[----:B------:R1:W-:Y:S01]  /*abd0*/  STL [R1+0x2bc], R9 ;  /* 0x0002bc0901007387 */ /* 0x0003e20000100800 */
[----:B------:R-:W-:Y:S02]  /*abe0*/  IADD3.X R5, R5, UR13, RZ, P2, !PT ;  /* 0x0000000d05057c10 */ /* 0x000fe400097fe4ff */
[----:B0-----:R-:W-:Y:S02]  /*abf0*/  SHF.R.S32.HI R8, RZ, 0x1f, R11 ;  /* 0x0000001fff087819 */ /* 0x001fe4000001140b */
[----:B-1----:R-:W-:Y:S02]  /*ac00*/  IADD3 R9, P3, R11, UR12, RZ ;  /* 0x0000000c0b097c10 */ /* 0x002fe4000ff7e0ff */
[----:B------:R-:W2:Y:S04]  /*ac10*/  LDL.LU R11, [R1+0xd4] ;  /* 0x0000d400010b7983 */ /* 0x000ea80000300800 */
[----:B------:R5:W-:Y:S04]  /*ac20*/  STL [R1+0x38c], R6 ;  /* 0x00038c0601007387 */ /* 0x000be80000100800 */
[----:B------:R0:W-:Y:S01]  /*ac30*/  STL [R1+0x2c0], R9 ;  /* 0x0002c00901007387 */ /* 0x0001e20000100800 */
[----:B------:R-:W-:-:S02]  /*ac40*/  IADD3.X R4, R4, UR13, RZ, P1, !PT ;  /* 0x0000000d04047c10 */ /* 0x000fc40008ffe4ff */
[----:B------:R-:W-:Y:S02]  /*ac50*/  IADD3.X R3, R3, UR13, RZ, P0, !PT ;  /* 0x0000000d03037c10 */ /* 0x000fe400087fe4ff */
[----:B------:R-:W-:Y:S02]  /*ac60*/  IADD3.X R2, R2, UR13, RZ, P6, !PT ;  /* 0x0000000d02027c10 */ /* 0x000fe4000b7fe4ff */
[----:B-----5:R-:W-:Y:S02]  /*ac70*/  SHF.R.S32.HI R6, RZ, 0x1f, R12 ;  /* 0x0000001fff067819 */ /* 0x020fe4000001140c */
[----:B0-----:R-:W-:Y:S02]  /*ac80*/  IADD3 R9, P2, R12, UR12, RZ ;  /* 0x0000000c0c097c10 */ /* 0x001fe4000ff5e0ff */
[----:B------:R-:W5:Y:S04]  /*ac90*/  LDL.LU R12, [R1+0xd8] ;  /* 0x0000d800010c7983 */ /* 0x000f680000300800 */
[----:B------:R3:W-:Y:S04]  /*aca0*/  STL [R1+0x390], R5 ;  /* 0x0003900501007387 */ /* 0x0007e80000100800 */
[----:B------:R0:W-:Y:S01]  /*acb0*/  STL [R1+0x2c4], R9 ;  /* 0x0002c40901007387 */ /* 0x0001e20000100800 */
[----:B---3--:R-:W-:-:S02]  /*acc0*/  SHF.R.S32.HI R5, RZ, 0x1f, R13 ;  /* 0x0000001fff057819 */ /* 0x008fc4000001140d */
[----:B0-----:R-:W-:Y:S02]  /*acd0*/  IADD3 R9, P1, R13, UR12, RZ ;  /* 0x0000000c0d097c10 */ /* 0x001fe4000ff3e0ff */
[----:B------:R-:W3:Y:S04]  /*ace0*/  LDL.LU R13, [R1+0xdc] ;  /* 0x0000dc00010d7983 */ /* 0x000ee80000300800 */
[----:B------:R4:W-:Y:S04]  /*acf0*/  STL [R1+0x394], R4 ;  /* 0x0003940401007387 */ /* 0x0009e80000100800 */
[----:B------:R0:W-:Y:S01]  /*ad00*/  STL [R1+0x2c8], R9 ;  /* 0x0002c80901007387 */ /* 0x0001e20000100800 */
[----:B----4-:R-:W-:-:S02]  /*ad10*/  SHF.R.S32.HI R4, RZ, 0x1f, R17 ;  /* 0x0000001fff047819 */ /* 0x010fc40000011411 */
[----:B0-----:R-:W-:Y:S02]  /*ad20*/  IADD3 R9, P0, R17, UR12, RZ ;  /* 0x0000000c11097c10 */ /* 0x001fe4000ff1e0ff */
[----:B------:R-:W4:Y:S04]  /*ad30*/  LDL.LU R17, [R1+0xe0] ;  /* 0x0000e00001117983 */ /* 0x000f280000300800 */
[----:B------:R0:W-:Y:S04]  /*ad40*/  STL [R1+0x398], R3 ;  /* 0x0003980301007387 */ /* 0x0001e80000100800 */
[----:B------:R1:W-:Y:S01]  /*ad50*/  STL [R1+0x2cc], R9 ;  /* 0x0002cc0901007387 */ /* 0x0003e20000100800 */
[----:B------:R-:W-:-:S02]  /*ad60*/  IADD3.X R0, R0, UR13, RZ, P5, !PT ;  /* 0x0000000d00007c10 */ /* 0x000fc4000affe4ff */
[----:B0-----:R-:W-:Y:S02]  /*ad70*/  SHF.R.S32.HI R3, RZ, 0x1f, R19 ;  /* 0x0000001fff037819 */ /* 0x001fe40000011413 */
[----:B-1----:R-:W-:Y:S02]  /*ad80*/  IADD3 R9, P6, R19, UR12, RZ ;  /* 0x0000000c13097c10 */ /* 0x002fe4000ffde0ff */
[----:B------:R-:W4:Y:S04]  /*ad90*/  LDL.LU R19, [R1+0x114] ;  /* 0x0001140001137983 */ /* 0x000f280000300800 */
[----:B------:R0:W-:Y:S04]  /*ada0*/  STL [R1+0x39c], R2 ;  /* 0x00039c0201007387 */ /* 0x0001e80000100800 */
[----:B------:R1:W-:Y:S01]  /*adb0*/  STL [R1+0x2d0], R9 ;  /* 0x0002d00901007387 */ /* 0x0003e20000100800 */
[----:B------:R-:W-:-:S02]  /*adc0*/  IADD3.X R10, R7, UR13, RZ, P4, !PT ;  /* 0x0000000d070a7c10 */ /* 0x000fc4000a7fe4ff */
[----:B0-----:R-:W-:Y:S02]  /*add0*/  SHF.R.S32.HI R2, RZ, 0x1f, R23 ;  /* 0x0000001fff027819 */ /* 0x001fe40000011417 */
[----:B-1----:R-:W-:Y:S02]  /*ade0*/  IADD3 R9, P5, R23, UR12, RZ ;  /* 0x0000000c17097c10 */ /* 0x002fe4000ffbe0ff */
[----:B------:R-:W4:Y:S04]  /*adf0*/  LDL.LU R23, [R1+0x118] ;  /* 0x0001180001177983 */ /* 0x000f280000300800 */
[----:B------:R-:W-:Y:S04]  /*ae00*/  STL [R1+0x3a0], R0 ;  /* 0x0003a00001007387 */ /* 0x000fe80000100800 */
[----:B------:R0:W-:Y:S01]  /*ae10*/  STL [R1+0x2d4], R9 ;  /* 0x0002d40901007387 */ /* 0x0001e20000100800 */
[----:B------:R-:W-:-:S03]  /*ae20*/  IADD3.X R8, R8, UR13, RZ, P3, !PT ;  /* 0x0000000d08087c10 */ /* 0x000fc60009ffe4ff */
[----:B------:R-:W-:Y:S01]  /*ae30*/  STL [R1+0x3a4], R10 ;  /* 0x0003a40a01007387 */ /* 0x000fe20000100800 */
[----:B0-----:R-:W-:Y:S02]  /*ae40*/  IADD3 R9, P4, R22, UR12, RZ ;  /* 0x0000000c16097c10 */ /* 0x001fe4000ff9e0ff */
[----:B------:R-:W-:-:S03]  /*ae50*/  SHF.R.S32.HI R0, RZ, 0x1f, R22 ;  /* 0x0000001fff007819 */ /* 0x000fc60000011416 */
[----:B------:R0:W-:Y:S04]  /*ae60*/  STL [R1+0x2d8], R9 ;  /* 0x0002d80901007387 */ /* 0x0001e80000100800 */
[----:B------:R-:W4:Y:S01]  /*ae70*/  LDL.LU R22, [R1+0x124] ;  /* 0x0001240001167983 */ /* 0x000f220000300800 */
[----:B0-----:R-:W-:-:S03]  /*ae80*/  IADD3 R9, P3, R21, UR12, RZ ;  /* 0x0000000c15097c10 */ /* 0x001fc6000ff7e0ff */
[----:B------:R-:W-:Y:S01]  /*ae90*/  STL [R1+0x3a8], R8 ;  /* 0x0003a80801007387 */ /* 0x000fe20000100800 */
[----:B------:R-:W-:-:S03]  /*aea0*/  SHF.R.S32.HI R7, RZ, 0x1f, R21 ;  /* 0x0000001fff077819 */ /* 0x000fc60000011415 */
[----:B------:R2:W-:Y:S04]  /*aeb0*/  STL [R1+0x2dc], R9 ;  /* 0x0002dc0901007387 */ /* 0x0005e80000100800 */
[----:B------:R-:W4:Y:S01]  /*aec0*/  LDL.LU R21, [R1+0x184] ;  /* 0x0001840001157983 */ /* 0x000f220000300800 */
[----:B------:R-:W-:-:S05]  /*aed0*/  IADD3.X R6, R6, UR13, RZ, P2, !PT ;  /* 0x0000000d06067c10 */ /* 0x000fca00097fe4ff */
[----:B------:R-:W-:Y:S01]  /*aee0*/  STL [R1+0x3ac], R6 ;  /* 0x0003ac0601007387 */ /* 0x000fe20000100800 */
[----:B--2---:R-:W-:Y:S02]  /*aef0*/  IADD3 R9, P2, R20, UR12, RZ ;  /* 0x0000000c14097c10 */ /* 0x004fe4000ff5e0ff */
[----:B------:R-:W-:-:S03]  /*af00*/  SHF.R.S32.HI R8, RZ, 0x1f, R20 ;  /* 0x0000001fff087819 */ /* 0x000fc60000011414 */
[----:B------:R0:W-:Y:S04]  /*af10*/  STL [R1+0x2e0], R9 ;  /* 0x0002e00901007387 */ /* 0x0001e80000100800 */
[----:B------:R-:W2:Y:S01]  /*af20*/  LDL.LU R20, [R1+0x180] ;  /* 0x0001800001147983 */ /* 0x000ea20000300800 */
[----:B------:R-:W-:Y:S02]  /*af30*/  IADD3.X R5, R5, UR13, RZ, P1, !PT ;  /* 0x0000000d05057c10 */ /* 0x000fe40008ffe4ff */
[----:B------:R-:W-:-:S03]  /*af40*/  IADD3.X R4, R4, UR13, RZ, P0, !PT ;  /* 0x0000000d04047c10 */ /* 0x000fc600087fe4ff */
[----:B------:R-:W-:Y:S01]  /*af50*/  STL [R1+0x3b0], R5 ;  /* 0x0003b00501007387 */ /* 0x000fe20000100800 */
[----:B0-----:R-:W-:Y:S02]  /*af60*/  IADD3 R9, P1, R11, UR12, RZ ;  /* 0x0000000c0b097c10 */ /* 0x001fe4000ff3e0ff */
[----:B------:R-:W-:-:S03]  /*af70*/  SHF.R.S32.HI R6, RZ, 0x1f, R11 ;  /* 0x0000001fff067819 */ /* 0x000fc6000001140b */
        /* <DEDUP_REMOVED lines=27> */
[----:B------:R-:W-:Y:S02]  /*b130*/  IADD3.X R8, R8, UR13, RZ, P2, !PT ;  /* 0x0000000d08087c10 */ /* 0x000fe400097fe4ff */
[----:B-1----:R-:W-:-:S02]  /*b140*/  SHF.R.S32.HI R0, RZ, 0x1f, R23 ;  /* 0x0000001fff007819 */ /* 0x002fc40000011417 */
[----:B0-----:R-:W-:Y:S02]  /*b150*/  IADD3 R9, P3, R23, UR12, RZ ;  /* 0x0000000c17097c10 */ /* 0x001fe4000ff7e0ff */
[----:B------:R-:W4:Y:S04]  /*b160*/  LDL.LU R23, [R1+0x168] ;  /* 0x0001680001177983 */ /* 0x000f280000300800 */
[----:B------:R0:W-:Y:S01]  /*b170*/  STL [R1+0x2f8], R9 ;  /* 0x0002f80901007387 */ /* 0x0001e20000100800 */
[----:B------:R-:W-:Y:S02]  /*b180*/  IADD3.X R6, R6, UR13, RZ, P1, !PT ;  /* 0x0000000d06067c10 */ /* 0x000fe40008ffe4ff */
[----:B------:R-:W-:Y:S02]  /*b190*/  SHF.R.S32.HI R7, RZ, 0x1f, R22 ;  /* 0x0000001fff077819 */ /* 0x000fe40000011416 */
[----:B0-----:R-:W-:-:S02]  /*b1a0*/  IADD3 R9, P2, R22, UR12, RZ ;  /* 0x0000000c16097c10 */ /* 0x001fc4000ff5e0ff */
[----:B------:R-:W4:Y:S04]  /*b1b0*/  LDL.LU R22, [R1+0x164] ;  /* 0x0001640001167983 */ /* 0x000f280000300800 */
[----:B------:R0:W-:Y:S04]  /*b1c0*/  STL [R1+0x3c8], R8 ;  /* 0x0003c80801007387 */ /* 0x0001e80000100800 */
[----:B------:R1:W-:Y:S01]  /*b1d0*/  STL [R1+0x2fc], R9 ;  /* 0x0002fc0901007387 */ /* 0x0003e20000100800 */
[----:B0-----:R-:W-:Y:S02]  /*b1e0*/  SHF.R.S32.HI R8, RZ, 0x1f, R21 ;  /* 0x0000001fff087819 */ /* 0x001fe40000011415 */
[----:B-1----:R-:W-:-:S02]  /*b1f0*/  IADD3 R9, P1, R21, UR12, RZ ;  /* 0x0000000c15097c10 */ /* 0x002fc4000ff3e0ff */
[----:B------:R-:W4:Y:S01]  /*b200*/  LDL.LU R21, [R1+0x160] ;  /* 0x0001600001157983 */ /* 0x000f220000300800 */
[----:B------:R-:W-:-:S03]  /*b210*/  IADD3.X R5, R5, UR13, RZ, P0, !PT ;  /* 0x0000000d05057c10 */ /* 0x000fc600087fe4ff */
[----:B------:R2:W-:Y:S04]  /*b220*/  STL [R1+0x3cc], R6 ;  /* 0x0003cc0601007387 */ /* 0x0005e80000100800 */
        /* <DEDUP_REMOVED lines=39> */
[----:B------:R-:W-:Y:S02]  /*b4a0*/  SHF.R.S32.HI R7, RZ, 0x1f, R23 ;  /* 0x0000001fff077819 */ /* 0x000fe40000011417 */
[----:B------:R-:W-:Y:S01]  /*b4b0*/  IADD3.X R6, R6, UR13, RZ, P0, !PT ;  /* 0x0000000d06067c10 */ /* 0x000fe200087fe4ff */
[----:B------:R0:W-:Y:S04]  /*b4c0*/  STL [R1+0x408], R9 ;  /* 0x0004080901007387 */ /* 0x0001e80000100800 */
[----:B------:R-:W4:Y:S01]  /*b4d0*/  LDL.LU R23, [R1+0x144] ;  /* 0x0001440001177983 */ /* 0x000f220000300800 */
[----:B------:R-:W-:-:S03]  /*b4e0*/  IADD3.X R5, R5, UR13, RZ, P6, !PT ;  /* 0x0000000d05057c10 */ /* 0x000fc6000b7fe4ff */
[----:B------:R-:W-:Y:S01]  /*b4f0*/  STL [R1+0x3ec], R6 ;  /* 0x0003ec0601007387 */ /* 0x000fe20000100800 */
[----:B0-----:R-:W-:Y:S02]  /*b500*/  IADD3 R9, P0, R22, UR12, RZ ;  /* 0x0000000c16097c10 */ /* 0x001fe4000ff1e0ff */
[----:B------:R-:W-:-:S03]  /*b510*/  SHF.R.S32.HI R8, RZ, 0x1f, R22 ;  /* 0x0000001fff087819 */ /* 0x000fc60000011416 */
[----:B------:R0:W-:Y:S04]  /*b520*/  STL [R1+0x410], R9 ;  /* 0x0004100901007387 */ /* 0x0001e80000100800 */
[----:B------:R-:W4:Y:S04]  /*b530*/  LDL.LU R22, [R1+0x140] ;  /* 0x0001400001167983 */ /* 0x000f280000300800 */
[----:B------:R-:W-:Y:S01]  /*b540*/  STL [R1+0x3f0], R5 ;  /* 0x0003f00501007387 */ /* 0x000fe20000100800 */
[----:B0-----:R-:W-:Y:S02]  /*b550*/  IADD3 R9, P6, R21, UR12, RZ ;  /* 0x0000000c15097c10 */ /* 0x001fe4000ffde0ff */
        /* <DEDUP_REMOVED lines=19> */
[----:B-----5:R-:W-:Y:S02]  /*b690*/  IADD3 R9, P3, R12, UR12, RZ ;  /* 0x0000000c0c097c10 */ /* 0x020fe4000ff7e0ff */
[----:B------:R-:W-:-:S03]  /*b6a0*/  SHF.R.S32.HI R3, RZ, 0x1f, R12 ;  /* 0x0000001fff037819 */ /* 0x000fc6000001140c */
[----:B------:R3:W-:Y:S04]  /*b6b0*/  STL [R1+0x430], R9 ;  /* 0x0004300901007387 */ /* 0x0007e80000100800 */
[----:B------:R-:W5:Y:S04]  /*b6c0*/  LDL.LU R12, [R1+0x130] ;  /* 0x00013000010c7983 */ /* 0x000f680000300800 */
[----:B------:R4:W-:Y:S01]  /*b6d0*/  STL [R1+0x400], R0 ;  /* 0x0004000001007387 */ /* 0x0009e20000100800 */
[----:B---3--:R-:W-:Y:S02]  /*b6e0*/  IADD3 R9, P2, R13, UR12, RZ ;  /* 0x0000000c0d097c10 */ /* 0x008fe4000ff5e0ff */
[----:B------:R-:W-:-:S03]  /*b6f0*/  SHF.R.S32.HI R2, RZ, 0x1f, R13 ;  /* 0x0000001fff027819 */ /* 0x000fc6000001140d */
[----:B------:R0:W-:Y:S04]  /*b700*/  STL [R1+0x438], R9 ;  /* 0x0004380901007387 */ /* 0x0001e80000100800 */
[----:B------:R-:W3:Y:S04]  /*b710*/  LDL.LU R13, [R1+0x12c] ;  /* 0x00012c00010d7983 */ /* 0x000ee80000300800 */
[----:B------:R1:W-:Y:S01]  /*b720*/  STL [R1+0x404], R7 ;  /* 0x0004040701007387 */ /* 0x0003e20000100800 */
[----:B------:R-:W-:Y:S02]  /*b730*/  IADD3.X R8, R8, UR13, RZ, P0, !PT ;  /* 0x0000000d08087c10 */ /* 0x000fe400087fe4ff */
[----:B----4-:R-:W-:-:S02]  /*b740*/  SHF.R.S32.HI R0, RZ, 0x1f, R17 ;  /* 0x0000001fff007819 */ /* 0x010fc40000011411 */
[----:B0-----:R-:W-:Y:S02]  /*b750*/  IADD3 R9, P1, R17, UR12, RZ ;  /* 0x0000000c11097c10 */ /* 0x001fe4000ff3e0ff */
[----:B------:R-:W4:Y:S04]  /*b760*/  LDL.LU R17, [R1+0x128] ;  /* 0x0001280001117983 */ /* 0x000f280000300800 */
[----:B------:R0:W-:Y:S01]  /*b770*/  STL [R1+0x440], R9 ;  /* 0x0004400901007387 */ /* 0x0001e20000100800 */
[----:B------:R-:W-:Y:S02]  /*b780*/  IADD3.X R6, R6, UR13, RZ, P6, !PT ;  /* 0x0000000d06067c10 */ /* 0x000fe4000b7fe4ff */
[----:B------:R-:W-:Y:S02]  /*b790*/  IADD3.X R5, R5, UR13, RZ, P5, !PT ;  /* 0x0000000d05057c10 */ /* 0x000fe4000affe4ff */
[----:B-1----:R-:W-:-:S02]  /*b7a0*/  SHF.R.S32.HI R7, RZ, 0x1f, R19 ;  /* 0x0000001fff077819 */ /* 0x002fc40000011413 */
[----:B0-----:R-:W-:Y:S02]  /*b7b0*/  IADD3 R9, P0, R19, UR12, RZ ;  /* 0x0000000c13097c10 */ /* 0x001fe4000ff1e0ff */
[----:B------:R-:W4:Y:S04]  /*b7c0*/  LDL.LU R19, [R1+0x120] ;  /* 0x0001200001137983 */ /* 0x000f280000300800 */
[----:B------:R0:W-:Y:S04]  /*b7d0*/  STL [R1+0x40c], R8 ;  /* 0x00040c0801007387 */ /* 0x0001e80000100800 */
[----:B------:R1:W-:Y:S01]  /*b7e0*/  STL [R1+0x448], R9 ;  /* 0x0004480901007387 */ /* 0x0003e20000100800 */
[----:B0-----:R-:W-:-:S02]  /*b7f0*/  SHF.R.S32.HI R8, RZ, 0x1f, R23 ;  /* 0x0000001fff087819 */ /* 0x001fc40000011417 */
        /* <DEDUP_REMOVED lines=26> */
[----:B------:R-:W-:Y:S04]  /*b9a0*/  STL [R1+0x434], R2 ;  /* 0x0004340201007387 */ /* 0x000fe80000100800 */
[----:B------:R5:W-:Y:S01]  /*b9b0*/  STL [R1+0x470], R9 ;  /* 0x0004700901007387 */ /* 0x000be20000100800 */
[----:B------:R-:W-:-:S02]  /*b9c0*/  IADD3.X R10, R7, UR13, RZ, P0, !PT ;  /* 0x0000000d070a7c10 */ /* 0x000fc400087fe4ff */
[----:B------:R-:W-:Y:S02]  /*b9d0*/  IADD3.X R8, R8, UR13, RZ, P6, !PT ;  /* 0x0000000d08087c10 */ /* 0x000fe4000b7fe4ff */
[----:B------:R-:W-:Y:S02]  /*b9e0*/  IADD3.X R6, R6, UR13, RZ, P5, !PT ;  /* 0x0000000d06067c10 */ /* 0x000fe4000affe4ff */
[----:B-----5:R-:W-:Y:S02]  /*b9f0*/  IADD3 R9, P1, R12, UR12, RZ ;  /* 0x0000000c0c097c10 */ /* 0x020fe4000ff3e0ff */
[----:B------:R-:W-:Y:S02]  /*ba00*/  SHF.R.S32.HI R2, RZ, 0x1f, R12 ;  /* 0x0000001fff027819 */ /* 0x000fe4000001140c */
[----:B------:R-:W5:Y:S04]  /*ba10*/  LDL.LU R12, [R1+0x100] ;  /* 0x00010000010c7983 */ /* 0x000f680000300800 */
[----:B------:R-:W-:Y:S04]  /*ba20*/  STL [R1+0x43c], R0 ;  /* 0x00043c0001007387 */ /* 0x000fe80000100800 */
[----:B------:R3:W-:Y:S04]  /*ba30*/  STL [R1+0x478], R9 ;  /* 0x0004780901007387 */ /* 0x0007e80000100800 */
[----:B------:R-:W-:Y:S01]  /*ba40*/  STL [R1+0x444], R10 ;  /* 0x0004440a01007387 */ /* 0x000fe20000100800 */
[----:B---3--:R-:W-:-:S02]  /*ba50*/  IADD3 R9, P0, R13, UR12, RZ ;  /* 0x0000000c0d097c10 */ /* 0x008fc4000ff1e0ff */
[----:B------:R-:W-:-:S03]  /*ba60*/  SHF.R.S32.HI R0, RZ, 0x1f, R13 ;  /* 0x0000001fff007819 */ /* 0x000fc6000001140d */
[----:B------:R4:W-:Y:S04]  /*ba70*/  STL [R1+0x480], R9 ;  /* 0x0004800901007387 */ /* 0x0009e80000100800 */
[----:B------:R-:W3:Y:S01]  /*ba80*/  LDL.LU R13, [R1+0xfc] ;  /* 0x0000fc00010d7983 */ /* 0x000ee20000300800 */
[----:B----4-:R-:W-:-:S03]  /*ba90*/  IADD3 R9, P6, R17, UR12, RZ ;  /* 0x0000000c11097c10 */ /* 0x010fc6000ffde0ff */
[----:B------:R-:W-:Y:S01]  /*baa0*/  STL [R1+0x44c], R8 ;  /* 0x00044c0801007387 */ /* 0x000fe20000100800 */
[----:B------:R-:W-:-:S03]  /*bab0*/  SHF.R.S32.HI R7, RZ, 0x1f, R17 ;  /* 0x0000001fff077819 */ /* 0x000fc60000011411 */
[----:B------:R0:W-:Y:S04]  /*bac0*/  STL [R1+0x488], R9 ;  /* 0x0004880901007387 */ /* 0x0001e80000100800 */
[----:B------:R-:W4:Y:S01]  /*bad0*/  LDL.LU R17, [R1+0xf8] ;  /* 0x0000f80001117983 */ /* 0x000f220000300800 */
[----:B------:R-:W-:-:S03]  /*bae0*/  IADD3.X R5, R5, UR13, RZ, P4, !PT ;  /* 0x0000000d05057c10 */ /* 0x000fc6000a7fe4ff */
[----:B------:R-:W-:Y:S01]  /*baf0*/  STL [R1+0x454], R6 ;  /* 0x0004540601007387 */ /* 0x000fe20000100800 */
[----:B------:R-:W-:Y:S02]  /*bb00*/  IADD3.X R4, R4, UR13, RZ, P3, !PT ;  /* 0x0000000d04047c10 */ /* 0x000fe40009ffe4ff */
        /* <DEDUP_REMOVED lines=28> */
[----:B------:R5:W-:Y:S01]  /*bcd0*/  STL [R1+0x47c], R0 ;  /* 0x00047c0001007387 */ /* 0x000be20000100800 */
[----:B0-----:R-:W-:Y:S02]  /*bce0*/  IADD3 R9, P0, R11, UR12, RZ ;  /* 0x0000000c0b097c10 */ /* 0x001fe4000ff1e0ff */
[----:B------:R-:W-:-:S03]  /*bcf0*/  SHF.R.S32.HI R2, RZ, 0x1f, R11 ;  /* 0x0000001fff027819 */ /* 0x000fc6000001140b */
[----:B------:R0:W-:Y:S04]  /*bd00*/  STL [R1+0x4b8], R9 ;  /* 0x0004b80901007387 */ /* 0x0001e80000100800 */
[----:B------:R-:W2:Y:S04]  /*bd10*/  LDL.LU R11, [R1+0xd0] ;  /* 0x0000d000010b7983 */ /* 0x000ea80000300800 */
[----:B------:R3:W-:Y:S01]  /*bd20*/  STL [R1+0x484], R7 ;  /* 0x0004840701007387 */ /* 0x0007e20000100800 */
[----:B------:R-:W-:Y:S02]  /*bd30*/  IADD3.X R8, R8, UR13, RZ, P5, !PT ;  /* 0x0000000d08087c10 */ /* 0x000fe4000affe4ff */
[----:B------:R-:W-:-:S02]  /*bd40*/  IADD3.X R6, R6, UR13, RZ, P4, !PT ;  /* 0x0000000d06067c10 */ /* 0x000fc4000a7fe4ff */
[----:B------:R-:W-:Y:S02]  /*bd50*/  IADD3.X R5, R5, UR13, RZ, P3, !PT ;  /* 0x0000000d05057c10 */ /* 0x000fe40009ffe4ff */
[----:B-----5:R-:W-:Y:S02]  /*bd60*/  SHF.R.S32.HI R0, RZ, 0x1f, R12 ;  /* 0x0000001fff007819 */ /* 0x020fe4000001140c */
[----:B0-----:R-:W-:Y:S02]  /*bd70*/  IADD3 R9, P6, R12, UR12, RZ ;  /* 0x0000000c0c097c10 */ /* 0x001fe4000ffde0ff */
[----:B------:R-:W5:Y:S04]  /*bd80*/  LDL.LU R12, [R1+0xc4] ;  /* 0x0000c400010c7983 */ /* 0x000f680000300800 */
[----:B------:R0:W-:Y:S01]  /*bd90*/  STL [R1+0x4c0], R9 ;  /* 0x0004c00901007387 */ /* 0x0001e20000100800 */
[----:B------:R-:W-:-:S02]  /*bda0*/  IADD3.X R4, R4, UR13, RZ, P2, !PT ;  /* 0x0000000d04047c10 */ /* 0x000fc400097fe4ff */
[----:B---3--:R-:W-:Y:S02]  /*bdb0*/  SHF.R.S32.HI R7, RZ, 0x1f, R13 ;  /* 0x0000001fff077819 */ /* 0x008fe4000001140d */
        /* <DEDUP_REMOVED lines=36> */
[----:B------:R-:W-:Y:S04]  /*c000*/  STL [R1+0x4bc], R0 ;  /* 0x0004bc0001007387 */ /* 0x000fe80000100800 */
[----:B------:R0:W-:Y:S01]  /*c010*/  STL [R1+0x4f8], R9 ;  /* 0x0004f80901007387 */ /* 0x0001e20000100800 */
[----:B------:R-:W-:-:S03]  /*c020*/  IADD3.X R8, R8, UR13, RZ, P4, !PT ;  /* 0x0000000d08087c10 */ /* 0x000fc6000a7fe4ff */
[----:B------:R-:W-:Y:S01]  /*c030*/  STL [R1+0x4c4], R10 ;  /* 0x0004c40a01007387 */ /* 0x000fe20000100800 */
[----:B0-----:R-:W-:Y:S02]  /*c040*/  IADD3 R9, P5, R11, UR12, RZ ;  /* 0x0000000c0b097c10 */ /* 0x001fe4000ffbe0ff */
[----:B------:R-:W-:-:S03]  /*c050*/  SHF.R.S32.HI R0, RZ, 0x1f, R11 ;  /* 0x0000001fff007819 */ /* 0x000fc6000001140b */
[----:B------:R5:W-:Y:S01]  /*c060*/  STL [R1+0x500], R9 ;  /* 0x0005000901007387 */ /* 0x000be20000100800 */
[----:B------:R-:W-:-:S03]  /*c070*/  IADD3.X R6, R6, UR13, RZ, P3, !PT ;  /* 0x0000000d06067c10 */ /* 0x000fc60009ffe4ff */
[----:B------:R-:W2:Y:S04]  /*c080*/  LDL.LU R11, [R1+0x70] ;  /* 0x00007000010b7983 */ /* 0x000ea80000300800 */
[----:B------:R-:W-:Y:S01]  /*c090*/  STL [R1+0x4cc], R8 ;  /* 0x0004cc0801007387 */ /* 0x000fe20000100800 */
[----:B------:R-:W-:Y:S02]  /*c0a0*/  IADD3.X R5, R5, UR13, RZ, P2, !PT ;  /* 0x0000000d05057c10 */ /* 0x000fe400097fe4ff */
[----:B-----5:R-:W-:Y:S02]  /*c0b0*/  IADD3 R9, P4, R12, UR12, RZ ;  /* 0x0000000c0c097c10 */ /* 0x020fe4000ff9e0ff */
[----:B------:R-:W-:-:S03]  /*c0c0*/  SHF.R.S32.HI R7, RZ, 0x1f, R12 ;  /* 0x0000001fff077819 */ /* 0x000fc6000001140c */
[----:B------:R3:W-:Y:S04]  /*c0d0*/  STL [R1+0x508], R9 ;  /* 0x0005080901007387 */ /* 0x0007e80000100800 */
[----:B------:R-:W5:Y:S04]  /*c0e0*/  LDL.LU R12, [R1+0x64] ;  /* 0x00006400010c7983 */ /* 0x000f680000300800 */
[----:B------:R-:W-:Y:S01]  /*c0f0*/  STL [R1+0x4d4], R6 ;  /* 0x0004d40601007387 */ /* 0x000fe20000100800 */
[----:B------:R-:W-:Y:S02]  /*c100*/  IADD3.X R4, R4, UR13, RZ, P1, !PT ;  /* 0x0000000d04047c10 */ /* 0x000fe40008ffe4ff */
[----:B---3--:R-:W-:-:S02]  /*c110*/  IADD3 R9, P3, R13, UR12, RZ ;  /* 0x0000000c0d097c10 */ /* 0x008fc4000ff7e0ff */
        /* <DEDUP_REMOVED lines=32> */
[----:B------:R-:W-:Y:S01]  /*c320*/  STL [R1+0x504], R7 ;  /* 0x0005040701007387 */ /* 0x000fe20000100800 */
[----:B--2---:R-:W-:Y:S02]  /*c330*/  SHF.R.S32.HI R0, RZ, 0x1f, R20 ;  /* 0x0000001fff007819 */ /* 0x004fe40000011414 */
[----:B0-----:R-:W-:-:S02]  /*c340*/  IADD3 R9, P4, R20, UR12, RZ ;  /* 0x0000000c14097c10 */ /* 0x001fc4000ff9e0ff */
[----:B------:R-:W2:Y:S01]  /*c350*/  LDL.LU R20, [R1+0x48] ;  /* 0x0000480001147983 */ /* 0x000ea20000300800 */
[----:B------:R-:W-:Y:S02]  /*c360*/  IADD3.X R8, R8, UR13, RZ, P3, !PT ;  /* 0x0000000d08087c10 */ /* 0x000fe40009ffe4ff */
[----:B------:R-:W-:Y:S01]  /*c370*/  IADD3.X R6, R6, UR13, RZ, P2, !PT ;  /* 0x0000000d06067c10 */ /* 0x000fe200097fe4ff */
[----:B------:R0:W-:Y:S01]  /*c380*/  STL [R1+0x540], R9 ;  /* 0x0005400901007387 */ /* 0x0001e20000100800 */
[----:B------:R-:W-:-:S03]  /*c390*/  IADD3.X R5, R5, UR13, RZ, P1, !PT ;  /* 0x0000000d05057c10 */ /* 0x000fc60008ffe4ff */
[----:B0-----:R-:W2:Y:S04]  /*c3a0*/  LDL.LU R9, [R1+0x28] ;  /* 0x0000280001097983 */ /* 0x001ea80000300800 */
[----:B------:R-:W-:Y:S01]  /*c3b0*/  STL [R1+0x50c], R8 ;  /* 0x00050c0801007387 */ /* 0x000fe20000100800 */
[----:B------:R-:W-:-:S05]  /*c3c0*/  IADD3 R10, P3, R11, UR12, RZ ;  /* 0x0000000c0b0a7c10 */ /* 0x000fca000ff7e0ff */
[----:B------:R0:W-:Y:S01]  /*c3d0*/  STL [R1+0x548], R10 ;  /* 0x0005480a01007387 */ /* 0x0001e20000100800 */
[----:B------:R-:W-:Y:S02]  /*c3e0*/  SHF.R.S32.HI R7, RZ, 0x1f, R11 ;  /* 0x0000001fff077819 */ /* 0x000fe4000001140b */
[----:B------:R-:W-:Y:S01]  /*c3f0*/  IADD3.X R4, R4, UR13, RZ, P0, !PT ;  /* 0x0000000d04047c10 */ /* 0x000fe200087fe4ff */
[----:B0-----:R-:W2:Y:S04]  /*c400*/  LDL.LU R10, [R1+0x1c] ;  /* 0x00001c00010a7983 */ /* 0x001ea80000300800 */
[----:B------:R-:W-:Y:S04]  /*c410*/  STL [R1+0x514], R6 ;  /* 0x0005140601007387 */ /* 0x000fe80000100800 */
[----:B------:R-:W2:Y:S01]  /*c420*/  LDL.LU R11, [R1+0x10] ;  /* 0x00001000010b7983 */ /* 0x000ea20000300800 */
[----:B-----5:R-:W-:-:S02]  /*c430*/  SHF.R.S32.HI R8, RZ, 0x1f, R12 ;  /* 0x0000001fff087819 */ /* 0x020fc4000001140c */
[----:B------:R-:W-:-:S05]  /*c440*/  IADD3 R12, P2, R12, UR12, RZ ;  /* 0x0000000c0c0c7c10 */ /* 0x000fca000ff5e0ff */
[----:B------:R0:W-:Y:S01]  /*c450*/  STL [R1+0x550], R12 ;  /* 0x0005500c01007387 */ /* 0x0001e20000100800 */
[----:B------:R-:W-:-:S03]  /*c460*/  IADD3.X R3, R3, UR13, RZ, P6, !PT ;  /* 0x0000000d03037c10 */ /* 0x000fc6000b7fe4ff */
[----:B0-----:R-:W5:Y:S04]  /*c470*/  LDL.LU R12, [R1+0xc] ;  /* 0x00000c00010c7983 */ /* 0x001f680000300800 */
[----:B------:R-:W-:Y:S01]  /*c480*/  STL [R1+0x51c], R5 ;  /* 0x00051c0501007387 */ /* 0x000fe20000100800 */
[----:B---3--:R-:W-:Y:S02]  /*c490*/  SHF.R.S32.HI R6, RZ, 0x1f, R13 ;  /* 0x0000001fff067819 */ /* 0x008fe4000001140d */
[----:B------:R-:W-:-:S05]  /*c4a0*/  IADD3 R13, P1, R13, UR12, RZ ;  /* 0x0000000c0d0d7c10 */ /* 0x000fca000ff3e0ff */
[----:B------:R0:W-:Y:S04]  /*c4b0*/  STL [R1+0x558], R13 ;  /* 0x0005580d01007387 */ /* 0x0001e80000100800 */
[----:B0-----:R-:W3:Y:S04]  /*c4c0*/  LDL.LU R13, [R1+0x8] ;  /* 0x00000800010d7983 */ /* 0x001ee80000300800 */
[----:B------:R0:W-:Y:S01]  /*c4d0*/  STL [R1+0x524], R4 ;  /* 0x0005240401007387 */ /* 0x0001e20000100800 */
[----:B----4-:R-:W-:Y:S02]  /*c4e0*/  SHF.R.S32.HI R5, RZ, 0x1f, R17 ;  /* 0x0000001fff057819 */ /* 0x010fe40000011411 */
[----:B0-----:R-:W-:-:S02]  /*c4f0*/  IADD3 R4, P0, R17, UR12, RZ ;  /* 0x0000000c11047c10 */ /* 0x001fc4000ff1e0ff */
[----:B------:R-:W4:Y:S01]  /*c500*/  LDL.LU R17, [R1+0x4] ;  /* 0x0000040001117983 */ /* 0x000f220000300800 */
[----:B------:R-:W-:-:S03]  /*c510*/  IADD3.X R2, R2, UR13, RZ, P5, !PT ;  /* 0x0000000d02027c10 */ /* 0x000fc6000affe4ff */
[----:B------:R0:W-:Y:S04]  /*c520*/  STL [R1+0x560], R4 ;  /* 0x0005600401007387 */ /* 0x0001e80000100800 */
[----:B------:R1:W-:Y:S01]  /*c530*/  STL [R1+0x52c], R3 ;  /* 0x00052c0301007387 */ /* 0x0003e20000100800 */
[----:B------:R-:W-:Y:S02]  /*c540*/  IADD3.X R0, R0, UR13, RZ, P4, !PT ;  /* 0x0000000d00007c10 */ /* 0x000fe4000a7fe4ff */
[----:B0-----:R-:W-:Y:S02]  /*c550*/  SHF.R.S32.HI R4, RZ, 0x1f, R19 ;  /* 0x0000001fff047819 */ /* 0x001fe40000011413 */
[----:B-1----:R-:W-:Y:S02]  /*c560*/  IADD3 R3, P6, R19, UR12, RZ ;  /* 0x0000000c13037c10 */ /* 0x002fe4000ffde0ff */
[----:B------:R-:W4:Y:S04]  /*c570*/  LDL.LU R19, [R1] ;  /* 0x0000000001137983 */ /* 0x000f280000300800 */
        /* <DEDUP_REMOVED lines=19> */
[----:B--2---:R-:W-:-:S02]  /*c6b0*/  SHF.R.S32.HI R7, RZ, 0x1f, R20 ;  /* 0x0000001fff077819 */ /* 0x004fc40000011414 */
[----:B0-----:R-:W-:Y:S02]  /*c6c0*/  IADD3 R8, P2, R20, UR12, RZ ;  /* 0x0000000c14087c10 */ /* 0x001fe4000ff5e0ff */
[----:B------:R-:W2:Y:S01]  /*c6d0*/  LDL.LU R20, [R1+0x6ac] ;  /* 0x0006ac0001147983 */ /* 0x000ea20000300800 */
[----:B------:R-:W-:-:S03]  /*c6e0*/  IADD3.X R6, R6, UR13, RZ, P1, !PT ;  /* 0x0000000d06067c10 */ /* 0x000fc60008ffe4ff */
[----:B------:R0:W-:Y:S01]  /*c6f0*/  STL [R1+0x588], R8 ;  /* 0x0005880801007387 */ /* 0x0001e20000100800 */
[----:B------:R-:W-:-:S03]  /*c700*/  IADD3.X R5, R5, UR13, RZ, P0, !PT ;  /* 0x0000000d05057c10 */ /* 0x000fc600087fe4ff */
[----:B------:R-:W-:Y:S01]  /*c710*/  STL [R1+0x554], R6 ;  /* 0x0005540601007387 */ /* 0x000fe20000100800 */
[----:B0-----:R-:W-:Y:S02]  /*c720*/  SHF.R.S32.HI R8, RZ, 0x1f, R9 ;  /* 0x0000001fff087819 */ /* 0x001fe40000011409 */
[----:B------:R-:W-:-:S05]  /*c730*/  IADD3 R9, P1, R9, UR12, RZ ;  /* 0x0000000c09097c10 */ /* 0x000fca000ff3e0ff */
[----:B------:R0:W-:Y:S04]  /*c740*/  STL [R1+0x590], R9 ;  /* 0x0005900901007387 */ /* 0x0001e80000100800 */
[----:B------:R-:W-:Y:S01]  /*c750*/  STL [R1+0x55c], R5 ;  /* 0x00055c0501007387 */ /* 0x000fe20000100800 */
[----:B0-----:R-:W-:Y:S02]  /*c760*/  IADD3 R9, P0, R10, UR12, RZ ;  /* 0x0000000c0a097c10 */ /* 0x001fe4000ff1e0ff */
[----:B------:R-:W-:Y:S02]  /*c770*/  SHF.R.S32.HI R6, RZ, 0x1f, R10 ;  /* 0x0000001fff067819 */ /* 0x000fe4000001140a */
[----:B------:R-:W-:Y:S01]  /*c780*/  IADD3.X R10, R4, UR13, RZ, P6, !PT ;  /* 0x0000000d040a7c10 */ /* 0x000fe2000b7fe4ff */
[----:B------:R0:W-:Y:S04]  /*c790*/  STL [R1+0x598], R9 ;  /* 0x0005980901007387 */ /* 0x0001e80000100800 */
[----:B------:R1:W-:Y:S01]  /*c7a0*/  STL [R1+0x564], R10 ;  /* 0x0005640a01007387 */ /* 0x0003e20000100800 */
[----:B0-----:R-:W-:-:S02]  /*c7b0*/  IADD3 R9, P6, R11, UR12, RZ ;  /* 0x0000000c0b097c10 */ /* 0x001fc4000ffde0ff */
[----:B-1----:R-:W-:-:S03]  /*c7c0*/  IADD3.X R10, R3, UR13, RZ, P5, !PT ;  /* 0x0000000d030a7c10 */ /* 0x002fc6000affe4ff */
[----:B------:R5:W-:Y:S04]  /*c7d0*/  STL [R1+0x5a0], R9 ;  /* 0x0005a00901007387 */ /* 0x000be80000100800 */
[----:B------:R0:W-:Y:S01]  /*c7e0*/  STL [R1+0x56c], R10 ;  /* 0x00056c0a01007387 */ /* 0x0001e20000100800 */
[----:B-----5:R-:W-:Y:S02]  /*c7f0*/  IADD3 R9, P5, R12, UR12, RZ ;  /* 0x0000000c0c097c10 */ /* 0x020fe4000ffbe0ff */
[----:B0-----:R-:W-:-:S03]  /*c800*/  IADD3.X R10, R2, UR13, RZ, P4, !PT ;  /* 0x0000000d020a7c10 */ /* 0x001fc6000a7fe4ff */
[----:B------:R-:W-:Y:S04]  /*c810*/  STL [R1+0x5a8], R9 ;  /* 0x0005a80901007387 */ /* 0x000fe80000100800 */
[----:B------:R0:W-:Y:S02]  /*c820*/  STL [R1+0x574], R10 ;  /* 0x0005740a01007387 */ /* 0x0001e40000100800 */
[----:B0-----:R-:W-:Y:S02]  /*c830*/  IADD3.X R10, R0, UR13, RZ, P3, !PT ;  /* 0x0000000d000a7c10 */ /* 0x001fe40009ffe4ff */
[----:B---3--:R-:W-:-:S05]  /*c840*/  IADD3 R9, P4, R13, UR12, RZ ;  /* 0x0000000c0d097c10 */ /* 0x008fca000ff9e0ff */
[----:B------:R4:W-:Y:S04]  /*c850*/  STL [R1+0x5b0], R9 ;  /* 0x0005b00901007387 */ /* 0x0009e80000100800 */
[----:B------:R0:W-:Y:S01]  /*c860*/  STL [R1+0x57c], R10 ;  /* 0x00057c0a01007387 */ /* 0x0001e20000100800 */
[----:B----4-:R-:W-:Y:S02]  /*c870*/  IADD3 R9, P3, R17, UR12, RZ ;  /* 0x0000000c11097c10 */ /* 0x010fe4000ff7e0ff */
[----:B0-----:R-:W-:-:S03]  /*c880*/  IADD3.X R10, R7, UR13, RZ, P2, !PT ;  /* 0x0000000d070a7c10 */ /* 0x001fc600097fe4ff */
[----:B------:R0:W-:Y:S04]  /*c890*/  STL [R1+0x5b8], R9 ;  /* 0x0005b80901007387 */ /* 0x0001e80000100800 */
[----:B------:R1:W-:Y:S01]  /*c8a0*/  STL [R1+0x584], R10 ;  /* 0x0005840a01007387 */ /* 0x0003e20000100800 */
[----:B0-----:R-:W-:Y:S02]  /*c8b0*/  IADD3 R9, P2, R19, UR12, RZ ;  /* 0x0000000c13097c10 */ /* 0x001fe4000ff5e0ff */
[----:B-1----:R-:W-:-:S03]  /*c8c0*/  IADD3.X R10, R8, UR13, RZ, P1, !PT ;  /* 0x0000000d080a7c10 */ /* 0x002fc60008ffe4ff */
[----:B------:R-:W-:Y:S01]  /*c8d0*/  STL [R1+0x5c0], R9 ;  /* 0x0005c00901007387 */ /* 0x000fe20000100800 */
[----:B------:R-:W-:-:S03]  /*c8e0*/  IADD3.X R6, R6, UR13, RZ, P0, !PT ;  /* 0x0000000d06067c10 */ /* 0x000fc600087fe4ff */
[----:B------:R0:W-:Y:S01]  /*c8f0*/  STL [R1+0x58c], R10 ;  /* 0x00058c0a01007387 */ /* 0x0001e20000100800 */
[----:B------:R-:W-:-:S04]  /*c900*/  SHF.R.S32.HI R5, RZ, 0x1f, R11 ;  /* 0x0000001fff057819 */ /* 0x000fc8000001140b */
[----:B------:R-:W-:Y:S02]  /*c910*/  IADD3.X R5, R5, UR13, RZ, P6, !PT ;  /* 0x0000000d05057c10 */ /* 0x000fe4000b7fe4ff */
[----:B------:R-:W-:Y:S02]  /*c920*/  SHF.R.S32.HI R4, RZ, 0x1f, R12 ;  /* 0x0000001fff047819 */ /* 0x000fe4000001140c */
[----:B------:R-:W-:Y:S02]  /*c930*/  SHF.R.S32.HI R3, RZ, 0x1f, R13 ;  /* 0x0000001fff037819 */ /* 0x000fe4000001140d */
[----:B------:R-:W-:Y:S02]  /*c940*/  IADD3.X R4, R4, UR13, RZ, P5, !PT ;  /* 0x0000000d04047c10 */ /* 0x000fe4000affe4ff */
[----:B------:R-:W-:Y:S01]  /*c950*/  IADD3 R13, P5, R23, UR12, RZ ;  /* 0x0000000c170d7c10 */ /* 0x000fe2000ffbe0ff */
[----:B------:R-:W-:Y:S01]  /*c960*/  IMAD R24, R24, UR4, RZ ;  /* 0x0000000418187c24 */ /* 0x000fe2000f8e02ff */
[----:B------:R-:W-:-:S02]  /*c970*/  SHF.R.S32.HI R2, RZ, 0x1f, R17 ;  /* 0x0000001fff027819 */ /* 0x000fc40000011411 */
[----:B------:R-:W-:Y:S01]  /*c980*/  IADD3.X R3, R3, UR13, RZ, P4, !PT ;  /* 0x0000000d03037c10 */ /* 0x000fe2000a7fe4ff */
[----:B------:R-:W-:Y:S01]  /*c990*/  IMAD R25, R25, UR4, RZ ;  /* 0x0000000419197c24 */ /* 0x000fe2000f8e02ff */
[----:B------:R-:W-:Y:S02]  /*c9a0*/  IADD3 R17, P4, R24, UR12, RZ ;  /* 0x0000000c18117c10 */ /* 0x000fe4000ff9e0ff */
[----:B------:R-:W-:Y:S02]  /*c9b0*/  IADD3 R12, P6, R22, UR12, RZ ;  /* 0x0000000c160c7c10 */ /* 0x000fe4000ffde0ff */
[----:B0-----:R-:W-:Y:S02]  /*c9c0*/  IADD3 R10, P0, R21, UR12, RZ ;  /* 0x0000000c150a7c10 */ /* 0x001fe4000ff1e0ff */
[----:B------:R-:W-:Y:S02]  /*c9d0*/  SHF.R.S32.HI R0, RZ, 0x1f, R19 ;  /* 0x0000001fff007819 */ /* 0x000fe40000011413 */
[----:B------:R-:W-:Y:S01]  /*c9e0*/  IADD3.X R19, R2, UR13, RZ, P3, !PT ;  /* 0x0000000d02137c10 */ /* 0x000fe20009ffe4ff */
[----:B------:R-:W-:-:S02]  /*c9f0*/  IMAD R26, R26, UR4, RZ ;  /* 0x000000041a1a7c24 */ /* 0x000fc4000f8e02ff */
[----:B------:R-:W-:Y:S01]  /*ca00*/  IMAD R27, R27, UR4, RZ ;  /* 0x000000041b1b7c24 */ /* 0x000fe2000f8e02ff */
[----:B------:R-:W-:Y:S01]  /*ca10*/  SHF.R.S32.HI R8, RZ, 0x1f, R21 ;  /* 0x0000001fff087819 */ /* 0x000fe20000011415 */
[----:B------:R-:W-:-:S03]  /*ca20*/  IMAD R28, R28, UR4, RZ ;  /* 0x000000041c1c7c24 */ /* 0x000fc6000f8e02ff */
[----:B------:R-:W-:Y:S02]  /*ca30*/  IADD3.X R8, R8, UR13, RZ, P0, !PT ;  /* 0x0000000d08087c10 */ /* 0x000fe400087fe4ff */
[----:B--2---:R-:W-:-:S05]  /*ca40*/  IADD3 R9, P1, R20, UR12, RZ ;  /* 0x0000000c14097c10 */ /* 0x004fca000ff3e0ff */
[----:B------:R0:W-:Y:S04]  /*ca50*/  STL [R1+0x5c8], R9 ;  /* 0x0005c80901007387 */ /* 0x0001e80000100800 */
[----:B0-----:R-:W2:Y:S04]  /*ca60*/  LDL.LU R9, [R1+0x188] ;  /* 0x0001880001097983 */ /* 0x001ea80000300800 */
[----:B------:R-:W-:Y:S04]  /*ca70*/  STL [R1+0x594], R6 ;  /* 0x0005940601007387 */ /* 0x000fe80000100800 */
[----:B------:R0:W-:Y:S04]  /*ca80*/  STL [R1+0x5d0], R10 ;  /* 0x0005d00a01007387 */ /* 0x0001e80000100800 */
[----:B0-----:R-:W3:Y:S04]  /*ca90*/  LDL.LU R10, [R1+0x18c] ;  /* 0x00018c00010a7983 */ /* 0x001ee80000300800 */
[----:B------:R-:W-:Y:S04]  /*caa0*/  STL [R1+0x59c], R5 ;  /* 0x00059c0501007387 */ /* 0x000fe80000100800 */
[----:B------:R-:W4:Y:S04]  /*cab0*/  LDL.LU R11, [R1+0x190] ;  /* 0x00019000010b7983 */ /* 0x000f280000300800 */
[----:B------:R0:W-:Y:S04]  /*cac0*/  STL [R1+0x5d8], R12 ;  /* 0x0005d80c01007387 */ /* 0x0001e80000100800 */
[----:B0-----:R-:W5:Y:S04]  /*cad0*/  LDL.LU R12, [R1+0x194] ;  /* 0x00019400010c7983 */ /* 0x001f680000300800 */
[----:B------:R-:W-:Y:S04]  /*cae0*/  STL [R1+0x5a4], R4 ;  /* 0x0005a40401007387 */ /* 0x000fe80000100800 */
[----:B------:R0:W-:Y:S04]  /*caf0*/  STL [R1+0x5e0], R13 ;  /* 0x0005e00d01007387 */ /* 0x0001e80000100800 */
[----:B0-----:R-:W5:Y:S04]  /*cb00*/  LDL.LU R13, [R1+0x198] ;  /* 0x00019800010d7983 */ /* 0x001f680000300800 */
[----:B------:R-:W-:Y:S04]  /*cb10*/  STL [R1+0x5ac], R3 ;  /* 0x0005ac0301007387 */ /* 0x000fe80000100800 */
[----:B------:R0:W-:Y:S01]  /*cb20*/  STL [R1+0x5e8], R17 ;  /* 0x0005e81101007387 */ /* 0x0001e20000100800 */
[----:B------:R-:W-:-:S03]  /*cb30*/  SHF.R.S32.HI R7, RZ, 0x1f, R20 ;  /* 0x0000001fff077819 */ /* 0x000fc60000011414 */
[----:B------:R1:W-:Y:S01]  /*cb40*/  STL [R1+0x5b4], R19 ;  /* 0x0005b41301007387 */ /* 0x0003e20000100800 */
[----:B0-----:R-:W-:Y:S02]  /*cb50*/  IADD3 R17, P3, R25, UR12, RZ ;  /* 0x0000000c19117c10 */ /* 0x001fe4000ff7e0ff */
[----:B-1----:R-:W-:-:S03]  /*cb60*/  IADD3.X R19, R0, UR13, RZ, P2, !PT ;  /* 0x0000000d00137c10 */ /* 0x002fc600097fe4ff */
[----:B------:R0:W-:Y:S04]  /*cb70*/  STL [R1+0x5f0], R17 ;  /* 0x0005f01101007387 */ /* 0x0001e80000100800 */
[----:B------:R1:W-:Y:S01]  /*cb80*/  STL [R1+0x5bc], R19 ;  /* 0x0005bc1301007387 */ /* 0x0003e20000100800 */
[----:B0-----:R-:W-:Y:S02]  /*cb90*/  IADD3 R17, P2, R26, UR12, RZ ;  /* 0x0000000c1a117c10 */ /* 0x001fe4000ff5e0ff */
[----:B-1----:R-:W-:-:S03]  /*cba0*/  IADD3.X R19, R7, UR13, RZ, P1, !PT ;  /* 0x0000000d07137c10 */ /* 0x002fc60008ffe4ff */
[----:B------:R0:W-:Y:S04]  /*cbb0*/  STL [R1+0x5f8], R17 ;  /* 0x0005f81101007387 */ /* 0x0001e80000100800 */
[----:B------:R1:W-:Y:S01]  /*cbc0*/  STL [R1+0x5c4], R19 ;  /* 0x0005c41301007387 */ /* 0x0003e20000100800 */
[----:B0-----:R-:W-:Y:S02]  /*cbd0*/  IADD3 R17, P1, R27, UR12, RZ ;  /* 0x0000000c1b117c10 */ /* 0x001fe4000ff3e0ff */
[----:B-1----:R-:W-:-:S03]  /*cbe0*/  IADD3 R19, P0, R28, UR12, RZ ;  /* 0x0000000c1c137c10 */ /* 0x002fc6000ff1e0ff */
[----:B------:R0:W-:Y:S04]  /*cbf0*/  STL [R1+0x600], R17 ;  /* 0x0006001101007387 */ /* 0x0001e80000100800 */
[----:B0-----:R-:W5:Y:S04]  /*cc00*/  LDL.LU R17, [R1+0x1e0] ;  /* 0x0001e00001117983 */ /* 0x001f680000300800 */
[----:B------:R-:W-:Y:S04]  /*cc10*/  STL [R1+0x5cc], R8 ;  /* 0x0005cc0801007387 */ /* 0x000fe80000100800 */
[----:B------:R0:W-:Y:S04]  /*cc20*/  STL [R1+0x608], R19 ;  /* 0x0006081301007387 */ /* 0x0001e80000100800 */
[----:B0-----:R-:W5:Y:S01]  /*cc30*/  LDL.LU R19, [R1+0x1dc] ;  /* 0x0001dc0001137983 */ /* 0x001f620000300800 */
[----:B------:R-:W-:Y:S01]  /*cc40*/  IMAD R29, R29, UR4, RZ ;  /* 0x000000041d1d7c24 */ /* 0x000fe2000f8e02ff */
[----:B------:R-:W-:-:S04]  /*cc50*/  SHF.R.S32.HI R6, RZ, 0x1f, R22 ;  /* 0x0000001fff067819 */ /* 0x000fc80000011416 */
[----:B------:R-:W-:Y:S02]  /*cc60*/  IADD3.X R6, R6, UR13, RZ, P6, !PT ;  /* 0x0000000d06067c10 */ /* 0x000fe4000b7fe4ff */
[----:B------:R-:W-:Y:S02]  /*cc70*/  IADD3 R20, P6, R29, UR12, RZ ;  /* 0x0000000c1d147c10 */ /* 0x000fe4000ffde0ff */
[----:B------:R-:W-:Y:S01]  /*cc80*/  SHF.R.S32.HI R5, RZ, 0x1f, R23 ;  /* 0x0000001fff057819 */ /* 0x000fe20000011417 */
[----:B------:R-:W-:Y:S01]  /*cc90*/  STL [R1+0x5d4], R6 ;  /* 0x0005d40601007387 */ /* 0x000fe20000100800 */
[----:B------:R-:W-:-:S03]  /*cca0*/  SHF.R.S32.HI R4, RZ, 0x1f, R24 ;  /* 0x0000001fff047819 */ /* 0x000fc60000011418 */
[----:B------:R0:W-:Y:S01]  /*ccb0*/  STL [R1+0x610], R20 ;  /* 0x0006101401007387 */ /* 0x0001e20000100800 */
[----:B------:R-:W-:Y:S02]  /*ccc0*/  SHF.R.S32.HI R3, RZ, 0x1f, R25 ;  /* 0x0000001fff037819 */ /* 0x000fe40000011419 */
[----:B0-----:R-:W-:-:S05]  /*ccd0*/  IADD3.X R20, R5, UR13, RZ, P5, !PT ;  /* 0x0000000d05147c10 */ /* 0x001fca000affe4ff */
[----:B------:R0:W-:Y:S01]  /*cce0*/  STL [R1+0x5dc], R20 ;  /* 0x0005dc1401007387 */ /* 0x0001e20000100800 */
[----:B------:R-:W-:Y:S02]  /*ccf0*/  SHF.R.S32.HI R2, RZ, 0x1f, R26 ;  /* 0x0000001fff027819 */ /* 0x000fe4000001141a */
[----:B0-----:R-:W-:Y:S02]  /*cd00*/  IADD3.X R20, R4, UR13, RZ, P4, !PT ;  /* 0x0000000d04147c10 */ /* 0x001fe4000a7fe4ff */
[----:B------:R-:W-:Y:S02]  /*cd10*/  IADD3.X R2, R2, UR13, RZ, P2, !PT ;  /* 0x0000000d02027c10 */ /* 0x000fe400097fe4ff */
[----:B------:R-:W-:Y:S01]  /*cd20*/  SHF.R.S32.HI R0, RZ, 0x1f, R27 ;  /* 0x0000001fff007819 */ /* 0x000fe2000001141b */
[----:B------:R-:W-:Y:S01]  /*cd30*/  IMAD R14, R14, UR4, RZ ;  /* 0x000000040e0e7c24 */ /* 0x000fe2000f8e02ff */
[----:B------:R-:W-:Y:S01]  /*cd40*/  SHF.R.S32.HI R7, RZ, 0x1f, R28 ;  /* 0x0000001fff077819 */ /* 0x000fe2000001141c */
[----:B------:R-:W-:Y:S01]  /*cd50*/  IMAD R15, R15, UR4, RZ ;  /* 0x000000040f0f7c24 */ /* 0x000fe2000f8e02ff */
[----:B------:R-:W-:Y:S01]  /*cd60*/  SHF.R.S32.HI R8, RZ, 0x1f, R29 ;  /* 0x0000001fff087819 */ /* 0x000fe2000001141d */
[----:B------:R-:W-:-:S02]  /*cd70*/  IMAD R16, R16, UR4, RZ ;  /* 0x0000000410107c24 */ /* 0x000fc4000f8e02ff */
[----:B------:R-:W-:Y:S01]  /*cd80*/  IMAD R18, R18, UR4, RZ ;  /* 0x0000000412127c24 */ /* 0x000fe2000f8e02ff */
[----:B------:R-:W-:Y:S01]  /*cd90*/  ULDC UR4, c[0x0][0x23c] ;  /* 0x00008f0000047ab9 */ /* 0x000fe20000000800 */
[----:B--2---:R-:W-:Y:S02]  /*cda0*/  SHF.R.S32.HI R6, RZ, 0x1f, R9 ;  /* 0x0000001fff067819 */ /* 0x004fe40000011409 */
[----:B------:R-:W-:-:S05]  /*cdb0*/  IADD3 R9, P5, R9, UR12, RZ ;  /* 0x0000000c09097c10 */ /* 0x000fca000ffbe0ff */
[----:B------:R3:W-:Y:S04]  /*cdc0*/  STL [R1+0x618], R9 ;  /* 0x0006180901007387 */ /* 0x0007e80000100800 */
[----:B------:R0:W-:Y:S01]  /*cdd0*/  STL [R1+0x5e4], R20 ;  /* 0x0005e41401007387 */ /* 0x0001e20000100800 */
[----:B---3--:R-:W-:Y:S02]  /*cde0*/  IADD3 R9, P4, R10, UR12, RZ ;  /* 0x0000000c0a097c10 */ /* 0x008fe4000ff9e0ff */
[----:B------:R-:W-:Y:S01]  /*cdf0*/  SHF.R.S32.HI R5, RZ, 0x1f, R10 ;  /* 0x0000001fff057819 */ /* 0x000fe2000001140a */
[----:B0-----:R-:W0:Y:S01]  /*ce00*/  LDC R20, c[0x0][0x230] ;  /* 0x00008c00ff147b82 */ /* 0x001e220000000800 */
[----:B------:R-:W-:Y:S01]  /*ce10*/  IADD3.X R10, R3, UR13, RZ, P3, !PT ;  /* 0x0000000d030a7c10 */ /* 0x000fe20009ffe4ff */
[----:B------:R4:W-:Y:S04]  /*ce20*/  STL [R1+0x620], R9 ;  /* 0x0006200901007387 */ /* 0x0009e80000100800 */
[----:B------:R-:W-:Y:S01]  /*ce30*/  STL [R1+0x5ec], R10 ;  /* 0x0005ec0a01007387 */ /* 0x000fe20000100800 */
[----:B----4-:R-:W-:-:S05]  /*ce40*/  IADD3 R9, P3, R11, UR12, RZ ;  /* 0x0000000c0b097c10 */ /* 0x010fca000ff7e0ff */
[----:B------:R5:W-:Y:S04]  /*ce50*/  STL [R1+0x628], R9 ;  /* 0x0006280901007387 */ /* 0x000be80000100800 */
[----:B------:R1:W-:Y:S01]  /*ce60*/  STL [R1+0x5f4], R2 ;  /* 0x0005f40201007387 */ /* 0x0003e20000100800 */
[----:B-----5:R-:W-:Y:S02]  /*ce70*/  IADD3 R9, P2, R12, UR12, RZ ;  /* 0x0000000c0c097c10 */ /* 0x020fe4000ff5e0ff */
[----:B-1----:R-:W-:-:S03]  /*ce80*/  IADD3.X R2, R0, UR13, RZ, P1, !PT ;  /* 0x0000000d00027c10 */ /* 0x002fc60008ffe4ff */
[----:B------:R-:W-:Y:S01]  /*ce90*/  STL [R1+0x630], R9 ;  /* 0x0006300901007387 */ /* 0x000fe20000100800 */
[----:B------:R-:W-:-:S03]  /*cea0*/  IADD3 R0, P1, R13, UR12, RZ ;  /* 0x0000000c0d007c10 */ /* 0x000fc6000ff3e0ff */
[----:B------:R1:W-:Y:S04]  /*ceb0*/  STL [R1+0x5fc], R2 ;  /* 0x0005fc0201007387 */ /* 0x0003e80000100800 */
[----:B------:R2:W-:Y:S01]  /*cec0*/  STL [R1+0x638], R0 ;  /* 0x0006380001007387 */ /* 0x0005e20000100800 */
[----:B-1----:R-:W-:Y:S02]  /*ced0*/  IADD3.X R2, R7, UR13, RZ, P0, !PT ;  /* 0x0000000d07027c10 */ /* 0x002fe400087fe4ff */
[----:B--2---:R-:W-:-:S03]  /*cee0*/  IADD3 R0, P0, R14, UR12, RZ ;  /* 0x0000000c0e007c10 */ /* 0x004fc6000ff1e0ff */
[----:B------:R1:W-:Y:S04]  /*cef0*/  STL [R1+0x604], R2 ;  /* 0x0006040201007387 */ /* 0x0003e80000100800 */
[----:B------:R2:W-:Y:S01]  /*cf00*/  STL [R1+0x640], R0 ;  /* 0x0006400001007387 */ /* 0x0005e20000100800 */
[----:B-1----:R-:W-:Y:S02]  /*cf10*/  IADD3.X R2, R8, UR13, RZ, P6, !PT ;  /* 0x0000000d08027c10 */ /* 0x002fe4000b7fe4ff */
[----:B--2---:R-:W-:-:S03]  /*cf20*/  IADD3 R0, P6, R15, UR12, RZ ;  /* 0x0000000c0f007c10 */ /* 0x004fc6000ffde0ff */
[----:B------:R-:W-:Y:S01]  /*cf30*/  STL [R1+0x60c], R2 ;  /* 0x00060c0201007387 */ /* 0x000fe20000100800 */
[----:B------:R-:W-:-:S03]  /*cf40*/  IADD3.X R6, R6, UR13, RZ, P5, !PT ;  /* 0x0000000d06067c10 */ /* 0x000fc6000affe4ff */
[----:B------:R1:W-:Y:S01]  /*cf50*/  STL [R1+0x648], R0 ;  /* 0x0006480001007387 */ /* 0x0003e20000100800 */
[----:B------:R-:W-:Y:S02]  /*cf60*/  IADD3.X R5, R5, UR13, RZ, P4, !PT ;  /* 0x0000000d05057c10 */ /* 0x000fe4000a7fe4ff */
[----:B------:R-:W-:Y:S01]  /*cf70*/  SHF.R.S32.HI R4, RZ, 0x1f, R11 ;  /* 0x0000001fff047819 */ /* 0x000fe2000001140b */
[----:B------:R2:W-:Y:S01]  /*cf80*/  STL [R1+0x614], R6 ;  /* 0x0006140601007387 */ /* 0x0005e20000100800 */
[----:B------:R-:W-:Y:S02]  /*cf90*/  SHF.R.S32.HI R3, RZ, 0x1f, R12 ;  /* 0x0000001fff037819 */ /* 0x000fe4000001140c */
[----:B-1----:R-:W-:Y:S02]  /*cfa0*/  IADD3 R0, P5, R16, UR12, RZ ;  /* 0x0000000c10007c10 */ /* 0x002fe4000ffbe0ff */
[----:B--2---:R-:W-:-:S03]  /*cfb0*/  IADD3 R6, P4, R18, UR12, RZ ;  /* 0x0000000c12067c10 */ /* 0x004fc6000ff9e0ff */
[----:B------:R-:W-:Y:S01]  /*cfc0*/  STL [R1+0x650], R0 ;  /* 0x0006500001007387 */ /* 0x000fe20000100800 */
[----:B------:R-:W-:-:S03]  /*cfd0*/  IADD3.X R3, R3, UR13, RZ, P2, !PT ;  /* 0x0000000d03037c10 */ /* 0x000fc600097fe4ff */
[----:B------:R1:W-:Y:S01]  /*cfe0*/  STL [R1+0x61c], R5 ;  /* 0x00061c0501007387 */ /* 0x0003e20000100800 */
[----:B------:R-:W-:Y:S02]  /*cff0*/  SHF.R.S32.HI R11, RZ, 0x1f, R13 ;  /* 0x0000001fff0b7819 */ /* 0x000fe4000001140d */
[----:B------:R-:W-:Y:S01]  /*d000*/  SHF.R.S32.HI R10, RZ, 0x1f, R14 ;  /* 0x0000001fff0a7819 */ /* 0x000fe2000001140e */
[----:B------:R-:W-:Y:S01]  /*d010*/  STL [R1+0x658], R6 ;  /* 0x0006580601007387 */ /* 0x000fe20000100800 */
[----:B-1----:R-:W-:Y:S02]  /*d020*/  IADD3.X R5, R4, UR13, RZ, P3, !PT ;  /* 0x0000000d04057c10 */ /* 0x002fe40009ffe4ff */
[----:B------:R-:W-:Y:S01]  /*d030*/  IADD3 R4, P3, R17, UR12, RZ ;  /* 0x0000000c11047c10 */ /* 0x000fe2000ff7e0ff */
[----:B------:R-:W1:Y:S01]  /*d040*/  S2R R13, SR_TID.X ;  /* 0x00000000000d7919 */ /* 0x000e620000002100 */
[----:B------:R-:W-:Y:S01]  /*d050*/  SHF.R.S32.HI R2, RZ, 0x1f, R18 ;  /* 0x0000001fff027819 */ /* 0x000fe20000011412 */
[----:B0-----:R-:W-:Y:S01]  /*d060*/  VIADD R20, R20, 0x3f ;  /* 0x0000003f14147836 */ /* 0x001fe20000000000 */
[----:B------:R-:W-:Y:S01]  /*d070*/  SHF.R.S32.HI R0, RZ, 0x1f, R17 ;  /* 0x0000001fff007819 */ /* 0x000fe20000011411 */
[----:B------:R0:W-:Y:S01]  /*d080*/  STL [R1+0x624], R5 ;  /* 0x0006240501007387 */ /* 0x0001e20000100800 */
[----:B------:R-:W-:Y:S01]  /*d090*/  SHF.R.S32.HI R9, RZ, 0x1f, R15 ;  /* 0x0000001fff097819 */ /* 0x000fe2000001140f */
[----:B------:R-:W-:-:S02]  /*d0a0*/  ULDC UR12, c[0x0][0x238] ;  /* 0x00008e00000c7ab9 */ /* 0x000fc40000000800 */
[----:B------:R2:W-:Y:S04]  /*d0b0*/  STL [R1+0x660], R4 ;  /* 0x0006600401007387 */ /* 0x0005e80000100800 */
[----:B------:R3:W-:Y:S01]  /*d0c0*/  STL [R1+0x62c], R3 ;  /* 0x00062c0301007387 */ /* 0x0007e20000100800 */
[----:B0-----:R-:W-:Y:S01]  /*d0d0*/  IADD3 R5, P2, R19, UR6, RZ ;  /* 0x0000000613057c10 */ /* 0x001fe2000ff5e0ff */
[----:B------:R-:W-:Y:S01]  /*d0e0*/  ULDC UR6, c[0x0][0x238] ;  /* 0x00008e0000067ab9 */ /* 0x000fe20000000800 */
[----:B--2---:R-:W-:-:S03]  /*d0f0*/  IADD3.X R4, R11, UR13, RZ, P1, !PT ;  /* 0x0000000d0b047c10 */ /* 0x004fc60008ffe4ff */
[----:B------:R-:W-:Y:S01]  /*d100*/  STL [R1+0x134], R5 ;  /* 0x0001340501007387 */ /* 0x000fe20000100800 */
[----:B---3--:R-:W-:-:S03]  /*d110*/  IADD3.X R3, R10, UR13, RZ, P0, !PT ;  /* 0x0000000d0a037c10 */ /* 0x008fc600087fe4ff */
[----:B------:R-:W-:Y:S04]  /*d120*/  STL [R1+0x634], R4 ;  /* 0x0006340401007387 */ /* 0x000fe80000100800 */
[----:B------:R0:W-:Y:S02]  /*d130*/  STL [R1+0x63c], R3 ;  /* 0x00063c0301007387 */ /* 0x0001e40000100800 */
[----:B0-----:R-:W-:Y:S02]  /*d140*/  IADD3.X R3, R2, UR13, RZ, P4, !PT ;  /* 0x0000000d02037c10 */ /* 0x001fe4000a7fe4ff */
[----:B------:R-:W-:Y:S02]  /*d150*/  IADD3.X R2, R0, UR13, RZ, P3, !PT ;  /* 0x0000000d00027c10 */ /* 0x000fe40009ffe4ff */
[----:B------:R-:W-:Y:S01]  /*d160*/  LEA.HI.X.SX32 R0, R19, UR7, 0x1, P2 ;  /* 0x0000000713007c11 */ /* 0x000fe200090f0eff */
[----:B------:R-:W-:Y:S01]  /*d170*/  ULDC UR7, c[0x0][0x238] ;  /* 0x00008e0000077ab9 */ /* 0x000fe20000000800 */
[----:B------:R-:W0:Y:S01]  /*d180*/  S2R R19, SR_TID.X ;  /* 0x0000000000137919 */ /* 0x000e220000002100 */
[----:B------:R-:W-:-:S02]  /*d190*/  SHF.R.S32.HI R7, RZ, 0x1f, R16 ;  /* 0x0000001fff077819 */ /* 0x000fc40000011410 */
[----:B------:R-:W-:Y:S02]  /*d1a0*/  IADD3.X R5, R9, UR13, RZ, P6, !PT ;  /* 0x0000000d09057c10 */ /* 0x000fe4000b7fe4ff */
[----:B------:R-:W-:Y:S02]  /*d1b0*/  IADD3.X R4, R7, UR13, RZ, P5, !PT ;  /* 0x0000000d07047c10 */ /* 0x000fe4000affe4ff */
[--C-:B-1----:R-:W-:Y:S01]  /*d1c0*/  SHF.R.U32.HI R17, RZ, 0x4, R13.reuse ;  /* 0x00000004ff117819 */ /* 0x102fe2000001160d */
[----:B------:R-:W-:Y:S01]  /*d1d0*/  STL [R1+0x644], R5 ;  /* 0x0006440501007387 */ /* 0x000fe20000100800 */
[----:B------:R-:W-:Y:S02]  /*d1e0*/  SHF.R.U32.HI R13, RZ, 0x4, R13 ;  /* 0x00000004ff0d7819 */ /* 0x000fe4000001160d */
[----:B0-----:R-:W-:Y:S01]  /*d1f0*/  SHF.R.U32.HI R12, RZ, 0x4, R19 ;  /* 0x00000004ff0c7819 */ /* 0x001fe20000011613 */
[----:B------:R-:W-:Y:S01]  /*d200*/  STL [R1+0x64c], R4 ;  /* 0x00064c0401007387 */ /* 0x000fe20000100800 */
[----:B------:R-:W-:-:S02]  /*d210*/  SGXT.U32 R17, R17, 0x3 ;  /* 0x000000031111781a */ /* 0x000fc40000000000 */
[----:B------:R-:W-:Y:S02]  /*d220*/  CS2R R14, SRZ ;  /* 0x00000000000e7805 */ /* 0x000fe4000001ff00 */
[----:B------:R-:W-:Y:S01]  /*d230*/  SGXT.U32 R13, R13, 0x3 ;  /* 0x000000030d0d781a */ /* 0x000fe20000000000 */
[----:B------:R-:W-:Y:S01]  /*d240*/  STL [R1+0x654], R3 ;  /* 0x0006540301007387 */ /* 0x000fe20000100800 */
[----:B------:R-:W-:Y:S02]  /*d250*/  LOP3.LUT R17, R17, 0x20, RZ, 0xfc, !PT ;  /* 0x0000002011117812 */ /* 0x000fe400078efcff */
[----:B------:R-:W-:Y:S01]  /*d260*/  CS2R R6, SRZ ;  /* 0x0000000000067805 */ /* 0x000fe2000001ff00 */
[----:B------:R-:W-:Y:S01]  /*d270*/  ULDC UR13, c[0x0][0x238] ;  /* 0x00008e00000d7ab9 */ /* 0x000fe20000000800 */
[----:B------:R-:W-:Y:S01]  /*d280*/  STL [R1+0x65c], R2 ;  /* 0x00065c0201007387 */ /* 0x000fe20000100800 */
[----:B------:R-:W-:-:S03]  /*d290*/  LOP3.LUT R13, R13, 0x28, RZ, 0xfc, !PT ;  /* 0x000000280d0d7812 */ /* 0x000fc600078efcff */
[----:B------:R0:W-:Y:S01]  /*d2a0*/  STL [R1+0x130], R0 ;  /* 0x0001300001007387 */ /* 0x0001e20000100800 */
[----:B------:R-:W-:-:S03]  /*d2b0*/  SGXT.U32 R12, R12, 0x3 ;  /* 0x000000030c0c781a */ /* 0x000fc60000000000 */
[----:B------:R-:W-:Y:S01]  /*d2c0*/  STL [R1+0x100], RZ ;  /* 0x000100ff01007387 */ /* 0x000fe20000100800 */
[----:B0-----:R-:W-:Y:S02]  /*d2d0*/  IMAD.SHL.U32 R0, R19, 0x8, RZ ;  /* 0x0000000813007824 */ /* 0x001fe400078e00ff */
[----:B------:R-:W-:Y:S01]  /*d2e0*/  IMAD R2, R13, UR5, RZ ;  /* 0x000000050d027c24 */ /* 0x000fe2000f8e02ff */
[----:B------:R-:W-:Y:S02]  /*d2f0*/  SHF.R.U32.HI R13, RZ, 0x4, R19 ;  /* 0x00000004ff0d7819 */ /* 0x000fe40000011613 */
[----:B------:R0:W-:Y:S01]  /*d300*/  STL [R1+0x6a4], R0 ;  /* 0x0006a40001007387 */ /* 0x0001e20000100800 */
[----:B------:R-:W-:-:S03]  /*d310*/  LOP3.LUT R12, R12, 0x18, RZ, 0xfc, !PT ;  /* 0x000000180c0c7812 */ /* 0x000fc600078efcff */
[----:B------:R1:W-:Y:S01]  /*d320*/  STL [R1+0x104], RZ ;  /* 0x000104ff01007387 */ /* 0x0003e20000100800 */
[----:B0-----:R-:W-:Y:S01]  /*d330*/  IMAD R0, R17, UR6, RZ ;  /* 0x0000000611007c24 */ /* 0x001fe2000f8e02ff */
[----:B------:R-:W-:Y:S02]  /*d340*/  SHF.R.U32.HI R17, RZ, 0x4, R19 ;  /* 0x00000004ff117819 */ /* 0x000fe40000011613 */
[----:B------:R-:W-:Y:S01]  /*d350*/  SHF.R.S32.HI R19, RZ, 0x1f, R20 ;  /* 0x0000001fff137819 */ /* 0x000fe20000011414 */
[----:B------:R1:W-:Y:S03]  /*d360*/  STL [R1+0x108], RZ ;  /* 0x000108ff01007387 */ /* 0x0003e60000100800 */
[----:B------:R-:W-:Y:S01]  /*d370*/  LEA.HI R19, R19, R20, RZ, 0x6 ;  /* 0x0000001413137211 */ /* 0x000fe200078f30ff */
[----:B------:R1:W-:Y:S01]  /*d380*/  STL [R1+0x10c], RZ ;  /* 0x00010cff01007387 */ /* 0x0003e20000100800 */
[----:B------:R-:W-:-:S03]  /*d390*/  IMAD R0, R12, UR7, RZ ;  /* 0x000000070c007c24 */ /* 0x000fc6000f8e02ff */
[----:B------:R1:W-:Y:S01]  /*d3a0*/  STL [R1+0xf0], RZ ;  /* 0x0000f0ff01007387 */ /* 0x0003e20000100800 */
[----:B------:R-:W-:-:S03]  /*d3b0*/  SHF.R.S32.HI R0, RZ, 0x6, R19 ;  /* 0x00000006ff007819 */ /* 0x000fc60000011413 */
[----:B------:R1:W-:Y:S04]  /*d3c0*/  STL [R1+0xf4], RZ ;  /* 0x0000f4ff01007387 */ /* 0x0003e80000100800 */
[----:B------:R1:W-:Y:S04]  /*d3d0*/  STL [R1+0xf8], RZ ;  /* 0x0000f8ff01007387 */ /* 0x0003e80000100800 */
[----:B------:R1:W-:Y:S04]  /*d3e0*/  STL [R1+0xfc], RZ ;  /* 0x0000fcff01007387 */ /* 0x0003e80000100800 */
[----:B------:R1:W-:Y:S04]  /*d3f0*/  STL [R1+0x10], RZ ;  /* 0x000010ff01007387 */ /* 0x0003e80000100800 */
[----:B------:R1:W-:Y:S04]  /*d400*/  STL [R1+0x14], RZ ;  /* 0x000014ff01007387 */ /* 0x0003e80000100800 */
[----:B------:R1:W-:Y:S04]  /*d410*/  STL [R1+0x18], RZ ;  /* 0x000018ff01007387 */ /* 0x0003e80000100800 */
[----:B------:R1:W-:Y:S04]  /*d420*/  STL [R1+0x334], R0 ;  /* 0x0003340001007387 */ /* 0x0003e80000100800 */
        /* <DEDUP_REMOVED lines=9> */
[----:B------:R-:W-:-:S02]  /*d4c0*/  SGXT.U32 R17, R17, 0x3 ;  /* 0x000000031111781a */ /* 0x000fc40000000000 */
[----:B------:R-:W-:Y:S02]  /*d4d0*/  SGXT.U32 R13, R13, 0x3 ;  /* 0x000000030d0d781a */ /* 0x000fe40000000000 */
[----:B------:R-:W-:Y:S02]  /*d4e0*/  LOP3.LUT R17, R17, 0x8, RZ, 0xfc, !PT ;  /* 0x0000000811117812 */ /* 0x000fe400078efcff */
[----:B------:R-:W-:Y:S02]  /*d4f0*/  LOP3.LUT R13, R13, 0x10, RZ, 0xfc, !PT ;  /* 0x000000100d0d7812 */ /* 0x000fe400078efcff */
[----:B------:R-:W-:Y:S02]  /*d500*/  CS2R R18, SRZ ;  /* 0x0000000000127805 */ /* 0x000fe4000001ff00 */
[----:B------:R-:W-:Y:S01]  /*d510*/  CS2R R4, SRZ ;  /* 0x0000000000047805 */ /* 0x000fe2000001ff00 */
[----:B------:R-:W-:Y:S01]  /*d520*/  IMAD R2, R17, UR12, RZ ;  /* 0x0000000c11027c24 */ /* 0x000fe2000f8e02ff */
[----:B------:R-:W-:Y:S01]  /*d530*/  CS2R R16, SRZ ;  /* 0x0000000000107805 */ /* 0x000fe2000001ff00 */
[----:B------:R-:W-:Y:S01]  /*d540*/  IMAD R3, R13, UR9, RZ ;  /* 0x000000090d037c24 */ /* 0x000fe2000f8e02ff */
[----:B------:R-:W-:Y:S01]  /*d550*/  CS2R R12, SRZ ;  /* 0x00000000000c7805 */ /* 0x000fe2000001ff00 */
[----:B------:R-:W-:Y:S01]  /*d560*/  USHF.L.U32 UR4, UR4, 0x6, URZ ;  /* 0x0000000604047899 */ /* 0x000fe2000800063f */
[----:B-1----:R-:W-:-:S11]  /*d570*/  ULDC UR12, c[0x0][0x23c] ;  /* 0x00008f00000c7ab9 */ /* 0x002fd60000000800 */
.L_x_2:
[----:B0-----:R-:W2:Y:S01]  /*d580*/  LDL R22, [R1+0x134] ;  /* 0x0001340001167983 */ /* 0x001ea20000100800 */
[----:B------:R-:W-:Y:S01]  /*d590*/  ULDC UR5, c[0x0][0x238] ;  /* 0x00008e0000057ab9 */ /* 0x000fe20000000800 */
[----:B------:R-:W-:Y:S02]  /*d5a0*/  ULDC UR6, c[0x0][0x238] ;  /* 0x00008e0000067ab9 */ /* 0x000fe40000000800 */
[----:B------:R-:W-:Y:S04]  /*d5b0*/  STL [R1+0x930], R28 ;  /* 0x0009301c01007387 */ /* 0x000fe80000100800 */
        /* <DEDUP_REMOVED lines=29> */
[----:B------:R0:W-:Y:S04]  /*d790*/  STL [R1+0xa6c], R28 ;  /* 0x000a6c1c01007387 */ /* 0x0001e80000100800 */
[----:B0-----:R-:W3:Y:S01]  /*d7a0*/  LDL R28, [R1+0x130] ;  /* 0x00013000011c7983 */ /* 0x001ee20000100800 */
[----:B------:R-:W-:Y:S01]  /*d7b0*/  PRMT R24, RZ, 0x7610, R24 ;  /* 0x00007610ff187816 */ /* 0x000fe20000000018 */
[----:B------:R-:W0:Y:S01]  /*d7c0*/  S2R R9, SR_TID.X ;  /* 0x0000000000097919 */ /* 0x000e220000002100 */
[----:B------:R-:W1:Y:S01]  /*d7d0*/  S2R R21, SR_TID.X ;  /* 0x0000000000157919 */ /* 0x000e620000002100 */
[----:B------:R-:W-:-:S02]  /*d7e0*/  PRMT R26, RZ, 0x7610, R26 ;  /* 0x00007610ff1a7816 */ /* 0x000fc4000000001a */
[----:B------:R-:W-:Y:S01]  /*d7f0*/  PRMT R25, RZ, 0x7610, R25 ;  /* 0x00007610ff197816 */ /* 0x000fe20000000019 */
[----:B------:R-:W-:Y:S04]  /*d800*/  STL [R1+0x92c], R29 ;  /* 0x00092c1d01007387 */ /* 0x000fe80000100800 */
[----:B------:R-:W-:Y:S04]  /*d810*/  STL [R1+0x934], R29 ;  /* 0x0009341d01007387 */ /* 0x000fe80000100800 */
[----:B------:R-:W-:Y:S04]  /*d820*/  STL [R1+0x93c], R29 ;  /* 0x00093c1d01007387 */ /* 0x000fe80000100800 */
[----:B------:R-:W-:Y:S04]  /*d830*/  STL [R1+0x940], R29 ;  /* 0x0009401d01007387 */ /* 0x000fe80000100800 */
[----:B------:R-:W-:Y:S04]  /*d840*/  STL [R1+0x958], R29 ;  /* 0x0009581d01007387 */ /* 0x000fe80000100800 */
[----:B------:R-:W-:Y:S01]  /*d850*/  STL [R1+0x960], R29 ;  /* 0x0009601d01007387 */ /* 0x000fe20000100800 */
[----:B0-----:R-:W-:-:S03]  /*d860*/  SHF.R.U32.HI R20, RZ, 0x4, R9 ;  /* 0x00000004ff147819 */ /* 0x001fc60000011609 */
[----:B------:R-:W-:Y:S01]  /*d870*/  STL [R1+0x96c], R29 ;  /* 0x00096c1d01007387 */ /* 0x000fe20000100800 */
[----:B------:R-:W-:Y:S02]  /*d880*/  SHF.R.U32.HI R23, RZ, 0x4, R9 ;  /* 0x00000004ff177819 */ /* 0x000fe40000011609 */
[----:B------:R-:W-:Y:S01]  /*d890*/  SGXT.U32 R20, R20, 0x3 ;  /* 0x000000031414781a */ /* 0x000fe20000000000 */
[----:B------:R-:W-:Y:S01]  /*d8a0*/  STL [R1+0x978], R29 ;  /* 0x0009781d01007387 */ /* 0x000fe20000100800 */
[----:B-1----:R-:W-:Y:S02]  /*d8b0*/  SHF.R.U32.HI R3, RZ, 0x4, R21 ;  /* 0x00000004ff037819 */ /* 0x002fe40000011615 */
[----:B------:R-:W-:Y:S01]  /*d8c0*/  LOP3.LUT R20, R20, 0x10, RZ, 0xfc, !PT ;  /* 0x0000001014147812 */ /* 0x000fe200078efcff */
[----:B------:R-:W-:Y:S01]  /*d8d0*/  STL [R1+0x988], R29 ;  /* 0x0009881d01007387 */ /* 0x000fe20000100800 */
[----:B------:R-:W-:Y:S02]  /*d8e0*/  SGXT.U32 R23, R23, 0x3 ;  /* 0x000000031717781a */ /* 0x000fe40000000000 */
[----:B------:R-:W-:Y:S01]  /*d8f0*/  SGXT.U32 R3, R3, 0x3 ;  /* 0x000000030303781a */ /* 0x000fe20000000000 */
[----:B------:R-:W-:Y:S01]  /*d900*/  IMAD R20, R20, UR5, RZ ;  /* 0x0000000514147c24 */ /* 0x000fe2000f8e02ff */
[----:B------:R-:W-:Y:S01]  /*d910*/  LOP3.LUT R23, R23, 0x8, RZ, 0xfc, !PT ;  /* 0x0000000817177812 */ /* 0x000fe200078efcff */
[----:B------:R-:W-:Y:S01]  /*d920*/  ULDC UR5, c[0x0][0x238] ;  /* 0x00008e0000057ab9 */ /* 0x000fe20000000800 */
[C---:B------:R-:W-:Y:S01]  /*d930*/  LOP3.LUT R2, R3.reuse, 0x8, RZ, 0xfc, !PT ;  /* 0x0000000803027812 */ /* 0x040fe200078efcff */
[----:B------:R-:W-:Y:S01]  /*d940*/  STL [R1+0x994], R29 ;  /* 0x0009941d01007387 */ /* 0x000fe20000100800 */
[----:B------:R-:W-:Y:S01]  /*d950*/  LOP3.LUT R8, R3, 0x10, RZ, 0xfc, !PT ;  /* 0x0000001003087812 */ /* 0x000fe200078efcff */
[----:B------:R-:W-:Y:S01]  /*d960*/  IMAD R23, R23, UR6, RZ ;  /* 0x0000000617177c24 */ /* 0x000fe2000f8e02ff */
[----:B------:R-:W-:Y:S01]  /*d970*/  ISETP.GE.AND P5, PT, R2, UR8, PT ;  /* 0x0000000802007c0c */ /* 0x000fe2000bfa6270 */
[----:B------:R-:W-:Y:S01]  /*d980*/  ULDC UR6, c[0x0][0x238] ;  /* 0x00008e0000067ab9 */ /* 0x000fe20000000800 */
[----:B------:R-:W-:Y:S01]  /*d990*/  ISETP.GE.AND P6, PT, R8, UR8, PT ;  /* 0x0000000808007c0c */ /* 0x000fe2000bfc6270 */
[----:B------:R-:W-:Y:S01]  /*d9a0*/  STL [R1+0x99c], R29 ;  /* 0x00099c1d01007387 */ /* 0x000fe20000100800 */
[----:B------:R-:W-:-:S02]  /*d9b0*/  LOP3.LUT R2, R3, 0x28, RZ, 0xfc, !PT ;  /* 0x0000002803027812 */ /* 0x000fc400078efcff */
[C---:B------:R-:W-:Y:S01]  /*d9c0*/  LOP3.LUT R0, R3.reuse, 0x18, RZ, 0xfc, !PT ;  /* 0x0000001803007812 */ /* 0x040fe200078efcff */
[----:B------:R-:W-:Y:S01]  /*d9d0*/  STL [R1+0x9a8], R29 ;  /* 0x0009a81d01007387 */ /* 0x000fe20000100800 */
[----:B------:R-:W-:Y:S02]  /*d9e0*/  ISETP.GE.AND P0, PT, R2, UR8, PT ;  /* 0x0000000802007c0c */ /* 0x000fe4000bf06270 */
[----:B------:R-:W-:Y:S01]  /*d9f0*/  ISETP.GE.AND P1, PT, R0, UR8, PT ;  /* 0x0000000800007c0c */ /* 0x000fe2000bf26270 */
[----:B------:R-:W-:Y:S01]  /*da00*/  STL [R1+0x9b4], R29 ;  /* 0x0009b41d01007387 */ /* 0x000fe20000100800 */
[----:B------:R-:W-:Y:S02]  /*da10*/  LOP3.LUT R2, R3, 0x20, RZ, 0xfc, !PT ;  /* 0x0000002003027812 */ /* 0x000fe400078efcff */
[----:B------:R-:W-:Y:S01]  /*da20*/  PRMT R0, RZ, 0x7610, R0 ;  /* 0x00007610ff007816 */ /* 0x000fe20000000000 */
[----:B------:R-:W-:Y:S01]  /*da30*/  STL [R1+0x9c0], R29 ;  /* 0x0009c01d01007387 */ /* 0x000fe20000100800 */
[----:B------:R-:W-:-:S03]  /*da40*/  ISETP.GE.AND P4, PT, R2, UR8, PT ;  /* 0x0000000802007c0c */ /* 0x000fc6000bf86270 */
        /* <DEDUP_REMOVED lines=22> */
[----:B------:R-:W-:Y:S01]  /*dbb0*/  STL [R1+0x9fc], R27 ;  /* 0x0009fc1b01007387 */ /* 0x000fe20000100800 */
[----:B--2---:R-:W-:-:S03]  /*dbc0*/  IADD3 R10, P2, R20, R22, RZ ;  /* 0x00000016140a7210 */ /* 0x004fc60007f5e0ff */
[----:B------:R-:W-:Y:S01]  /*dbd0*/  STL [R1+0xa14], R27 ;  /* 0x000a141b01007387 */ /* 0x000fe20000100800 */
[----:B------:R-:W-:-:S03]  /*dbe0*/  IADD3 R8, P3, R23, R22, RZ ;  /* 0x0000001617087210 */ /* 0x000fc60007f7e0ff */
[----:B------:R-:W-:Y:S04]  /*dbf0*/  STL [R1+0xa2c], R27 ;  /* 0x000a2c1b01007387 */ /* 0x000fe80000100800 */
[----:B------:R-:W-:Y:S04]  /*dc00*/  STL [R1+0xa44], R27 ;  /* 0x000a441b01007387 */ /* 0x000fe80000100800 */
[----:B------:R-:W-:Y:S04]  /*dc10*/  STL [R1+0xa5c], R27 ;  /* 0x000a5c1b01007387 */ /* 0x000fe80000100800 */
[----:B-----5:R-:W-:Y:S04]  /*dc20*/  STL [R1+0x878], R4 ;  /* 0x0008780401007387 */ /* 0x020fe80000100800 */
[----:B------:R-:W-:Y:S04]  /*dc30*/  STL [R1+0xa1c], R4 ;  /* 0x000a1c0401007387 */ /* 0x000fe80000100800 */
[----:B------:R-:W-:Y:S04]  /*dc40*/  STL [R1+0xa30], R4 ;  /* 0x000a300401007387 */ /* 0x000fe80000100800 */
[----:B------:R-:W-:Y:S04]  /*dc50*/  STL [R1+0xa4c], R4 ;  /* 0x000a4c0401007387 */ /* 0x000fe80000100800 */
[----:B------:R-:W-:Y:S04]  /*dc60*/  STL [R1+0xa60], R4 ;  /* 0x000a600401007387 */ /* 0x000fe80000100800 */
[----:B------:R-:W-:Y:S04]  /*dc70*/  STL [R1+0x850], R5 ;  /* 0x0008500501007387 */ /* 0x000fe80000100800 */
[----:B------:R-:W-:Y:S04]  /*dc80*/  STL [R1+0xa00], R5 ;  /* 0x000a000501007387 */ /* 0x000fe80000100800 */
[----:B------:R-:W-:Y:S04]  /*dc90*/  STL [R1+0xa3c], R5 ;  /* 0x000a3c0501007387 */ /* 0x000fe80000100800 */
[----:B------:R-:W-:Y:S04]  /*dca0*/  STL.64 [R1+0x848], R14 ;  /* 0x0008480e01007387 */ /* 0x000fe80000100a00 */
[----:B------:R-:W-:Y:S04]  /*dcb0*/  STL [R1+0x9d4], R14 ;  /* 0x0009d40e01007387 */ /* 0x000fe80000100800 */
[----:B------:R-:W-:Y:S04]  /*dcc0*/  STL [R1+0x9f4], R14 ;  /* 0x0009f40e01007387 */ /* 0x000fe80000100800 */
[----:B------:R-:W-:Y:S04]  /*dcd0*/  STL [R1+0xa0c], R14 ;  /* 0x000a0c0e01007387 */ /* 0x000fe80000100800 */
[----:B------:R-:W-:Y:S04]  /*dce0*/  STL.64 [R1+0x840], R12 ;  /* 0x0008400c01007387 */ /* 0x000fe80000100a00 */
[----:B------:R-:W-:Y:S04]  /*dcf0*/  STL [R1+0x9e0], R13 ;  /* 0x0009e00d01007387 */ /* 0x000fe80000100800 */
[----:B------:R-:W-:Y:S04]  /*dd00*/  STL.64 [R1+0x838], R18 ;  /* 0x0008381201007387 */ /* 0x000fe80000100a00 */
[----:B------:R-:W-:Y:S04]  /*dd10*/  STL.64 [R1+0x830], R16 ;  /* 0x0008301001007387 */ /* 0x000fe80000100a00 */
[----:B------:R-:W-:Y:S04]  /*dd20*/  STL [R1+0x82c], R6 ;  /* 0x00082c0601007387 */ /* 0x000fe80000100800 */
[----:B------:R-:W-:Y:S01]  /*dd30*/  STL [R1+0x828], R7 ;  /* 0x0008280701007387 */ /* 0x000fe20000100800 */
[----:B---3--:R-:W-:-:S02]  /*dd40*/  LEA.HI.X.SX32 R11, R20, R28, 0x1, P2 ;  /* 0x0000001c140b7211 */ /* 0x008fc400010f0eff */
[----:B------:R-:W0:Y:S01]  /*dd50*/  S2R R20, SR_TID.X ;  /* 0x0000000000147919 */ /* 0x000e220000002100 */
[----:B------:R-:W-:Y:S02]  /*dd60*/  LEA.HI.X.SX32 R9, R23, R28, 0x1, P3 ;  /* 0x0000001c17097211 */ /* 0x000fe400018f0eff */
[----:B------:R-:W-:Y:S01]  /*dd70*/  ISETP.GE.AND P2, PT, R3, UR8, PT ;  /* 0x0000000803007c0c */ /* 0x000fe2000bf46270 */
[----:B------:R-:W2:Y:S04]  /*dd80*/  @!P6 LDG.E.U8 R24, desc[UR10][R10.64] ;  /* 0x0000000a0a18e981 */ /* 0x000ea8000c1e1100 */
[----:B------:R1:W3:Y:S01]  /*dd90*/  @!P5 LDG.E.U8 R0, desc[UR10][R8.64] ;  /* 0x0000000a0800d981 */ /* 0x0002e2000c1e1100 */
[----:B0-----:R-:W-:-:S04]  /*dda0*/  SHF.R.U32.HI R20, RZ, 0x4, R20 ;  /* 0x00000004ff147819 */ /* 0x001fc80000011614 */
[----:B------:R-:W-:-:S04]  /*ddb0*/  SGXT.U32 R20, R20, 0x3 ;  /* 0x000000031414781a */ /* 0x000fc80000000000 */
[----:B------:R-:W-:-:S05]  /*ddc0*/  LOP3.LUT R20, R20, 0x20, RZ, 0xfc, !PT ;  /* 0x0000002014147812 */ /* 0x000fca00078efcff */
[----:B------:R-:W-:Y:S01]  /*ddd0*/  IMAD R20, R20, UR5, RZ ;  /* 0x0000000514147c24 */ /* 0x000fe2000f8e02ff */
[C---:B-1----:R-:W-:Y:S01]  /*dde0*/  LOP3.LUT R9, R3.reuse, 0x30, RZ, 0xfc, !PT ;  /* 0x0000003003097812 */ /* 0x042fe200078efcff */
[----:B------:R-:W-:Y:S01]  /*ddf0*/  IMAD R11, R3, UR13, RZ ;  /* 0x0000000d030b7c24 */ /* 0x000fe2000f8e02ff */
[----:B------:R-:W-:Y:S02]  /*de00*/  ULDC UR5, c[0x0][0x238] ;  /* 0x00008e0000057ab9 */ /* 0x000fe40000000800 */
[----:B------:R-:W-:-:S04]  /*de10*/  IADD3 R2, P3, R20, R22, RZ ;  /* 0x0000001614027210 */ /* 0x000fc80007f7e0ff */
[----:B------:R-:W-:Y:S02]  /*de20*/  LEA.HI.X.SX32 R3, R20, R28, 0x1, P3 ;  /* 0x0000001c14037211 */ /* 0x000fe400018f0eff */
[----:B------:R-:W0:Y:S01]  /*de30*/  S2R R20, SR_TID.X ;  /* 0x0000000000147919 */ /* 0x000e220000002100 */
[----:B------:R-:W-:-:S04]  /*de40*/  IADD3 R10, P5, R11, R22, RZ ;  /* 0x000000160b0a7210 */ /* 0x000fc80007fbe0ff */
[----:B------:R-:W-:-:S05]  /*de50*/  LEA.HI.X.SX32 R11, R11, R28, 0x1, P5 ;  /* 0x0000001c0b0b7211 */ /* 0x000fca00028f0eff */
[----:B------:R1:W4:Y:S01]  /*de60*/  @!P2 LDG.E.U8 R26, desc[UR10][R10.64] ;  /* 0x0000000a0a1aa981 */ /* 0x000322000c1e1100 */
[----:B0-----:R-:W-:-:S04]  /*de70*/  SHF.R.U32.HI R20, RZ, 0x4, R20 ;  /* 0x00000004ff147819 */ /* 0x001fc80000011614 */
[----:B------:R-:W-:-:S04]  /*de80*/  SGXT.U32 R20, R20, 0x3 ;  /* 0x000000031414781a */ /* 0x000fc80000000000 */
[----:B------:R-:W-:-:S05]  /*de90*/  LOP3.LUT R20, R20, 0x18, RZ, 0xfc, !PT ;  /* 0x0000001814147812 */ /* 0x000fca00078efcff */
[----:B------:R-:W-:Y:S01]  /*dea0*/  IMAD R20, R20, UR5, RZ ;  /* 0x0000000514147c24 */ /* 0x000fe2000f8e02ff */
[----:B-1----:R-:W0:Y:S01]  /*deb0*/  S2R R11, SR_TID.X ;  /* 0x00000000000b7919 */ /* 0x002e220000002100 */
[----:B------:R-:W-:Y:S01]  /*dec0*/  PRMT R8, RZ, 0x7610, R8 ;  /* 0x00007610ff087816 */ /* 0x000fe20000000008 */
[----:B------:R-:W-:Y:S02]  /*ded0*/  ULDC UR5, c[0x0][0x238] ;  /* 0x00008e0000057ab9 */ /* 0x000fe40000000800 */
[----:B------:R-:W-:Y:S02]  /*dee0*/  IADD3 R10, P2, R20, R22, RZ ;  /* 0x00000016140a7210 */ /* 0x000fe40007f5e0ff */
[----:B------:R-:W1:Y:S01]  /*def0*/  S2R R20, SR_TID.X ;  /* 0x0000000000147919 */ /* 0x000e620000002100 */
[----:B------:R0:W3:Y:S01]  /*df00*/  @!P4 LDG.E.U8 R8, desc[UR10][R2.64] ;  /* 0x0000000a0208c981 */ /* 0x0000e2000c1e1100 */
[C---:B------:R-:W-:Y:S01]  /*df10*/  ISETP.GE.AND P3, PT, R9.reuse, UR8, PT ;  /* 0x0000000809007c0c */ /* 0x040fe2000bf66270 */
[----:B------:R-:W-:Y:S01]  /*df20*/  IMAD R9, R9, UR13, RZ ;  /* 0x0000000d09097c24 */ /* 0x000fe2000f8e02ff */
[----:B------:R-:W-:-:S04]  /*df30*/  LEA.HI R23, R21, 0x38, RZ, 0x1c ;  /* 0x0000003815177811 */ /* 0x000fc800078fe0ff */
[----:B0-----:R-:W-:-:S04]  /*df40*/  IADD3 R2, P4, R9, R22, RZ ;  /* 0x0000001609027210 */ /* 0x001fc80007f9e0ff */
[----:B------:R-:W-:Y:S02]  /*df50*/  LEA.HI.X.SX32 R3, R9, R28, 0x1, P4 ;  /* 0x0000001c09037211 */ /* 0x000fe400020f0eff */
[--C-:B------:R-:W-:Y:S02]  /*df60*/  SHF.R.U32.HI R21, RZ, 0x4, R11.reuse ;  /* 0x00000004ff157819 */ /* 0x100fe4000001160b */
[----:B------:R-:W-:Y:S02]  /*df70*/  SHF.R.U32.HI R11, RZ, 0x4, R11 ;  /* 0x00000004ff0b7819 */ /* 0x000fe4000001160b */
[----:B-1----:R-:W-:-:S04]  /*df80*/  SHF.R.U32.HI R20, RZ, 0x4, R20 ;  /* 0x00000004ff147819 */ /* 0x002fc80000011614 */
[----:B------:R-:W-:Y:S02]  /*df90*/  SGXT.U32 R20, R20, 0x3 ;  /* 0x000000031414781a */ /* 0x000fe40000000000 */
[----:B------:R-:W-:Y:S02]  /*dfa0*/  SGXT.U32 R11, R11, 0x3 ;  /* 0x000000030b0b781a */ /* 0x000fe40000000000 */
[----:B------:R-:W-:Y:S02]  /*dfb0*/  LOP3.LUT R20, R20, 0x28, RZ, 0xfc, !PT ;  /* 0x0000002814147812 */ /* 0x000fe400078efcff */
[----:B------:R-:W-:Y:S02]  /*dfc0*/  SGXT.U32 R21, R21, 0x3 ;  /* 0x000000031515781a */ /* 0x000fe40000000000 */
[----:B------:R-:W-:Y:S01]  /*dfd0*/  PRMT R9, RZ, 0x7610, R9 ;  /* 0x00007610ff097816 */ /* 0x000fe20000000009 */
[----:B------:R-:W-:Y:S01]  /*dfe0*/  IMAD R20, R20, UR5, RZ ;  /* 0x0000000514147c24 */ /* 0x000fe2000f8e02ff */
[----:B------:R-:W-:Y:S01]  /*dff0*/  LOP3.LUT R11, R11, 0x18, RZ, 0xfc, !PT ;  /* 0x000000180b0b7812 */ /* 0x000fe200078efcff */
[----:B------:R-:W-:Y:S01]  /*e000*/  ULDC UR5, c[0x0][0x238] ;  /* 0x00008e0000057ab9 */ /* 0x000fe20000000800 */
[----:B------:R-:W-:-:S02]  /*e010*/  LOP3.LUT R21, R21, 0x28, RZ, 0xfc, !PT ;  /* 0x0000002815157812 */ /* 0x000fc400078efcff */
[----:B------:R-:W-:Y:S01]  /*e020*/  ISETP.GE.AND P4, PT, R23, UR8, PT ;  /* 0x0000000817007c0c */ /* 0x000fe2000bf86270 */
[----:B------:R0:W3:Y:S01]  /*e030*/  @!P3 LDG.E.U8 R9, desc[UR10][R2.64] ;  /* 0x0000000a0209b981 */ /* 0x0000e2000c1e1100 */
[----:B------:R-:W-:Y:S01]  /*e040*/  IMAD R11, R11, UR6, RZ ;  /* 0x000000060b0b7c24 */ /* 0x000fe2000f8e02ff */
[----:B------:R-:W-:Y:S01]  /*e050*/  IADD3 R20, P3, R20, R22, RZ ;  /* 0x0000001614147210 */ /* 0x000fe20007f7e0ff */
[----:B------:R-:W-:Y:S02]  /*e060*/  IMAD R21, R21, UR5, RZ ;  /* 0x0000000515157c24 */ /* 0x000fe4000f8e02ff */
[----:B------:R-:W-:Y:S01]  /*e070*/  IMAD R23, R23, UR13, RZ ;  /* 0x0000000d17177c24 */ /* 0x000fe2000f8e02ff */
[-C--:B------:R-:W-:Y:S02]  /*e080*/  LEA.HI.X.SX32 R11, R11, R28.reuse, 0x1, P2 ;  /* 0x0000001c0b0b7211 */ /* 0x080fe400010f0eff */
[----:B------:R-:W-:Y:S02]  /*e090*/  LEA.HI.X.SX32 R21, R21, R28, 0x1, P3 ;  /* 0x0000001c15157211 */ /* 0x000fe400018f0eff */
[----:B0-----:R-:W-:Y:S01]  /*e0a0*/  PRMT R2, RZ, 0x7610, R2 ;  /* 0x00007610ff027816 */ /* 0x001fe20000000002 */
[----:B------:R0:W3:Y:S01]  /*e0b0*/  @!P1 LDG.E.U8 R25, desc[UR10][R10.64] ;  /* 0x0000000a0a199981 */ /* 0x0000e2000c1e1100 */
[----:B------:R-:W-:-:S02]  /*e0c0*/  IADD3 R22, P2, R23, R22, RZ ;  /* 0x0000001617167210 */ /* 0x000fc40007f5e0ff */
[----:B------:R-:W-:Y:S02]  /*e0d0*/  PRMT R3, RZ, 0x7610, R3 ;  /* 0x00007610ff037816 */ /* 0x000fe40000000003 */
[----:B------:R-:W-:Y:S01]  /*e0e0*/  LEA.HI.X.SX32 R23, R23, R28, 0x1, P2 ;  /* 0x0000001c17177211 */ /* 0x000fe200010f0eff */
[----:B------:R-:W3:Y:S04]  /*e0f0*/  @!P0 LDG.E.U8 R2, desc[UR10][R20.64] ;  /* 0x0000000a14028981 */ /* 0x000ee8000c1e1100 */
[----:B------:R-:W3:Y:S01]  /*e100*/  @!P4 LDG.E.U8 R3, desc[UR10][R22.64] ;  /* 0x0000000a1603c981 */ /* 0x000ee2000c1e1100 */
[----:B0-----:R-:W0:Y:S01]  /*e110*/  S2R R11, SR_TID.X ;  /* 0x00000000000b7919 */ /* 0x001e220000002100 */
[----:B------:R-:W1:Y:S01]  /*e120*/  S2UR UR6, SR_CgaCtaId ;  /* 0x00000000000679c3 */ /* 0x000e620000008800 */
[----:B------:R-:W-:Y:S01]  /*e130*/  UMOV UR5, 0x400 ;  /* 0x0000040000057882 */ /* 0x000fe20000000000 */
[----:B------:R-:W3:Y:S01]  /*e140*/  LDL.LU R28, [R1+0xa6c] ;  /* 0x000a6c00011c7983 */ /* 0x000ee20000300800 */
[----:B-1----:R-:W-:Y:S01]  /*e150*/  ULEA UR5, UR6, UR5, 0x18 ;  /* 0x0000000506057291 */ /* 0x002fe2000f8ec03f */
[----:B0-----:R-:W-:-:S04]  /*e160*/  LOP3.LUT R10, R11, 0x7f, RZ, 0xc0, !PT ;  /* 0x0000007f0b0a7812 */ /* 0x001fc800078ec0ff */
[----:B------:R-:W-:Y:S01]  /*e170*/  BAR.SYNC.DEFER_BLOCKING 0x0 ;  /* 0x0000000000007b1d */ /* 0x000fe20000010000 */
[----:B------:R-:W-:-:S04]  /*e180*/  LOP3.LUT R11, R11, 0x3f, RZ, 0xc0, !PT ;  /* 0x0000003f0b0b7812 */ /* 0x000fc800078ec0ff */
[C---:B------:R-:W-:Y:S01]  /*e190*/  ISETP.GE.AND P0, PT, R11.reuse, UR8, PT ;  /* 0x000000080b007c0c */ /* 0x040fe2000bf06270 */
[----:B----4-:R-:W-:Y:S04]  /*e1a0*/  STS.U8 [R10+UR5], R26 ;  /* 0x0000001a0a007988 */ /* 0x010fe80008000005 */
[----:B--2---:R-:W-:Y:S04]  /*e1b0*/  STS.U8 [R10+UR5+0x100], R24 ;  /* 0x000100180a007988 */ /* 0x004fe80008000005 */
[----:B---3--:R0:W-:Y:S02]  /*e1c0*/  STS.U8 [R10+UR5+0x200], R8 ;  /* 0x000200080a007988 */ /* 0x0081e40008000005 */
[----:B0-----:R-:W0:Y:S01]  /*e1d0*/  S2R R10, SR_TID.X ;  /* 0x00000000000a7919 */ /* 0x001e220000002100 */
[----:B------:R-:W1:Y:S01]  /*e1e0*/  S2R R8, SR_TID.X ;  /* 0x0000000000087919 */ /* 0x000e620000002100 */
[----:B------:R-:W-:-:S02]  /*e1f0*/  IMAD R24, R11, UR12, RZ ;  /* 0x0000000c0b187c24 */ /* 0x000fc4000f8e02ff */
[----:B------:R-:W2:Y:S01]  /*e200*/  LDL R11, [R1+0x660] ;  /* 0x00066000010b7983 */ /* 0x000ea20000100800 */
[----:B0-----:R-:W-:Y:S02]  /*e210*/  LOP3.LUT R10, R10, 0x7f, RZ, 0xc0, !PT ;  /* 0x0000007f0a0a7812 */ /* 0x001fe400078ec0ff */
[----:B-1----:R-:W-:Y:S02]  /*e220*/  LOP3.LUT R8, R8, 0x7f, RZ, 0xc0, !PT ;  /* 0x0000007f08087812 */ /* 0x002fe400078ec0ff */
[----:B------:R-:W-:-:S03]  /*e230*/  LOP3.LUT R10, R10, 0x8, RZ, 0x3c, !PT ;  /* 0x000000080a0a7812 */ /* 0x000fc600078e3cff */
[----:B------:R0:W-:Y:S04]  /*e240*/  STS.U8 [R8+UR5+0x300], R9 ;  /* 0x0003000908007988 */ /* 0x0001e80008000005 */
[----:B0-----:R-:W3:Y:S04]  /*e250*/  LDL R9, [R1+0x65c] ;  /* 0x00065c0001097983 */ /* 0x001ee80000100800 */
[----:B------:R0:W-:Y:S04]  /*e260*/  STS.U8 [R10+UR5+0x280], R2 ;  /* 0x000280020a007988 */ /* 0x0001e80008000005 */
[----:B------:R1:W-:Y:S04]  /*e270*/  STS.U8 [R10+UR5+0x380], R3 ;  /* 0x000380030a007988 */ /* 0x0003e80008000005 */
[----:B0-----:R-:W4:Y:S04]  /*e280*/  LDL R2, [R1+0x288] ;  /* 0x0002880001027983 */ /* 0x001f280000100800 */
[----:B-1----:R-:W4:Y:S04]  /*e290*/  LDL R3, [R1+0x370] ;  /* 0x0003700001037983 */ /* 0x002f280000100800 */
[----:B------:R0:W-:Y:S04]  /*e2a0*/  STS.U8 [R10+UR5+0x80], R0 ;  /* 0x000080000a007988 */ /* 0x0001e80008000005 */
[----:B------:R1:W-:Y:S01]  /*e2b0*/  STS.U8 [R10+UR5+0x180], R25 ;  /* 0x000180190a007988 */ /* 0x0003e20008000005 */
[----:B------:R-:W-:-:S02]  /*e2c0*/  PRMT R29, RZ, 0x7610, R29 ;  /* 0x00007610ff1d7816 */ /* 0x000fc4000000001d */
[----:B0-----:R-:W-:Y:S02]  /*e2d0*/  SHF.R.S32.HI R0, RZ, 0x1f, R24 ;  /* 0x0000001fff007819 */ /* 0x001fe40000011418 */
[----:B------:R-:W-:Y:S01]  /*e2e0*/  PRMT R28, RZ, 0x7610, R28 ;  /* 0x00007610ff1c7816 */ /* 0x000fe2000000001c */
[----:B-1----:R-:W4:Y:S01]  /*e2f0*/  LDL R10, [R1+0x378] ;  /* 0x00037800010a7983 */ /* 0x002f220000100800 */
[----:B------:R-:W-:Y:S01]  /*e300*/  BAR.SYNC.DEFER_BLOCKING 0x0 ;  /* 0x0000000000007b1d */ /* 0x000fe20000010000 */
[----:B--2---:R-:W-:-:S05]  /*e310*/  IADD3 R8, P2, R24, R11, RZ ;  /* 0x0000000b18087210 */ /* 0x004fca0007f5e0ff */
[----:B------:R-:W2:Y:S01]  /*e320*/  LDL R11, [R1+0x294] ;  /* 0x00029400010b7983 */ /* 0x000ea20000100800 */
[----:B---3--:R-:W-:-:S05]  /*e330*/  IMAD.X R9, R0, 0x1, R9, P2 ;  /* 0x0000000100097824 */ /* 0x008fca00010e0609 */
[----:B------:R-:W3:Y:S01]  /*e340*/  @!P0 LDG.E.U8 R29, desc[UR10][R8.64] ;  /* 0x0000000a081d8981 */ /* 0x000ee2000c1e1100 */
[C---:B----4-:R-:W-:Y:S01]  /*e350*/  IADD3 RZ, P1, R24.reuse, R2, RZ ;  /* 0x0000000218ff7210 */ /* 0x050fe20007f3e0ff */
[----:B------:R-:W-:-:S04]  /*e360*/  IMAD.IADD R2, R24, 0x1, R2 ;  /* 0x0000000118027824 */ /* 0x000fc800078e0202 */
[----:B------:R-:W-:-:S05]  /*e370*/  IMAD.X R3, R0, 0x1, R3, P1 ;  /* 0x0000000100037824 */ /* 0x000fca00008e0603 */
[----:B------:R-:W4:Y:S04]  /*e380*/  @!P0 LDG.E.U8 R28, desc[UR10][R2.64] ;  /* 0x0000000a021c8981 */ /* 0x000f28000c1e1100 */
[----:B---3--:R0:W-:Y:S04]  /*e390*/  STL [R1+0x23c], R29 ;  /* 0x00023c1d01007387 */ /* 0x0081e80000100800 */
[----:B0-----:R-:W3:Y:S04]  /*e3a0*/  LDL.LU R29, [R1+0xa68] ;  /* 0x000a6800011d7983 */ /* 0x001ee80000300800 */
[----:B------:R-:W3:Y:S04]  /*e3b0*/  LDL R8, [R1+0x374] ;  /* 0x0003740001087983 */ /* 0x000ee80000100800 */
[----:B------:R-:W3:Y:S04]  /*e3c0*/  LDL R9, [R1+0x290] ;  /* 0x0002900001097983 */ /* 0x000ee80000100800 */
[----:B----4-:R0:W-:Y:S04]  /*e3d0*/  STL [R1+0x240], R28 ;  /* 0x0002401c01007387 */ /* 0x0101e80000100800 */
[----:B0-----:R-:W4:Y:S04]  /*e3e0*/  LDL.LU R28, [R1+0xa64] ;  /* 0x000a6400011c7983 */ /* 0x001f280000300800 */
[----:B------:R-:W4:Y:S01]  /*e3f0*/  LDL R3, [R1+0x28c] ;  /* 0x00028c0001037983 */ /* 0x000f220000100800 */
[----:B--2---:R-:W-:-:S02]  /*e400*/  IADD3 RZ, P3, R24, R11, RZ ;  /* 0x0000000b18ff7210 */ /* 0x004fc40007f7e0ff */
[C---:B---3--:R-:W-:Y:S02]  /*e410*/  IADD3 RZ, P2, R24.reuse, R9, RZ ;  /* 0x0000000918ff7210 */ /* 0x048fe40007f5e0ff */
[C---:B----4-:R-:W-:Y:S01]  /*e420*/  IADD3 RZ, P1, R24.reuse, R3, RZ ;  /* 0x0000000318ff7210 */ /* 0x050fe20007f3e0ff */
[----:B------:R-:W-:-:S04]  /*e430*/  IMAD.IADD R2, R24, 0x1, R3 ;  /* 0x0000000118027824 */ /* 0x000fc800078e0203 */
[----:B------:R-:W-:Y:S02]  /*e440*/  IMAD.X R3, R0, 0x1, R8, P1 ;  /* 0x0000000100037824 */ /* 0x000fe400008e0608 */
[----:B------:R-:W-:Y:S02]  /*e450*/  IMAD.IADD R8, R24, 0x1, R9 ;  /* 0x0000000118087824 */ /* 0x000fe400078e0209 */
[----:B------:R-:W-:Y:S02]  /*e460*/  IMAD.X R9, R0, 0x1, R10, P2 ;  /* 0x0000000100097824 */ /* 0x000fe400010e060a */
[----:B------:R-:W-:Y:S02]  /*e470*/  IMAD.IADD R10, R24, 0x1, R11 ;  /* 0x00000001180a7824 */ /* 0x000fe400078e020b */
[----:B------:R-:W2:Y:S01]  /*e480*/  LDL R11, [R1+0x37c] ;  /* 0x00037c00010b7983 */ /* 0x000ea20000100800 */
[----:B------:R-:W-:Y:S02]  /*e490*/  PRMT R6, RZ, 0x7610, R6 ;  /* 0x00007610ff067816 */ /* 0x000fe40000000006 */
[----:B------:R-:W-:-:S02]  /*e4a0*/  PRMT R4, RZ, 0x7610, R4 ;  /* 0x00007610ff047816 */ /* 0x000fc40000000004 */
[----:B------:R-:W-:Y:S02]  /*e4b0*/  PRMT R27, RZ, 0x7610, R27 ;  /* 0x00007610ff1b7816 */ /* 0x000fe4000000001b */
[----:B------:R-:W3:Y:S04]  /*e4c0*/  @!P0 LDG.E.U8 R6, desc[UR10][R2.64] ;  /* 0x0000000a02068981 */ /* 0x000ee8000c1e1100 */
[----:B------:R-:W4:Y:S04]  /*e4d0*/  @!P0 LDG.E.U8 R4, desc[UR10][R8.64] ;  /* 0x0000000a08048981 */ /* 0x000f28000c1e1100 */
[----:B------:R-:W4:Y:S01]  /*e4e0*/  LDL R3, [R1+0x298] ;  /* 0x0002980001037983 */ /* 0x000f220000100800 */
[----:B--2---:R-:W-:-:S05]  /*e4f0*/  IMAD.X R11, R0, 0x1, R11, P3 ;  /* 0x00000001000b7824 */ /* 0x004fca00018e060b */
[----:B------:R-:W2:Y:S04]  /*e500*/  @!P0 LDG.E.U8 R27, desc[UR10][R10.64] ;  /* 0x0000000a0a1b8981 */ /* 0x000ea8000c1e1100 */
[----:B---3--:R-:W-:Y:S04]  /*e510*/  STL [R1+0x880], R6 ;  /* 0x0008800601007387 */ /* 0x008fe80000100800 */
[----:B----4-:R0:W-:Y:S04]  /*e520*/  STL [R1+0x238], R4 ;  /* 0x0002380401007387 */ /* 0x0101e80000100800 */
[----:B0-----:R-:W3:Y:S04]  /*e530*/  LDL.LU R4, [R1+0xa60] ;  /* 0x000a600001047983 */ /* 0x001ee80000300800 */
[----:B------:R-:W4:Y:S04]  /*e540*/  LDL R9, [R1+0x29c] ;  /* 0x00029c0001097983 */ /* 0x000f280000100800 */
[----:B------:R-:W3:Y:S04]  /*e550*/  LDL R8, [R1+0x380] ;  /* 0x0003800001087983 */ /* 0x000ee80000100800 */
[----:B--2---:R0:W-:Y:S04]  /*e560*/  STL [R1+0x234], R27 ;  /* 0x0002341b01007387 */ /* 0x0041e80000100800 */
[----:B0-----:R-:W2:Y:S04]  /*e570*/  LDL.LU R27, [R1+0xa5c] ;  /* 0x000a5c00011b7983 */ /* 0x001ea80000300800 */
[----:B------:R-:W2:Y:S04]  /*e580*/  LDL R10, [R1+0x384] ;  /* 0x00038400010a7983 */ /* 0x000ea80000100800 */
[----:B------:R-:W2:Y:S01]  /*e590*/  LDL R11, [R1+0x2a0] ;  /* 0x0002a000010b7983 */ /* 0x000ea20000100800 */
[C---:B------:R-:W-:Y:S01]  /*e5a0*/  IADD3 RZ, P1, R24.reuse, R3, RZ ;  /* 0x0000000318ff7210 */ /* 0x040fe20007f3e0ff */
[C---:B------:R-:W-:Y:S01]  /*e5b0*/  IMAD.IADD R2, R24.reuse, 0x1, R3 ;  /* 0x0000000118027824 */ /* 0x040fe200078e0203 */
[----:B----4-:R-:W-:-:S03]  /*e5c0*/  IADD3 RZ, P2, R24, R9, RZ ;  /* 0x0000000918ff7210 */ /* 0x010fc60007f5e0ff */
[----:B---3--:R-:W-:Y:S02]  /*e5d0*/  IMAD.X R3, R0, 0x1, R8, P1 ;  /* 0x0000000100037824 */ /* 0x008fe400008e0608 */
[----:B------:R-:W-:Y:S02]  /*e5e0*/  IMAD.IADD R8, R24, 0x1, R9 ;  /* 0x0000000118087824 */ /* 0x000fe400078e0209 */
[----:B--2---:R-:W-:Y:S01]  /*e5f0*/  IMAD.X R9, R0, 0x1, R10, P2 ;  /* 0x0000000100097824 */ /* 0x004fe200010e060a */
[C---:B------:R-:W-:Y:S01]  /*e600*/  IADD3 RZ, P3, R24.reuse, R11, RZ ;  /* 0x0000000b18ff7210 */ /* 0x040fe20007f7e0ff */
[----:B------:R-:W-:Y:S02]  /*e610*/  IMAD.IADD R10, R24, 0x1, R11 ;  /* 0x00000001180a7824 */ /* 0x000fe400078e020b */
[----:B------:R-:W2:Y:S01]  /*e620*/  LDL R11, [R1+0x388] ;  /* 0x00038800010b7983 */ /* 0x000ea20000100800 */
[----:B------:R-:W-:Y:S02]  /*e630*/  PRMT R28, RZ, 0x7610, R28 ;  /* 0x00007610ff1c7816 */ /* 0x000fe4000000001c */
[----:B------:R-:W-:-:S02]  /*e640*/  PRMT R7, RZ, 0x7610, R7 ;  /* 0x00007610ff077816 */ /* 0x000fc40000000007 */
[----:B------:R-:W-:Y:S02]  /*e650*/  PRMT R29, RZ, 0x7610, R29 ;  /* 0x00007610ff1d7816 */ /* 0x000fe4000000001d */
[----:B------:R-:W3:Y:S04]  /*e660*/  @!P0 LDG.E.U8 R28, desc[UR10][R2.64] ;  /* 0x0000000a021c8981 */ /* 0x000ee8000c1e1100 */
[----:B------:R-:W4:Y:S01]  /*e670*/  @!P0 LDG.E.U8 R7, desc[UR10][R8.64] ;  /* 0x0000000a08078981 */ /* 0x000f22000c1e1100 */
[----:B--2---:R-:W-:-:S05]  /*e680*/  IMAD.X R11, R0, 0x1, R11, P3 ;  /* 0x00000001000b7824 */ /* 0x004fca00018e060b */
[----:B------:R-:W2:Y:S04]  /*e690*/  @!P0 LDG.E.U8 R29, desc[UR10][R10.64] ;  /* 0x0000000a0a1d8981 */ /* 0x000ea8000c1e1100 */
[----:B---3--:R0:W-:Y:S04]  /*e6a0*/  STL [R1+0x22c], R28 ;  /* 0x00022c1c01007387 */ /* 0x0081e80000100800 */
[----:B0-----:R-:W3:Y:S04]  /*e6b0*/  LDL.LU R28, [R1+0xa58] ;  /* 0x000a5800011c7983 */ /* 0x001ee80000300800 */
[----:B------:R-:W3:Y:S04]  /*e6c0*/  LDL R3, [R1+0x2a4] ;  /* 0x0002a40001037983 */ /* 0x000ee80000100800 */
[----:B------:R-:W3:Y:S04]  /*e6d0*/  LDL R9, [R1+0x2a8] ;  /* 0x0002a80001097983 */ /* 0x000ee80000100800 */
[----:B------:R-:W3:Y:S04]  /*e6e0*/  LDL R8, [R1+0x38c] ;  /* 0x00038c0001087983 */ /* 0x000ee80000100800 */
[----:B----4-:R-:W-:Y:S04]  /*e6f0*/  STL [R1+0x884], R7 ;  /* 0x0008840701007387 */ /* 0x010fe80000100800 */
[----:B--2---:R0:W-:Y:S04]  /*e700*/  STL [R1+0x230], R29 ;  /* 0x0002301d01007387 */ /* 0x0041e80000100800 */
[----:B0-----:R-:W2:Y:S04]  /*e710*/  LDL.LU R29, [R1+0xa54] ;  /* 0x000a5400011d7983 */ /* 0x001ea80000300800 */
[----:B------:R-:W4:Y:S04]  /*e720*/  LDL R10, [R1+0x390] ;  /* 0x00039000010a7983 */ /* 0x000f280000100800 */
[----:B------:R-:W2:Y:S01]  /*e730*/  LDL R11, [R1+0x2ac] ;  /* 0x0002ac00010b7983 */ /* 0x000ea20000100800 */
[C---:B---3--:R-:W-:Y:S01]  /*e740*/  IADD3 RZ, P1, R24.reuse, R3, RZ ;  /* 0x0000000318ff7210 */ /* 0x048fe20007f3e0ff */
[----:B------:R-:W-:Y:S01]  /*e750*/  IMAD.IADD R2, R24, 0x1, R3 ;  /* 0x0000000118027824 */ /* 0x000fe200078e0203 */
[----:B------:R-:W-:-:S02]  /*e760*/  PRMT R28, RZ, 0x7610, R28 ;  /* 0x00007610ff1c7816 */ /* 0x000fc4000000001c */
[----:B------:R-:W-:Y:S01]  /*e770*/  IADD3 RZ, P2, R24, R9, RZ ;  /* 0x0000000918ff7210 */ /* 0x000fe20007f5e0ff */
[----:B------:R-:W-:Y:S01]  /*e780*/  IMAD.X R3, R0, 0x1, R8, P1 ;  /* 0x0000000100037824 */ /* 0x000fe200008e0608 */
[----:B------:R-:W-:Y:S01]  /*e790*/  PRMT R4, RZ, 0x7610, R4 ;  /* 0x00007610ff047816 */ /* 0x000fe20000000004 */
[----:B------:R-:W-:-:S03]  /*e7a0*/  IMAD.IADD R8, R24, 0x1, R9 ;  /* 0x0000000118087824 */ /* 0x000fc600078e0209 */
[----:B------:R-:W3:Y:S01]  /*e7b0*/  @!P0 LDG.E.U8 R28, desc[UR10][R2.64] ;  /* 0x0000000a021c8981 */ /* 0x000ee2000c1e1100 */
[----:B----4-:R-:W-:Y:S01]  /*e7c0*/  IMAD.X R9, R0, 0x1, R10, P2 ;  /* 0x0000000100097824 */ /* 0x010fe200010e060a */
[C---:B--2---:R-:W-:Y:S01]  /*e7d0*/  IADD3 RZ, P3, R24.reuse, R11, RZ ;  /* 0x0000000b18ff7210 */ /* 0x044fe20007f7e0ff */
[----:B------:R-:W-:-:S03]  /*e7e0*/  IMAD.IADD R10, R24, 0x1, R11 ;  /* 0x00000001180a7824 */ /* 0x000fc600078e020b */
[----:B------:R-:W2:Y:S04]  /*e7f0*/  @!P0 LDG.E.U8 R4, desc[UR10][R8.64] ;  /* 0x0000000a08048981 */ /* 0x000ea8000c1e1100 */
[----:B------:R-:W4:Y:S01]  /*e800*/  LDL R11, [R1+0x394] ;  /* 0x00039400010b7983 */ /* 0x000f220000100800 */
[----:B------:R-:W-:-:S03]  /*e810*/  PRMT R15, RZ, 0x7610, R15 ;  /* 0x00007610ff0f7816 */ /* 0x000fc6000000000f */
[----:B---3--:R0:W-:Y:S04]  /*e820*/  STL [R1+0x228], R28 ;  /* 0x0002281c01007387 */ /* 0x0081e80000100800 */
[----:B0-----:R-:W3:Y:S04]  /*e830*/  LDL.LU R28, [R1+0xa50] ;  /* 0x000a5000011c7983 */ /* 0x001ee80000300800 */
[----:B------:R-:W3:Y:S04]  /*e840*/  LDL R3, [R1+0x2b0] ;  /* 0x0002b00001037983 */ /* 0x000ee80000100800 */
[----:B--2---:R0:W-:Y:S01]  /*e850*/  STL [R1+0x224], R4 ;  /* 0x0002240401007387 */ /* 0x0041e20000100800 */
[----:B----4-:R-:W-:-:S05]  /*e860*/  IMAD.X R11, R0, 0x1, R11, P3 ;  /* 0x00000001000b7824 */ /* 0x010fca00018e060b */
[----:B------:R-:W2:Y:S04]  /*e870*/  @!P0 LDG.E.U8 R15, desc[UR10][R10.64] ;  /* 0x0000000a0a0f8981 */ /* 0x000ea8000c1e1100 */
[----:B0-----:R-:W4:Y:S04]  /*e880*/  LDL.LU R4, [R1+0xa4c] ;  /* 0x000a4c0001047983 */ /* 0x001f280000300800 */
[----:B------:R-:W4:Y:S04]  /*e890*/  LDL R9, [R1+0x2b4] ;  /* 0x0002b40001097983 */ /* 0x000f280000100800 */
[----:B------:R-:W4:Y:S04]  /*e8a0*/  LDL R8, [R1+0x398] ;  /* 0x0003980001087983 */ /* 0x000f280000100800 */
[----:B------:R-:W4:Y:S04]  /*e8b0*/  LDL R10, [R1+0x39c] ;  /* 0x00039c00010a7983 */ /* 0x000f280000100800 */
[----:B------:R-:W4:Y:S01]  /*e8c0*/  LDL R11, [R1+0x2b8] ;  /* 0x0002b800010b7983 */ /* 0x000f220000100800 */
[C---:B---3--:R-:W-:Y:S01]  /*e8d0*/  IADD3 RZ, P1, R24.reuse, R3, RZ ;  /* 0x0000000318ff7210 */ /* 0x048fe20007f3e0ff */
[----:B------:R-:W-:-:S02]  /*e8e0*/  IMAD.IADD R2, R24, 0x1, R3 ;  /* 0x0000000118027824 */ /* 0x000fc400078e0203 */
[----:B--2---:R-:W-:Y:S01]  /*e8f0*/  STL [R1+0x888], R15 ;  /* 0x0008880f01007387 */ /* 0x004fe20000100800 */
[----:B----4-:R-:W-:Y:S01]  /*e900*/  IADD3 RZ, P2, R24, R9, RZ ;  /* 0x0000000918ff7210 */ /* 0x010fe20007f5e0ff */
[----:B------:R-:W-:Y:S02]  /*e910*/  IMAD.X R3, R0, 0x1, R8, P1 ;  /* 0x0000000100037824 */ /* 0x000fe400008e0608 */
[----:B------:R-:W-:Y:S02]  /*e920*/  IMAD.IADD R8, R24, 0x1, R9 ;  /* 0x0000000118087824 */ /* 0x000fe400078e0209 */
[----:B------:R-:W-:Y:S01]  /*e930*/  IMAD.X R9, R0, 0x1, R10, P2 ;  /* 0x0000000100097824 */ /* 0x000fe200010e060a */
[C---:B------:R-:W-:Y:S01]  /*e940*/  IADD3 RZ, P3, R24.reuse, R11, RZ ;  /* 0x0000000b18ff7210 */ /* 0x040fe20007f7e0ff */
[----:B------:R-:W-:Y:S02]  /*e950*/  IMAD.IADD R10, R24, 0x1, R11 ;  /* 0x00000001180a7824 */ /* 0x000fe400078e020b */
[----:B------:R-:W2:Y:S01]  /*e960*/  LDL R11, [R1+0x3a0] ;  /* 0x0003a000010b7983 */ /* 0x000ea20000100800 */
[----:B------:R-:W-:-:S02]  /*e970*/  PRMT R29, RZ, 0x7610, R29 ;  /* 0x00007610ff1d7816 */ /* 0x000fc4000000001d */
[----:B------:R-:W-:Y:S02]  /*e980*/  PRMT R27, RZ, 0x7610, R27 ;  /* 0x00007610ff1b7816 */ /* 0x000fe4000000001b */
        /* <DEDUP_REMOVED lines=8> */
[----:B----4-:R0:W-:Y:S04]  /*ea10*/  STL [R1+0x21c], R27 ;  /* 0x00021c1b01007387 */ /* 0x0101e80000100800 */
[----:B0-----:R-:W4:Y:S04]  /*ea20*/  LDL.LU R27, [R1+0xa44] ;  /* 0x000a4400011b7983 */ /* 0x001f280000300800 */
[----:B------:R-:W4:Y:S04]  /*ea30*/  LDL R9, [R1+0x2c0] ;  /* 0x0002c00001097983 */ /* 0x000f280000100800 */
[----:B------:R-:W4:Y:S04]  /*ea40*/  LDL R8, [R1+0x3a4] ;  /* 0x0003a40001087983 */ /* 0x000f280000100800 */
[----:B--2---:R0:W-:Y:S04]  /*ea50*/  STL [R1+0x218], R28 ;  /* 0x0002181c01007387 */ /* 0x0041e80000100800 */
[----:B0-----:R-:W2:Y:S04]  /*ea60*/  LDL.LU R28, [R1+0xa40] ;  /* 0x000a4000011c7983 */ /* 0x001ea80000300800 */
[----:B------:R-:W2:Y:S04]  /*ea70*/  LDL R10, [R1+0x3a8] ;  /* 0x0003a800010a7983 */ /* 0x000ea80000100800 */
[----:B------:R-:W2:Y:S01]  /*ea80*/  LDL R11, [R1+0x2c4] ;  /* 0x0002c400010b7983 */ /* 0x000ea20000100800 */
[C---:B---3--:R-:W-:Y:S01]  /*ea90*/  IADD3 RZ, P1, R24.reuse, R3, RZ ;  /* 0x0000000318ff7210 */ /* 0x048fe20007f3e0ff */
[C---:B------:R-:W-:Y:S01]  /*eaa0*/  IMAD.IADD R2, R24.reuse, 0x1, R3 ;  /* 0x0000000118027824 */ /* 0x040fe200078e0203 */
[----:B----4-:R-:W-:-:S03]  /*eab0*/  IADD3 RZ, P2, R24, R9, RZ ;  /* 0x0000000918ff7210 */ /* 0x010fc60007f5e0ff */
[----:B------:R-:W-:Y:S02]  /*eac0*/  IMAD.X R3, R0, 0x1, R8, P1 ;  /* 0x0000000100037824 */ /* 0x000fe400008e0608 */
        /* <DEDUP_REMOVED lines=209> */
[----:B------:R-:W-:Y:S01]  /*f7e0*/  IMAD.IADD R2, R24, 0x1, R3 ;  /* 0x0000000118027824 */ /* 0x000fe200078e0203 */
[----:B------:R-:W-:-:S02]  /*f7f0*/  PRMT R28, RZ, 0x7610, R28 ;  /* 0x00007610ff1c7816 */ /* 0x000fc4000000001c */
[----:B------:R-:W-:Y:S02]  /*f800*/  PRMT R27, RZ, 0x7610, R27 ;  /* 0x00007610ff1b7816 */ /* 0x000fe4000000001b */
[----:B----4-:R-:W-:Y:S01]  /*f810*/  IADD3 RZ, P2, R24, R9, RZ ;  /* 0x0000000918ff7210 */ /* 0x010fe20007f5e0ff */
[----:B------:R-:W-:Y:S02]  /*f820*/  IMAD.X R3, R0, 0x1, R8, P1 ;  /* 0x0000000100037824 */ /* 0x000fe400008e0608 */
[----:B------:R-:W-:-:S03]  /*f830*/  IMAD.IADD R8, R24, 0x1, R9 ;  /* 0x0000000118087824 */ /* 0x000fc600078e0209 */
[----:B------:R-:W3:Y:S01]  /*f840*/  @!P0 LDG.E.U8 R28, desc[UR10][R2.64] ;  /* 0x0000000a021c8981 */ /* 0x000ee2000c1e1100 */
[----:B--2---:R-:W-:Y:S01]  /*f850*/  IMAD.X R9, R0, 0x1, R10, P2 ;  /* 0x0000000100097824 */ /* 0x004fe200010e060a */
[C---:B------:R-:W-:Y:S01]  /*f860*/  IADD3 RZ, P3, R24.reuse, R11, RZ ;  /* 0x0000000b18ff7210 */ /* 0x040fe20007f7e0ff */
        /* <DEDUP_REMOVED lines=92> */
[----:B------:R-:W4:Y:S01]  /*fe30*/  LDL R11, [R1+0x418] ;  /* 0x00041800010b7983 */ /* 0x000f220000100800 */
[----:B---3--:R-:W-:-:S03]  /*fe40*/  IADD3 R2, P1, R24, R3, RZ ;  /* 0x0000000318027210 */ /* 0x008fc60007f3e0ff */
[----:B--2---:R-:W-:Y:S04]  /*fe50*/  STL [R1+0x89c], R17 ;  /* 0x00089c1101007387 */ /* 0x004fe80000100800 */
[----:B------:R-:W2:Y:S01]  /*fe60*/  LDL R3, [R1+0x404] ;  /* 0x0004040001037983 */ /* 0x000ea20000100800 */
[----:B----4-:R-:W-:-:S03]  /*fe70*/  IADD3 R8, P2, R24, R9, RZ ;  /* 0x0000000918087210 */ /* 0x010fc60007f5e0ff */
[----:B------:R-:W3:Y:S01]  /*fe80*/  LDL R9, [R1+0x40c] ;  /* 0x00040c0001097983 */ /* 0x000ee20000100800 */
[----:B------:R-:W-:-:S03]  /*fe90*/  IADD3 R10, P3, R24, R11, RZ ;  /* 0x0000000b180a7210 */ /* 0x000fc60007f7e0ff */
[----:B------:R-:W4:Y:S01]  /*fea0*/  LDL R11, [R1+0x414] ;  /* 0x00041400010b7983 */ /* 0x000f220000100800 */
[----:B------:R-:W-:Y:S02]  /*feb0*/  PRMT R5, RZ, 0x7610, R5 ;  /* 0x00007610ff057816 */ /* 0x000fe40000000005 */
[----:B------:R-:W-:Y:S02]  /*fec0*/  PRMT R27, RZ, 0x7610, R27 ;  /* 0x00007610ff1b7816 */ /* 0x000fe4000000001b */
[----:B------:R-:W-:Y:S01]  /*fed0*/  PRMT R29, RZ, 0x7610, R29 ;  /* 0x00007610ff1d7816 */ /* 0x000fe2000000001d */
[----:B--2---:R-:W-:-:S05]  /*fee0*/  IMAD.X R3, R0, 0x1, R3, P1 ;  /* 0x0000000100037824 */ /* 0x004fca00008e0603 */
[----:B------:R-:W2:Y:S01]  /*fef0*/  @!P0 LDG.E.U8 R5, desc[UR10][R2.64] ;  /* 0x0000000a02058981 */ /* 0x000ea2000c1e1100 */
[C---:B---3--:R-:W-:Y:S02]  /*ff00*/  IMAD.X R9, R0.reuse, 0x1, R9, P2 ;  /* 0x0000000100097824 */ /* 0x048fe400010e0609 */
[----:B----4-:R-:W-:-:S03]  /*ff10*/  IMAD.X R11, R0, 0x1, R11, P3 ;  /* 0x00000001000b7824 */ /* 0x010fc600018e060b */
[----:B------:R-:W3:Y:S04]  /*ff20*/  @!P0 LDG.E.U8 R27, desc[UR10][R8.64] ;  /* 0x0000000a081b8981 */ /* 0x000ee8000c1e1100 */
[----:B------:R-:W4:Y:S04]  /*ff30*/  @!P0 LDG.E.U8 R29, desc[UR10][R10.64] ;  /* 0x0000000a0a1d8981 */ /* 0x000f28000c1e1100 */
[----:B------:R-:W4:Y:S04]  /*ff40*/  LDL R3, [R1+0x420] ;  /* 0x0004200001037983 */ /* 0x000f280000100800 */
[----:B--2---:R-:W-:Y:S04]  /*ff50*/  STL [R1+0x8a0], R5 ;  /* 0x0008a00501007387 */ /* 0x004fe80000100800 */
[----:B---3--:R0:W-:Y:S04]  /*ff60*/  STL [R1+0x170], R27 ;  /* 0x0001701b01007387 */ /* 0x0081e80000100800 */
[----:B0-----:R-:W2:Y:S01]  /*ff70*/  LDL.LU R27, [R1+0x9c4] ;  /* 0x0009c400011b7983 */ /* 0x001ea20000300800 */
[----:B----4-:R-:W-:-:S03]  /*ff80*/  IADD3 R2, P1, R24, R3, RZ ;  /* 0x0000000318027210 */ /* 0x010fc60007f3e0ff */
[----:B------:R-:W3:Y:S04]  /*ff90*/  LDL R9, [R1+0x428] ;  /* 0x0004280001097983 */ /* 0x000ee80000100800 */
[----:B------:R0:W-:Y:S04]  /*ffa0*/  STL [R1+0x16c], R29 ;  /* 0x00016c1d01007387 */ /* 0x0001e80000100800 */
[----:B0-----:R-:W4:Y:S04]  /*ffb0*/  LDL.LU R29, [R1+0x9c0] ;  /* 0x0009c000011d7983 */ /* 0x001f280000300800 */
[----:B------:R-:W2:Y:S04]  /*ffc0*/  LDL R11, [R1+0x430] ;  /* 0x00043000010b7983 */ /* 0x000ea80000100800 */
[----:B------:R-:W4:Y:S01]  /*ffd0*/  LDL R3, [R1+0x41c] ;  /* 0x00041c0001037983 */ /* 0x000f220000100800 */
[----:B------:R-:W-:-:S02]  /*ffe0*/  PRMT R28, RZ, 0x7610, R28 ;  /* 0x00007610ff1c7816 */ /* 0x000fc4000000001c */
[C---:B---3--:R-:W-:Y:S02]  /*fff0*/  IADD3 R8, P2, R24.reuse, R9, RZ ;  /* 0x0000000918087210 */ /* 0x048fe40007f5e0ff */
[----:B------:R-:W3:Y:S01]  /*10000*/  LDL R9, [R1+0x424] ;  /* 0x0004240001097983 */ /* 0x000ee20000100800 */
[----:B--2---:R-:W-:-:S03]  /*10010*/  IADD3 R10, P3, R24, R11, RZ ;  /* 0x0000000b180a7210 */ /* 0x004fc60007f7e0ff */
[----:B------:R-:W2:Y:S01]  /*10020*/  LDL R11, [R1+0x42c] ;  /* 0x00042c00010b7983 */ /* 0x000ea20000100800 */
[----:B----4-:R-:W-:-:S05]  /*10030*/  IMAD.X R3, R0, 0x1, R3, P1 ;  /* 0x0000000100037824 */ /* 0x010fca00008e0603 */
[----:B------:R-:W4:Y:S01]  /*10040*/  @!P0 LDG.E.U8 R28, desc[UR10][R2.64] ;  /* 0x0000000a021c8981 */ /* 0x000f22000c1e1100 */
[----:B------:R-:W-:Y:S02]  /*10050*/  PRMT R6, RZ, 0x7610, R6 ;  /* 0x00007610ff067816 */ /* 0x000fe40000000006 */
[----:B------:R-:W-:Y:S01]  /*10060*/  PRMT R27, RZ, 0x7610, R27 ;  /* 0x00007610ff1b7816 */ /* 0x000fe2000000001b */
[----:B---3--:R-:W-:-:S05]  /*10070*/  IMAD.X R9, R0, 0x1, R9, P2 ;  /* 0x0000000100097824 */ /* 0x008fca00010e0609 */
[----:B------:R-:W3:Y:S01]  /*10080*/  @!P0 LDG.E.U8 R6, desc[UR10][R8.64] ;  /* 0x0000000a08068981 */ /* 0x000ee2000c1e1100 */
[----:B--2---:R-:W-:-:S05]  /*10090*/  IMAD.X R11, R0, 0x1, R11, P3 ;  /* 0x00000001000b7824 */ /* 0x004fca00018e060b */
[----:B------:R-:W2:Y:S04]  /*100a0*/  @!P0 LDG.E.U8 R27, desc[UR10][R10.64] ;  /* 0x0000000a0a1b8981 */ /* 0x000ea8000c1e1100 */
[----:B----4-:R0:W-:Y:S04]  /*100b0*/  STL [R1+0x160], R28 ;  /* 0x0001601c01007387 */ /* 0x0101e80000100800 */
[----:B0-----:R-:W4:Y:S04]  /*100c0*/  LDL.LU R28, [R1+0x9bc] ;  /* 0x0009bc00011c7983 */ /* 0x001f280000300800 */
[----:B------:R-:W4:Y:S04]  /*100d0*/  LDL R3, [R1+0x438] ;  /* 0x0004380001037983 */ /* 0x000f280000100800 */
[----:B------:R-:W4:Y:S04]  /*100e0*/  LDL R9, [R1+0x440] ;  /* 0x0004400001097983 */ /* 0x000f280000100800 */
[----:B---3--:R-:W-:Y:S04]  /*100f0*/  STL [R1+0x8a4], R6 ;  /* 0x0008a40601007387 */ /* 0x008fe80000100800 */
[----:B--2---:R0:W-:Y:S04]  /*10100*/  STL [R1+0x164], R27 ;  /* 0x0001641b01007387 */ /* 0x0041e80000100800 */
[----:B0-----:R-:W2:Y:S04]  /*10110*/  LDL.LU R27, [R1+0x9b8] ;  /* 0x0009b800011b7983 */ /* 0x001ea80000300800 */
[----:B------:R-:W3:Y:S01]  /*10120*/  LDL R11, [R1+0x448] ;  /* 0x00044800010b7983 */ /* 0x000ee20000100800 */
[----:B----4-:R-:W-:-:S03]  /*10130*/  IADD3 R2, P1, R24, R3, RZ ;  /* 0x0000000318027210 */ /* 0x010fc60007f3e0ff */
[----:B------:R-:W4:Y:S01]  /*10140*/  LDL R3, [R1+0x434] ;  /* 0x0004340001037983 */ /* 0x000f220000100800 */
[----:B------:R-:W-:-:S03]  /*10150*/  IADD3 R8, P2, R24, R9, RZ ;  /* 0x0000000918087210 */ /* 0x000fc60007f5e0ff */
[----:B------:R-:W2:Y:S01]  /*10160*/  LDL R9, [R1+0x43c] ;  /* 0x00043c0001097983 */ /* 0x000ea20000100800 */
[----:B------:R-:W-:Y:S02]  /*10170*/  PRMT R29, RZ, 0x7610, R29 ;  /* 0x00007610ff1d7816 */ /* 0x000fe4000000001d */
[----:B------:R-:W-:Y:S02]  /*10180*/  PRMT R28, RZ, 0x7610, R28 ;  /* 0x00007610ff1c7816 */ /* 0x000fe4000000001c */
[----:B---3--:R-:W-:Y:S02]  /*10190*/  IADD3 R10, P3, R24, R11, RZ ;  /* 0x0000000b180a7210 */ /* 0x008fe40007f7e0ff */
[----:B------:R-:W3:Y:S01]  /*101a0*/  LDL R11, [R1+0x444] ;  /* 0x00044400010b7983 */ /* 0x000ee20000100800 */
[C---:B----4-:R-:W-:Y:S02]  /*101b0*/  IMAD.X R3, R0.reuse, 0x1, R3, P1 ;  /* 0x0000000100037824 */ /* 0x050fe400008e0603 */
[----:B--2---:R-:W-:-:S03]  /*101c0*/  IMAD.X R9, R0, 0x1, R9, P2 ;  /* 0x0000000100097824 */ /* 0x004fc600010e0609 */
[----:B------:R-:W2:Y:S04]  /*101d0*/  @!P0 LDG.E.U8 R29, desc[UR10][R2.64] ;  /* 0x0000000a021d8981 */ /* 0x000ea8000c1e1100 */
[----:B------:R-:W4:Y:S01]  /*101e0*/  @!P0 LDG.E.U8 R28, desc[UR10][R8.64] ;  /* 0x0000000a081c8981 */ /* 0x000f22000c1e1100 */
[----:B------:R-:W-:Y:S01]  /*101f0*/  PRMT R7, RZ, 0x7610, R7 ;  /* 0x00007610ff077816 */ /* 0x000fe20000000007 */
[----:B---3--:R-:W-:-:S05]  /*10200*/  IMAD.X R11, R0, 0x1, R11, P3 ;  /* 0x00000001000b7824 */ /* 0x008fca00018e060b */
[----:B------:R-:W3:Y:S04]  /*10210*/  @!P0 LDG.E.U8 R7, desc[UR10][R10.64] ;  /* 0x0000000a0a078981 */ /* 0x000ee8000c1e1100 */
[----:B--2---:R0:W-:Y:S04]  /*10220*/  STL [R1+0x158], R29 ;  /* 0x0001581d01007387 */ /* 0x0041e80000100800 */
[----:B0-----:R-:W2:Y:S04]  /*10230*/  LDL.LU R29, [R1+0x9b4] ;  /* 0x0009b400011d7983 */ /* 0x001ea80000300800 */
[----:B------:R-:W2:Y:S04]  /*10240*/  LDL R3, [R1+0x450] ;  /* 0x0004500001037983 */ /* 0x000ea80000100800 */
[----:B----4-:R0:W-:Y:S04]  /*10250*/  STL [R1+0x154], R28 ;  /* 0x0001541c01007387 */ /* 0x0101e80000100800 */
[----:B0-----:R-:W4:Y:S04]  /*10260*/  LDL.LU R28, [R1+0x9b0] ;  /* 0x0009b000011c7983 */ /* 0x001f280000300800 */
[----:B------:R-:W4:Y:S04]  /*10270*/  LDL R9, [R1+0x458] ;  /* 0x0004580001097983 */ /* 0x000f280000100800 */
[----:B------:R-:W4:Y:S04]  /*10280*/  LDL R11, [R1+0x460] ;  /* 0x00046000010b7983 */ /* 0x000f280000100800 */
[----:B---3--:R-:W-:Y:S01]  /*10290*/  STL [R1+0x8a8], R7 ;  /* 0x0008a80701007387 */ /* 0x008fe20000100800 */
[----:B--2---:R-:W-:-:S03]  /*102a0*/  IADD3 R2, P1, R24, R3, RZ ;  /* 0x0000000318027210 */ /* 0x004fc60007f3e0ff */
        /* <DEDUP_REMOVED lines=14> */
[----:B--2---:R0:W-:Y:S04]  /*10390*/  STL [R1+0x150], R27 ;  /* 0x0001501b01007387 */ /* 0x0041e80000100800 */
[----:B0-----:R-:W2:Y:S04]  /*103a0*/  LDL.LU R27, [R1+0x9ac] ;  /* 0x0009ac00011b7983 */ /* 0x001ea80000300800 */
[----:B------:R-:W2:Y:S04]  /*103b0*/  LDL R3, [R1+0x468] ;  /* 0x0004680001037983 */ /* 0x000ea80000100800 */
[----:B---3--:R0:W-:Y:S04]  /*103c0*/  STL [R1+0x14c], R29 ;  /* 0x00014c1d01007387 */ /* 0x0081e80000100800 */
[----:B0-----:R-:W3:Y:S04]  /*103d0*/  LDL.LU R29, [R1+0x9a8] ;  /* 0x0009a800011d7983 */ /* 0x001ee80000300800 */
[----:B------:R-:W3:Y:S04]  /*103e0*/  LDL R9, [R1+0x470] ;  /* 0x0004700001097983 */ /* 0x000ee80000100800 */
[----:B----4-:R0:W-:Y:S04]  /*103f0*/  STL [R1+0x148], R28 ;  /* 0x0001481c01007387 */ /* 0x0101e80000100800 */
[----:B0-----:R-:W4:Y:S04]  /*10400*/  LDL.LU R28, [R1+0x9a4] ;  /* 0x0009a400011c7983 */ /* 0x001f280000300800 */
[----:B------:R-:W4:Y:S01]  /*10410*/  LDL R11, [R1+0x478] ;  /* 0x00047800010b7983 */ /* 0x000f220000100800 */
[----:B--2---:R-:W-:-:S03]  /*10420*/  IADD3 R2, P1, R24, R3, RZ ;  /* 0x0000000318027210 */ /* 0x004fc60007f3e0ff */
[----:B------:R-:W2:Y:S01]  /*10430*/  LDL R3, [R1+0x464] ;  /* 0x0004640001037983 */ /* 0x000ea20000100800 */
[----:B---3--:R-:W-:-:S03]  /*10440*/  IADD3 R8, P2, R24, R9, RZ ;  /* 0x0000000918087210 */ /* 0x008fc60007f5e0ff */
[----:B------:R-:W3:Y:S01]  /*10450*/  LDL R9, [R1+0x46c] ;  /* 0x00046c0001097983 */ /* 0x000ee20000100800 */
[----:B----4-:R-:W-:-:S03]  /*10460*/  IADD3 R10, P3, R24, R11, RZ ;  /* 0x0000000b180a7210 */ /* 0x010fc60007f7e0ff */
[----:B------:R-:W4:Y:S01]  /*10470*/  LDL R11, [R1+0x474] ;  /* 0x00047400010b7983 */ /* 0x000f220000100800 */
[----:B------:R-:W-:Y:S02]  /*10480*/  PRMT R15, RZ, 0x7610, R15 ;  /* 0x00007610ff0f7816 */ /* 0x000fe4000000000f */
[----:B------:R-:W-:Y:S02]  /*10490*/  PRMT R27, RZ, 0x7610, R27 ;  /* 0x00007610ff1b7816 */ /* 0x000fe4000000001b */
[----:B------:R-:W-:Y:S01]  /*104a0*/  PRMT R29, RZ, 0x7610, R29 ;  /* 0x00007610ff1d7816 */ /* 0x000fe2000000001d */
[----:B--2---:R-:W-:-:S05]  /*104b0*/  IMAD.X R3, R0, 0x1, R3, P1 ;  /* 0x0000000100037824 */ /* 0x004fca00008e0603 */
[----:B------:R-:W2:Y:S04]  /*104c0*/  @!P0 LDG.E.U8 R15, desc[UR10][R2.64] ;  /* 0x0000000a020f8981 */ /* 0x000ea8000c1e1100 */
[----:B------:R-:W2:Y:S01]  /*104d0*/  LDL R3, [R1+0x480] ;  /* 0x0004800001037983 */ /* 0x000ea20000100800 */
[----:B---3--:R-:W-:-:S05]  /*104e0*/  IMAD.X R9, R0, 0x1, R9, P2 ;  /* 0x0000000100097824 */ /* 0x008fca00010e0609 */
[----:B------:R-:W3:Y:S01]  /*104f0*/  @!P0 LDG.E.U8 R27, desc[UR10][R8.64] ;  /* 0x0000000a081b8981 */ /* 0x000ee2000c1e1100 */
[----:B----4-:R-:W-:-:S05]  /*10500*/  IMAD.X R11, R0, 0x1, R11, P3 ;  /* 0x00000001000b7824 */ /* 0x010fca00018e060b */
[----:B------:R-:W4:Y:S04]  /*10510*/  @!P0 LDG.E.U8 R29, desc[UR10][R10.64] ;  /* 0x0000000a0a1d8981 */ /* 0x000f28000c1e1100 */
[----:B--2---:R-:W-:Y:S01]  /*10520*/  STL [R1+0x8ac], R15 ;  /* 0x0008ac0f01007387 */ /* 0x004fe20000100800 */
[----:B------:R-:W-:-:S03]  /*10530*/  IADD3 R2, P1, R24, R3, RZ ;  /* 0x0000000318027210 */ /* 0x000fc60007f3e0ff */
[----:B---3--:R0:W-:Y:S04]  /*10540*/  STL [R1+0x140], R27 ;  /* 0x0001401b01007387 */ /* 0x0081e80000100800 */
[----:B0-----:R-:W2:Y:S04]  /*10550*/  LDL.LU R27, [R1+0x9a0] ;  /* 0x0009a000011b7983 */ /* 0x001ea80000300800 */
[----:B------:R-:W3:Y:S04]  /*10560*/  LDL R9, [R1+0x488] ;  /* 0x0004880001097983 */ /* 0x000ee80000100800 */
[----:B----4-:R0:W-:Y:S04]  /*10570*/  STL [R1+0x13c], R29 ;  /* 0x00013c1d01007387 */ /* 0x0101e80000100800 */
        /* <DEDUP_REMOVED lines=26> */
[----:B------:R-:W-:Y:S02]  /*10720*/  PRMT R28, RZ, 0x7610, R28 ;  /* 0x00007610ff1c7816 */ /* 0x000fe4000000001c */
[C---:B------:R-:W-:Y:S02]  /*10730*/  IADD3 R8, P2, R24.reuse, R9, RZ ;  /* 0x0000000918087210 */ /* 0x040fe40007f5e0ff */
[----:B------:R-:W2:Y:S01]  /*10740*/  LDL R9, [R1+0x49c] ;  /* 0x00049c0001097983 */ /* 0x000ea20000100800 */
[----:B---3--:R-:W-:-:S03]  /*10750*/  IADD3 R10, P3, R24, R11, RZ ;  /* 0x0000000b180a7210 */ /* 0x008fc60007f7e0ff */
[----:B------:R-:W3:Y:S01]  /*10760*/  LDL R11, [R1+0x4ac] ;  /* 0x0004ac00010b7983 */ /* 0x000ee20000100800 */
[----:B----4-:R-:W-:-:S05]  /*10770*/  IMAD.X R3, R0, 0x1, R3, P1 ;  /* 0x0000000100037824 */ /* 0x010fca00008e0603 */
[----:B------:R-:W4:Y:S01]  /*10780*/  @!P0 LDG.E.U8 R28, desc[UR10][R2.64] ;  /* 0x0000000a021c8981 */ /* 0x000f22000c1e1100 */
[----:B------:R-:W-:Y:S01]  /*10790*/  PRMT R20, RZ, 0x7610, R20 ;  /* 0x00007610ff147816 */ /* 0x000fe20000000014 */
[----:B--2---:R-:W-:Y:S01]  /*107a0*/  IMAD.X R9, R0, 0x1, R9, P2 ;  /* 0x0000000100097824 */ /* 0x004fe200010e0609 */
[----:B------:R-:W-:-:S04]  /*107b0*/  PRMT R27, RZ, 0x7610, R27 ;  /* 0x00007610ff1b7816 */ /* 0x000fc8000000001b */
[----:B------:R-:W2:Y:S01]  /*107c0*/  @!P0 LDG.E.U8 R20, desc[UR10][R8.64] ;  /* 0x0000000a08148981 */ /* 0x000ea2000c1e1100 */
[----:B---3--:R-:W-:-:S05]  /*107d0*/  IMAD.X R11, R0, 0x1, R11, P3 ;  /* 0x00000001000b7824 */ /* 0x008fca00018e060b */
[----:B------:R-:W3:Y:S04]  /*107e0*/  @!P0 LDG.E.U8 R27, desc[UR10][R10.64] ;  /* 0x0000000a0a1b8981 */ /* 0x000ee8000c1e1100 */
[----:B----4-:R0:W-:Y:S04]  /*107f0*/  STL [R1+0xe0], R28 ;  /* 0x0000e01c01007387 */ /* 0x0101e80000100800 */
[----:B0-----:R-:W4:Y:S04]  /*10800*/  LDL.LU R28, [R1+0x990] ;  /* 0x00099000011c7983 */ /* 0x001f280000300800 */
[----:B------:R-:W4:Y:S04]  /*10810*/  LDL R3, [R1+0x4b8] ;  /* 0x0004b80001037983 */ /* 0x000f280000100800 */
[----:B------:R-:W4:Y:S04]  /*10820*/  LDL R9, [R1+0x4c0] ;  /* 0x0004c00001097983 */ /* 0x000f280000100800 */
[----:B--2---:R0:W-:Y:S04]  /*10830*/  STL [R1+0xdc], R20 ;  /* 0x0000dc1401007387 */ /* 0x0041e80000100800 */
[----:B0-----:R-:W2:Y:S04]  /*10840*/  LDL R20, [R1+0x4d0] ;  /* 0x0004d00001147983 */ /* 0x001ea80000100800 */
[----:B---3--:R0:W-:Y:S04]  /*10850*/  STL [R1+0xe4], R27 ;  /* 0x0000e41b01007387 */ /* 0x0081e80000100800 */
[----:B0-----:R-:W3:Y:S04]  /*10860*/  LDL.LU R27, [R1+0x98c] ;  /* 0x00098c00011b7983 */ /* 0x001ee80000300800 */
[----:B------:R-:W2:Y:S01]  /*10870*/  LDL R11, [R1+0x4c8] ;  /* 0x0004c800010b7983 */ /* 0x000ea20000100800 */
[----:B----4-:R-:W-:-:S03]  /*10880*/  IADD3 R2, P1, R24, R3, RZ ;  /* 0x0000000318027210 */ /* 0x010fc60007f3e0ff */
[----:B------:R-:W4:Y:S01]  /*10890*/  LDL R3, [R1+0x4b4] ;  /* 0x0004b40001037983 */ /* 0x000f220000100800 */
[----:B------:R-:W-:-:S03]  /*108a0*/  IADD3 R8, P2, R24, R9, RZ ;  /* 0x0000000918087210 */ /* 0x000fc60007f5e0ff */
[----:B------:R-:W3:Y:S01]  /*108b0*/  LDL R9, [R1+0x4bc] ;  /* 0x0004bc0001097983 */ /* 0x000ee20000100800 */
[----:B------:R-:W-:Y:S02]  /*108c0*/  PRMT R29, RZ, 0x7610, R29 ;  /* 0x00007610ff1d7816 */ /* 0x000fe4000000001d */
[----:B------:R-:W-:Y:S02]  /*108d0*/  PRMT R28, RZ, 0x7610, R28 ;  /* 0x00007610ff1c7816 */ /* 0x000fe4000000001c */
[----:B--2---:R-:W-:Y:S02]  /*108e0*/  IADD3 R10, P3, R24, R11, RZ ;  /* 0x0000000b180a7210 */ /* 0x004fe40007f7e0ff */
[----:B------:R-:W2:Y:S01]  /*108f0*/  LDL R11, [R1+0x4c4] ;  /* 0x0004c400010b7983 */ /* 0x000ea20000100800 */
[C---:B----4-:R-:W-:Y:S02]  /*10900*/  IMAD.X R3, R0.reuse, 0x1, R3, P1 ;  /* 0x0000000100037824 */ /* 0x050fe400008e0603 */
[----:B---3--:R-:W-:-:S03]  /*10910*/  IMAD.X R9, R0, 0x1, R9, P2 ;  /* 0x0000000100097824 */ /* 0x008fc600010e0609 */
[----:B------:R-:W3:Y:S04]  /*10920*/  @!P0 LDG.E.U8 R29, desc[UR10][R2.64] ;  /* 0x0000000a021d8981 */ /* 0x000ee8000c1e1100 */
[----:B------:R-:W4:Y:S01]  /*10930*/  @!P0 LDG.E.U8 R28, desc[UR10][R8.64] ;  /* 0x0000000a081c8981 */ /* 0x000f22000c1e1100 */
[----:B------:R-:W-:Y:S01]  /*10940*/  PRMT R18, RZ, 0x7610, R18 ;  /* 0x00007610ff127816 */ /* 0x000fe20000000012 */
[----:B--2---:R-:W-:-:S05]  /*10950*/  IMAD.X R11, R0, 0x1, R11, P3 ;  /* 0x00000001000b7824 */ /* 0x004fca00018e060b */
[----:B------:R-:W2:Y:S04]  /*10960*/  @!P0 LDG.E.U8 R18, desc[UR10][R10.64] ;  /* 0x0000000a0a128981 */ /* 0x000ea8000c1e1100 */
[----:B---3--:R0:W-:Y:S04]  /*10970*/  STL [R1+0xc8], R29 ;  /* 0x0000c81d01007387 */ /* 0x0081e80000100800 */
[----:B0-----:R-:W3:Y:S04]  /*10980*/  LDL.LU R29, [R1+0x988] ;  /* 0x00098800011d7983 */ /* 0x001ee80000300800 */
[----:B----4-:R0:W-:Y:S04]  /*10990*/  STL [R1+0xc4], R28 ;  /* 0x0000c41c01007387 */ /* 0x0101e80000100800 */
[----:B0-----:R-:W4:Y:S04]  /*109a0*/  LDL.LU R28, [R1+0x984] ;  /* 0x00098400011c7983 */ /* 0x001f280000300800 */
[----:B------:R-:W3:Y:S04]  /*109b0*/  LDL R9, [R1+0x4d8] ;  /* 0x0004d80001097983 */ /* 0x000ee80000100800 */
[----:B------:R-:W4:Y:S04]  /*109c0*/  LDL R11, [R1+0x4e0] ;  /* 0x0004e000010b7983 */ /* 0x000f280000100800 */
[----:B--2---:R-:W-:Y:S04]  /*109d0*/  STL [R1+0x8b4], R18 ;  /* 0x0008b41201007387 */ /* 0x004fe80000100800 */
[----:B------:R-:W2:Y:S01]  /*109e0*/  LDL R3, [R1+0x4cc] ;  /* 0x0004cc0001037983 */ /* 0x000ea20000100800 */
[----:B---3--:R-:W-:-:S03]  /*109f0*/  IADD3 R8, P2, R24, R9, RZ ;  /* 0x0000000918087210 */ /* 0x008fc60007f5e0ff */
[----:B------:R-:W3:Y:S01]  /*10a00*/  LDL R9, [R1+0x4d4] ;  /* 0x0004d40001097983 */ /* 0x000ee20000100800 */
[C---:B------:R-:W-:Y:S02]  /*10a10*/  IADD3 R2, P1, R24.reuse, R20, RZ ;  /* 0x0000001418027210 */ /* 0x040fe40007f3e0ff */
[----:B------:R-:W-:Y:S01]  /*10a20*/  PRMT R27, RZ, 0x7610, R27 ;  /* 0x00007610ff1b7816 */ /* 0x000fe2000000001b */
[----:B------:R-:W3:Y:S01]  /*10a30*/  LDL R20, [R1+0x500] ;  /* 0x0005000001147983 */ /* 0x000ee20000100800 */
[----:B----4-:R-:W-:Y:S02]  /*10a40*/  IADD3 R10, P3, R24, R11, RZ ;  /* 0x0000000b180a7210 */ /* 0x010fe40007f7e0ff */
[----:B------:R-:W-:Y:S01]  /*10a50*/  PRMT R28, RZ, 0x7610, R28 ;  /* 0x00007610ff1c7816 */ /* 0x000fe2000000001c */
[----:B------:R-:W4:Y:S01]  /*10a60*/  LDL R11, [R1+0x4dc] ;  /* 0x0004dc00010b7983 */ /* 0x000f220000100800 */
[----:B--2---:R-:W-:-:S05]  /*10a70*/  IMAD.X R3, R0, 0x1, R3, P1 ;  /* 0x0000000100037824 */ /* 0x004fca00008e0603 */
[----:B------:R-:W2:Y:S01]  /*10a80*/  @!P0 LDG.E.U8 R27, desc[UR10][R2.64] ;  /* 0x0000000a021b8981 */ /* 0x000ea2000c1e1100 */
[----:B---3--:R-:W-:-:S05]  /*10a90*/  IMAD.X R9, R0, 0x1, R9, P2 ;  /* 0x0000000100097824 */ /* 0x008fca00010e0609 */
[----:B------:R-:W3:Y:S01]  /*10aa0*/  @!P0 LDG.E.U8 R28, desc[UR10][R8.64] ;  /* 0x0000000a081c8981 */ /* 0x000ee2000c1e1100 */
[----:B------:R-:W-:Y:S01]  /*10ab0*/  PRMT R29, RZ, 0x7610, R29 ;  /* 0x00007610ff1d7816 */ /* 0x000fe2000000001d */
[----:B----4-:R-:W-:-:S05]  /*10ac0*/  IMAD.X R11, R0, 0x1, R11, P3 ;  /* 0x00000001000b7824 */ /* 0x010fca00018e060b */
        /* <DEDUP_REMOVED lines=14> */
[----:B------:R-:W-:Y:S02]  /*10bb0*/  PRMT R27, RZ, 0x7610, R27 ;  /* 0x00007610ff1b7816 */ /* 0x000fe4000000001b */
[----:B------:R-:W-:Y:S01]  /*10bc0*/  PRMT R28, RZ, 0x7610, R28 ;  /* 0x00007610ff1c7816 */ /* 0x000fe2000000001c */
[----:B--2---:R-:W-:-:S05]  /*10bd0*/  IMAD.X R3, R0, 0x1, R3, P1 ;  /* 0x0000000100037824 */ /* 0x004fca00008e0603 */
[----:B------:R-:W2:Y:S01]  /*10be0*/  @!P0 LDG.E.U8 R27, desc[UR10][R2.64] ;  /* 0x0000000a021b8981 */ /* 0x000ea2000c1e1100 */
[----:B---3--:R-:W-:-:S05]  /*10bf0*/  IMAD.X R9, R0, 0x1, R9, P2 ;  /* 0x0000000100097824 */ /* 0x008fca00010e0609 */
[----:B------:R-:W3:Y:S01]  /*10c00*/  @!P0 LDG.E.U8 R28, desc[UR10][R8.64] ;  /* 0x0000000a081c8981 */ /* 0x000ee2000c1e1100 */
[----:B------:R-:W-:Y:S02]  /*10c10*/  IADD3 R10, P3, R24, R20, RZ ;  /* 0x00000014180a7210 */ /* 0x000fe40007f7e0ff */
[----:B----4-:R-:W-:Y:S01]  /*10c20*/  PRMT R29, RZ, 0x7610, R29 ;  /* 0x00007610ff1d7816 */ /* 0x010fe2000000001d */
[----:B------:R-:W4:Y:S02]  /*10c30*/  LDL R20, [R1+0x514] ;  /* 0x0005140001147983 */ /* 0x000f240000100800 */
[----:B------:R-:W-:-:S05]  /*10c40*/  IMAD.X R11, R0, 0x1, R11, P3 ;  /* 0x00000001000b7824 */ /* 0x000fca00018e060b */
        /* <DEDUP_REMOVED lines=18> */
[----:B----4-:R-:W-:Y:S01]  /*10d70*/  IADD3 R10, P3, R24, R11, RZ ;  /* 0x0000000b180a7210 */ /* 0x010fe20007f7e0ff */
[C---:B---3--:R-:W-:Y:S01]  /*10d80*/  IMAD.X R9, R0.reuse, 0x1, R9, P2 ;  /* 0x0000000100097824 */ /* 0x048fe200010e0609 */
[----:B------:R-:W-:Y:S01]  /*10d90*/  PRMT R27, RZ, 0x7610, R27 ;  /* 0x00007610ff1b7816 */ /* 0x000fe2000000001b */
[----:B------:R-:W3:Y:S04]  /*10da0*/  LDL R3, [R1+0x520] ;  /* 0x0005200001037983 */ /* 0x000ee80000100800 */
[----:B------:R-:W4:Y:S01]  /*10db0*/  @!P0 LDG.E.U8 R28, desc[UR10][R8.64] ;  /* 0x0000000a081c8981 */ /* 0x000f22000c1e1100 */
[----:B------:R-:W-:-:S03]  /*10dc0*/  IMAD.X R11, R0, 0x1, R20, P3 ;  /* 0x00000001000b7824 */ /* 0x000fc600018e0614 */
[----:B------:R-:W3:Y:S04]  /*10dd0*/  LDL R20, [R1+0x540] ;  /* 0x0005400001147983 */ /* 0x000ee80000100800 */
[----:B------:R-:W3:Y:S04]  /*10de0*/  @!P0 LDG.E.U8 R27, desc[UR10][R10.64] ;  /* 0x0000000a0a1b8981 */ /* 0x000ee8000c1e1100 */
[----:B--2---:R-:W-:Y:S04]  /*10df0*/  STL [R1+0x8b8], R19 ;  /* 0x0008b81301007387 */ /* 0x004fe80000100800 */
[----:B----4-:R0:W-:Y:S04]  /*10e00*/  STL [R1+0xa4], R28 ;  /* 0x0000a41c01007387 */ /* 0x0101e80000100800 */
[----:B0-----:R-:W2:Y:S04]  /*10e10*/  LDL.LU R28, [R1+0x968] ;  /* 0x00096800011c7983 */ /* 0x001ea80000300800 */
[----:B------:R-:W4:Y:S01]  /*10e20*/  LDL R9, [R1+0x530] ;  /* 0x0005300001097983 */ /* 0x000f220000100800 */
[----:B---3--:R-:W-:-:S03]  /*10e30*/  IADD3 R2, P1, R24, R3, RZ ;  /* 0x0000000318027210 */ /* 0x008fc60007f3e0ff */
[----:B------:R0:W-:Y:S04]  /*10e40*/  STL [R1+0xa0], R27 ;  /* 0x0000a01b01007387 */ /* 0x0001e80000100800 */
[----:B0-----:R-:W3:Y:S04]  /*10e50*/  LDL.LU R27, [R1+0x964] ;  /* 0x00096400011b7983 */ /* 0x001ee80000300800 */
[----:B------:R-:W3:Y:S04]  /*10e60*/  LDL R3, [R1+0x51c] ;  /* 0x00051c0001037983 */ /* 0x000ee80000100800 */
[----:B------:R-:W3:Y:S01]  /*10e70*/  LDL R11, [R1+0x538] ;  /* 0x00053800010b7983 */ /* 0x000ee20000100800 */
[----:B----4-:R-:W-:-:S03]  /*10e80*/  IADD3 R8, P2, R24, R9, RZ ;  /* 0x0000000918087210 */ /* 0x010fc60007f5e0ff */
[----:B------:R-:W4:Y:S01]  /*10e90*/  LDL R9, [R1+0x52c] ;  /* 0x00052c0001097983 */ /* 0x000f220000100800 */
[----:B------:R-:W-:Y:S02]  /*10ea0*/  PRMT R29, RZ, 0x7610, R29 ;  /* 0x00007610ff1d7816 */ /* 0x000fe4000000001d */
[----:B--2---:R-:W-:Y:S01]  /*10eb0*/  PRMT R28, RZ, 0x7610, R28 ;  /* 0x00007610ff1c7816 */ /* 0x004fe2000000001c */
[----:B---3--:R-:W-:Y:S01]  /*10ec0*/  IMAD.X R3, R0, 0x1, R3, P1 ;  /* 0x0000000100037824 */ /* 0x008fe200008e0603 */
[----:B------:R-:W-:-:S04]  /*10ed0*/  IADD3 R10, P3, R24, R11, RZ ;  /* 0x0000000b180a7210 */ /* 0x000fc80007f7e0ff */
[----:B------:R-:W2:Y:S04]  /*10ee0*/  @!P0 LDG.E.U8 R29, desc[UR10][R2.64] ;  /* 0x0000000a021d8981 */ /* 0x000ea8000c1e1100 */
[----:B------:R-:W3:Y:S01]  /*10ef0*/  LDL R11, [R1+0x534] ;  /* 0x00053400010b7983 */ /* 0x000ee20000100800 */
[----:B----4-:R-:W-:-:S05]  /*10f00*/  IMAD.X R9, R0, 0x1, R9, P2 ;  /* 0x0000000100097824 */ /* 0x010fca00010e0609 */
[----:B------:R-:W4:Y:S01]  /*10f10*/  @!P0 LDG.E.U8 R28, desc[UR10][R8.64] ;  /* 0x0000000a081c8981 */ /* 0x000f22000c1e1100 */
[----:B------:R-:W-:-:S03]  /*10f20*/  PRMT R21, RZ, 0x7610, R21 ;  /* 0x00007610ff157816 */ /* 0x000fc60000000015 */
[----:B--2---:R0:W-:Y:S01]  /*10f30*/  STL [R1+0x94], R29 ;  /* 0x0000941d01007387 */ /* 0x0041e20000100800 */
[----:B---3--:R-:W-:-:S05]  /*10f40*/  IMAD.X R11, R0, 0x1, R11, P3 ;  /* 0x00000001000b7824 */ /* 0x008fca00018e060b */
[----:B------:R-:W2:Y:S04]  /*10f50*/  @!P0 LDG.E.U8 R21, desc[UR10][R10.64] ;  /* 0x0000000a0a158981 */ /* 0x000ea8000c1e1100 */
[----:B0-----:R-:W3:Y:S04]  /*10f60*/  LDL.LU R29, [R1+0x960] ;  /* 0x00096000011d7983 */ /* 0x001ee80000300800 */
[----:B----4-:R0:W-:Y:S04]  /*10f70*/  STL [R1+0x9c], R28 ;  /* 0x00009c1c01007387 */ /* 0x0101e80000100800 */
[----:B0-----:R-:W4:Y:S04]  /*10f80*/  LDL.LU R28, [R1+0x95c] ;  /* 0x00095c00011c7983 */ /* 0x001f280000300800 */
[----:B------:R-:W3:Y:S04]  /*10f90*/  LDL R8, [R1+0x548] ;  /* 0x0005480001087983 */ /* 0x000ee80000100800 */
[----:B------:R-:W4:Y:S04]  /*10fa0*/  LDL R9, [R1+0x550] ;  /* 0x0005500001097983 */ /* 0x000f280000100800 */
[----:B--2---:R0:W-:Y:S04]  /*10fb0*/  STL [R1+0x98], R21 ;  /* 0x0000981501007387 */ /* 0x0041e80000100800 */
[----:B------:R-:W2:Y:S04]  /*10fc0*/  LDL R11, [R1+0x544] ;  /* 0x00054400010b7983 */ /* 0x000ea80000100800 */
[----:B0-----:R-:W2:Y:S01]  /*10fd0*/  LDL R21, [R1+0x53c] ;  /* 0x00053c0001157983 */ /* 0x001ea20000100800 */
[----:B---3--:R-:W-:-:S02]  /*10fe0*/  IADD3 R10, P2, R24, R8, RZ ;  /* 0x00000008180a7210 */ /* 0x008fc40007f5e0ff */
[C---:B----4-:R-:W-:Y:S02]  /*10ff0*/  IADD3 R8, P3, R24.reuse, R9, RZ ;  /* 0x0000000918087210 */ /* 0x050fe40007f7e0ff */
[----:B------:R-:W3:Y:S01]  /*11000*/  LDL R9, [R1+0x54c] ;  /* 0x00054c0001097983 */ /* 0x000ee20000100800 */
[----:B------:R-:W-:Y:S02]  /*11010*/  IADD3 R20, P1, R24, R20, RZ ;  /* 0x0000001418147210 */ /* 0x000fe40007f3e0ff */
[----:B------:R-:W-:Y:S02]  /*11020*/  PRMT R2, RZ, 0x7610, R2 ;  /* 0x00007610ff027816 */ /* 0x000fe40000000002 */
[----:B------:R-:W-:Y:S02]  /*11030*/  PRMT R4, RZ, 0x7610, R4 ;  /* 0x00007610ff047816 */ /* 0x000fe40000000004 */
[----:B------:R-:W-:Y:S01]  /*11040*/  PRMT R29, RZ, 0x7610, R29 ;  /* 0x00007610ff1d7816 */ /* 0x000fe2000000001d */
[----:B--2---:R-:W-:-:S05]  /*11050*/  IMAD.X R11, R0, 0x1, R11, P2 ;  /* 0x00000001000b7824 */ /* 0x004fca00010e060b */
[----:B------:R-:W2:Y:S01]  /*11060*/  @!P0 LDG.E.U8 R4, desc[UR10][R10.64] ;  /* 0x0000000a0a048981 */ /* 0x000ea2000c1e1100 */
[----:B------:R-:W-:-:S05]  /*11070*/  IMAD.X R21, R0, 0x1, R21, P1 ;  /* 0x0000000100157824 */ /* 0x000fca00008e0615 */
[----:B------:R-:W4:Y:S04]  /*11080*/  @!P0 LDG.E.U8 R2, desc[UR10][R20.64] ;  /* 0x0000000a14028981 */ /* 0x000f28000c1e1100 */
[----:B------:R-:W2:Y:S01]  /*11090*/  LDL R21, [R1+0x558] ;  /* 0x0005580001157983 */ /* 0x000ea20000100800 */
[----:B---3--:R-:W-:-:S05]  /*110a0*/  IMAD.X R9, R0, 0x1, R9, P3 ;  /* 0x0000000100097824 */ /* 0x008fca00018e0609 */
[----:B------:R-:W3:Y:S04]  /*110b0*/  @!P0 LDG.E.U8 R29, desc[UR10][R8.64] ;  /* 0x0000000a081d8981 */ /* 0x000ee8000c1e1100 */
[----:B----4-:R-:W-:Y:S04]  /*110c0*/  STL [R1+0x910], R2 ;  /* 0x0009100201007387 */ /* 0x010fe80000100800 */
[----:B------:R-:W4:Y:S04]  /*110d0*/  LDL R11, [R1+0x560] ;  /* 0x00056000010b7983 */ /* 0x000f280000100800 */
[----:B--2---:R-:W-:Y:S01]  /*110e0*/  STL [R1+0x8bc], R4 ;  /* 0x0008bc0401007387 */ /* 0x004fe20000100800 */
[----:B------:R-:W-:-:S03]  /*110f0*/  IADD3 R20, P1, R24, R21, RZ ;  /* 0x0000001518147210 */ /* 0x000fc60007f3e0ff */
[----:B---3--:R0:W-:Y:S04]  /*11100*/  STL [R1+0x8c], R29 ;  /* 0x00008c1d01007387 */ /* 0x0081e80000100800 */
[----:B0-----:R-:W2:Y:S04]  /*11110*/  LDL.LU R29, [R1+0x958] ;  /* 0x00095800011d7983 */ /* 0x001ea80000300800 */
[----:B------:R-:W3:Y:S04]  /*11120*/  LDL R21, [R1+0x554] ;  /* 0x0005540001157983 */ /* 0x000ee80000100800 */
[----:B------:R-:W2:Y:S01]  /*11130*/  LDL R9, [R1+0x568] ;  /* 0x0005680001097983 */ /* 0x000ea20000100800 */
[----:B------:R-:W-:-:S02]  /*11140*/  PRMT R28, RZ, 0x7610, R28 ;  /* 0x00007610ff1c7816 */ /* 0x000fc4000000001c */
[----:B----4-:R-:W-:Y:S02]  /*11150*/  IADD3 R10, P2, R24, R11, RZ ;  /* 0x0000000b180a7210 */ /* 0x010fe40007f5e0ff */
[----:B------:R-:W4:Y:S01]  /*11160*/  LDL R11, [R1+0x55c] ;  /* 0x00055c00010b7983 */ /* 0x000f220000100800 */
[----:B---3--:R-:W-:Y:S01]  /*11170*/  IMAD.X R21, R0, 0x1, R21, P1 ;  /* 0x0000000100157824 */ /* 0x008fe200008e0615 */
[----:B--2---:R-:W-:-:S04]  /*11180*/  IADD3 R8, P3, R24, R9, RZ ;  /* 0x0000000918087210 */ /* 0x004fc80007f7e0ff */
[----:B------:R-:W2:Y:S04]  /*11190*/  @!P0 LDG.E.U8 R28, desc[UR10][R20.64] ;  /* 0x0000000a141c8981 */ /* 0x000ea8000c1e1100 */
[----:B------:R-:W3:Y:S01]  /*111a0*/  LDL R9, [R1+0x564] ;  /* 0x0005640001097983 */ /* 0x000ee20000100800 */
[----:B------:R-:W-:Y:S01]  /*111b0*/  PRMT R2, RZ, 0x7610, R2 ;  /* 0x00007610ff027816 */ /* 0x000fe20000000002 */
[----:B----4-:R-:W-:Y:S01]  /*111c0*/  IMAD.X R11, R0, 0x1, R11, P2 ;  /* 0x00000001000b7824 */ /* 0x010fe200010e060b */
[----:B------:R-:W-:-:S04]  /*111d0*/  PRMT R17, RZ, 0x7610, R17 ;  /* 0x00007610ff117816 */ /* 0x000fc80000000011 */
[----:B------:R-:W4:Y:S04]  /*111e0*/  @!P0 LDG.E.U8 R2, desc[UR10][R10.64] ;  /* 0x0000000a0a028981 */ /* 0x000f28000c1e1100 */
[----:B--2---:R0:W-:Y:S01]  /*111f0*/  STL [R1+0x84], R28 ;  /* 0x0000841c01007387 */ /* 0x0041e20000100800 */
[----:B---3--:R-:W-:-:S05]  /*11200*/  IMAD.X R9, R0, 0x1, R9, P3 ;  /* 0x0000000100097824 */ /* 0x008fca00018e0609 */
[----:B------:R-:W2:Y:S04]  /*11210*/  @!P0 LDG.E.U8 R17, desc[UR10][R8.64] ;  /* 0x0000000a08118981 */ /* 0x000ea8000c1e1100 */
[----:B0-----:R-:W3:Y:S04]  /*11220*/  LDL.LU R28, [R1+0x954] ;  /* 0x00095400011c7983 */ /* 0x001ee80000300800 */
[----:B------:R-:W3:Y:S04]  /*11230*/  LDL R21, [R1+0x570] ;  /* 0x0005700001157983 */ /* 0x000ee80000100800 */
[----:B------:R-:W3:Y:S04]  /*11240*/  LDL R11, [R1+0x578] ;  /* 0x00057800010b7983 */ /* 0x000ee80000100800 */
[----:B----4-:R0:W-:Y:S04]  /*11250*/  STL [R1+0x914], R2 ;  /* 0x0009140201007387 */ /* 0x0101e80000100800 */
[----:B------:R-:W4:Y:S04]  /*11260*/  LDL R9, [R1+0x580] ;  /* 0x0005800001097983 */ /* 0x000f280000100800 */
[----:B--2---:R-:W-:Y:S01]  /*11270*/  STL [R1+0x8c0], R17 ;  /* 0x0008c01101007387 */ /* 0x004fe20000100800 */
[----:B---3--:R-:W-:-:S03]  /*11280*/  IADD3 R20, P1, R24, R21, RZ ;  /* 0x0000001518147210 */ /* 0x008fc60007f3e0ff */
[----:B------:R-:W2:Y:S01]  /*11290*/  LDL R21, [R1+0x56c] ;  /* 0x00056c0001157983 */ /* 0x000ea20000100800 */
[----:B------:R-:W-:-:S03]  /*112a0*/  IADD3 R10, P2, R24, R11, RZ ;  /* 0x0000000b180a7210 */ /* 0x000fc60007f5e0ff */
[----:B------:R-:W3:Y:S01]  /*112b0*/  LDL R11, [R1+0x574] ;  /* 0x00057400010b7983 */ /* 0x000ee20000100800 */
[----:B------:R-:W-:Y:S02]  /*112c0*/  PRMT R28, RZ, 0x7610, R28 ;  /* 0x00007610ff1c7816 */ /* 0x000fe4000000001c */
[----:B------:R-:W-:Y:S02]  /*112d0*/  PRMT R22, RZ, 0x7610, R22 ;  /* 0x00007610ff167816 */ /* 0x000fe40000000016 */
[----:B----4-:R-:W-:Y:S02]  /*112e0*/  IADD3 R8, P3, R24, R9, RZ ;  /* 0x0000000918087210 */ /* 0x010fe40007f7e0ff */
[----:B------:R-:W4:Y:S01]  /*112f0*/  LDL R9, [R1+0x57c] ;  /* 0x00057c0001097983 */ /* 0x000f220000100800 */
[C---:B--2---:R-:W-:Y:S02]  /*11300*/  IMAD.X R21, R0.reuse, 0x1, R21, P1 ;  /* 0x0000000100157824 */ /* 0x044fe400008e0615 */
[----:B---3--:R-:W-:-:S03]  /*11310*/  IMAD.X R11, R0, 0x1, R11, P2 ;  /* 0x00000001000b7824 */ /* 0x008fc600010e060b */
[----:B------:R-:W2:Y:S04]  /*11320*/  @!P0 LDG.E.U8 R28, desc[UR10][R20.64] ;  /* 0x0000000a141c8981 */ /* 0x000ea8000c1e1100 */
[----:B------:R-:W3:Y:S01]  /*11330*/  @!P0 LDG.E.U8 R22, desc[UR10][R10.64] ;  /* 0x0000000a0a168981 */ /* 0x000ee2000c1e1100 */
[----:B0-----:R-:W-:Y:S01]  /*11340*/  PRMT R2, RZ, 0x7610, R2 ;  /* 0x00007610ff027816 */ /* 0x001fe20000000002 */
[----:B----4-:R-:W-:-:S05]  /*11350*/  IMAD.X R9, R0, 0x1, R9, P3 ;  /* 0x0000000100097824 */ /* 0x010fca00018e0609 */
[----:B------:R-:W4:Y:S04]  /*11360*/  @!P0 LDG.E.U8 R2, desc[UR10][R8.64] ;  /* 0x0000000a08028981 */ /* 0x000f28000c1e1100 */
[----:B--2---:R0:W-:Y:S04]  /*11370*/  STL [R1+0x7c], R28 ;  /* 0x00007c1c01007387 */ /* 0x0041e80000100800 */
[----:B0-----:R-:W2:Y:S04]  /*11380*/  LDL.LU R28, [R1+0x950] ;  /* 0x00095000011c7983 */ /* 0x001ea80000300800 */
[----:B------:R-:W2:Y:S04]  /*11390*/  LDL R21, [R1+0x588] ;  /* 0x0005880001157983 */ /* 0x000ea80000100800 */
[----:B------:R-:W2:Y:S04]  /*113a0*/  LDL R11, [R1+0x590] ;  /* 0x00059000010b7983 */ /* 0x000ea80000100800 */
[----:B---3--:R0:W-:Y:S04]  /*113b0*/  STL [R1+0x78], R22 ;  /* 0x0000781601007387 */ /* 0x0081e80000100800 */
[----:B------:R-:W3:Y:S04]  /*113c0*/  LDL R9, [R1+0x5c0] ;  /* 0x0005c00001097983 */ /* 0x000ee80000100800 */
[----:B0-----:R-:W3:Y:S04]  /*113d0*/  LDL R22, [R1+0x600] ;  /* 0x0006000001167983 */ /* 0x001ee80000100800 */
[----:B----4-:R-:W-:Y:S01]  /*113e0*/  STL [R1+0x918], R2 ;  /* 0x0009180201007387 */ /* 0x010fe20000100800 */
[----:B--2---:R-:W-:-:S03]  /*113f0*/  IADD3 R20, P1, R24, R21, RZ ;  /* 0x0000001518147210 */ /* 0x004fc60007f3e0ff */
[----:B------:R-:W2:Y:S01]  /*11400*/  LDL R21, [R1+0x584] ;  /* 0x0005840001157983 */ /* 0x000ea20000100800 */
[----:B------:R-:W-:-:S03]  /*11410*/  IADD3 R10, P2, R24, R11, RZ ;  /* 0x0000000b180a7210 */ /* 0x000fc60007f5e0ff */
[----:B------:R-:W4:Y:S01]  /*11420*/  LDL R11, [R1+0x58c] ;  /* 0x00058c00010b7983 */ /* 0x000f220000100800 */
[----:B---3--:R-:W-:-:S03]  /*11430*/  IADD3 R8, P3, R24, R9, RZ ;  /* 0x0000000918087210 */ /* 0x008fc60007f7e0ff */
[----:B------:R-:W3:Y:S01]  /*11440*/  LDL R9, [R1+0x5bc] ;  /* 0x0005bc0001097983 */ /* 0x000ee20000100800 */
[----:B------:R-:W-:Y:S02]  /*11450*/  PRMT R5, RZ, 0x7610, R5 ;  /* 0x00007610ff057816 */ /* 0x000fe40000000005 */
[----:B------:R-:W-:Y:S02]  /*11460*/  PRMT R28, RZ, 0x7610, R28 ;  /* 0x00007610ff1c7816 */ /* 0x000fe4000000001c */
[----:B------:R-:W-:Y:S01]  /*11470*/  PRMT R23, RZ, 0x7610, R23 ;  /* 0x00007610ff177816 */ /* 0x000fe20000000017 */
[C---:B--2---:R-:W-:Y:S02]  /*11480*/  IMAD.X R21, R0.reuse, 0x1, R21, P1 ;  /* 0x0000000100157824 */ /* 0x044fe400008e0615 */
[----:B----4-:R-:W-:-:S03]  /*11490*/  IMAD.X R11, R0, 0x1, R11, P2 ;  /* 0x00000001000b7824 */ /* 0x010fc600010e060b */
[----:B------:R-:W2:Y:S04]  /*114a0*/  @!P0 LDG.E.U8 R5, desc[UR10][R20.64] ;  /* 0x0000000a14058981 */ /* 0x000ea8000c1e1100 */
[----:B------:R-:W4:Y:S01]  /*114b0*/  @!P0 LDG.E.U8 R28, desc[UR10][R10.64] ;  /* 0x0000000a0a1c8981 */ /* 0x000f22000c1e1100 */
[----:B---3--:R-:W-:-:S03]  /*114c0*/  IMAD.X R9, R0, 0x1, R9, P3 ;  /* 0x0000000100097824 */ /* 0x008fc600018e0609 */
[----:B------:R-:W3:Y:S04]  /*114d0*/  LDL R20, [R1+0x620] ;  /* 0x0006200001147983 */ /* 0x000ee80000100800 */
[----:B------:R-:W3:Y:S04]  /*114e0*/  @!P0 LDG.E.U8 R23, desc[UR10][R8.64] ;  /* 0x0000000a08178981 */ /* 0x000ee8000c1e1100 */
[----:B------:R-:W3:Y:S04]  /*114f0*/  LDL R21, [R1+0x640] ;  /* 0x0006400001157983 */ /* 0x000ee80000100800 */
[----:B--2---:R-:W-:Y:S04]  /*11500*/  STL [R1+0x8c4], R5 ;  /* 0x0008c40501007387 */ /* 0x004fe80000100800 */
[----:B----4-:R0:W-:Y:S04]  /*11510*/  STL [R1+0x6c], R28 ;  /* 0x00006c1c01007387 */ /* 0x0101e80000100800 */
[----:B0-----:R-:W2:Y:S04]  /*11520*/  LDL.LU R28, [R1+0x94c] ;  /* 0x00094c00011c7983 */ /* 0x001ea80000300800 */
[----:B---3--:R0:W-:Y:S01]  /*11530*/  STL [R1+0x68], R23 ;  /* 0x0000681701007387 */ /* 0x0081e20000100800 */
[----:B------:R-:W-:-:S03]  /*11540*/  IADD3 R10, P2, R24, R20, RZ ;  /* 0x00000014180a7210 */ /* 0x000fc60007f5e0ff */
[----:B------:R-:W3:Y:S01]  /*11550*/  LDL R9, [R1+0x5fc] ;  /* 0x0005fc0001097983 */ /* 0x000ee20000100800 */
[----:B------:R-:W-:-:S03]  /*11560*/  IADD3 R20, P3, R24, R21, RZ ;  /* 0x0000001518147210 */ /* 0x000fc60007f7e0ff */
[----:B------:R-:W4:Y:S04]  /*11570*/  LDL R11, [R1+0x61c] ;  /* 0x00061c00010b7983 */ /* 0x000f280000100800 */
[----:B------:R-:W4:Y:S01]  /*11580*/  LDL R21, [R1+0x63c] ;  /* 0x00063c0001157983 */ /* 0x000f220000100800 */
[----:B------:R-:W-:Y:S02]  /*11590*/  IADD3 R8, P1, R24, R22, RZ ;  /* 0x0000001618087210 */ /* 0x000fe40007f3e0ff */
[----:B------:R-:W-:Y:S01]  /*115a0*/  PRMT R27, RZ, 0x7610, R27 ;  /* 0x00007610ff1b7816 */ /* 0x000fe2000000001b */
[----:B0-----:R-:W4:Y:S01]  /*115b0*/  LDL R23, [R1+0x5a0] ;  /* 0x0005a00001177983 */ /* 0x001f220000100800 */
[----:B------:R-:W-:-:S03]  /*115c0*/  PRMT R29, RZ, 0x7610, R29 ;  /* 0x00007610ff1d7816 */ /* 0x000fc6000000001d */
[----:B------:R-:W4:Y:S01]  /*115d0*/  LDL R22, [R1+0x598] ;  /* 0x0005980001167983 */ /* 0x000f220000100800 */
[----:B--2---:R-:W-:Y:S01]  /*115e0*/  PRMT R28, RZ, 0x7610, R28 ;  /* 0x00007610ff1c7816 */ /* 0x004fe2000000001c */
[C---:B---3--:R-:W-:Y:S02]  /*115f0*/  IMAD.X R9, R0.reuse, 0x1, R9, P1 ;  /* 0x0000000100097824 */ /* 0x048fe400008e0609 */
[----:B----4-:R-:W-:-:S03]  /*11600*/  IMAD.X R11, R0, 0x1, R11, P2 ;  /* 0x00000001000b7824 */ /* 0x010fc600010e060b */
[----:B------:R-:W2:Y:S01]  /*11610*/  @!P0 LDG.E.U8 R28, desc[UR10][R8.64] ;  /* 0x0000000a081c8981 */ /* 0x000ea2000c1e1100 */
[----:B------:R-:W-:-:S03]  /*11620*/  IMAD.X R21, R0, 0x1, R21, P3 ;  /* 0x0000000100157824 */ /* 0x000fc600018e0615 */
[----:B------:R-:W3:Y:S04]  /*11630*/  @!P0 LDG.E.U8 R27, desc[UR10][R10.64] ;  /* 0x0000000a0a1b8981 */ /* 0x000ee8000c1e1100 */
[----:B------:R-:W4:Y:S04]  /*11640*/  @!P0 LDG.E.U8 R29, desc[UR10][R20.64] ;  /* 0x0000000a141d8981 */ /* 0x000f28000c1e1100 */
[----:B--2---:R0:W-:Y:S04]  /*11650*/  STL [R1+0x5c], R28 ;  /* 0x00005c1c01007387 */ /* 0x0041e80000100800 */
[----:B0-----:R-:W2:Y:S04]  /*11660*/  LDL.LU R28, [R1+0x948] ;  /* 0x00094800011c7983 */ /* 0x001ea80000300800 */
[----:B------:R-:W2:Y:S04]  /*11670*/  LDL R9, [R1+0x5e0] ;  /* 0x0005e00001097983 */ /* 0x000ea80000100800 */
[----:B---3--:R0:W-:Y:S04]  /*11680*/  STL [R1+0x60], R27 ;  /* 0x0000601b01007387 */ /* 0x0081e80000100800 */
[----:B0-----:R-:W3:Y:S04]  /*11690*/  LDL.LU R27, [R1+0x944] ;  /* 0x00094400011b7983 */ /* 0x001ee80000300800 */
[----:B----4-:R0:W-:Y:S04]  /*116a0*/  STL [R1+0x64], R29 ;  /* 0x0000641d01007387 */ /* 0x0101e80000100800 */
[----:B0-----:R-:W4:Y:S04]  /*116b0*/  LDL.LU R29, [R1+0x940] ;  /* 0x00094000011d7983 */ /* 0x001f280000300800 */
[----:B------:R-:W3:Y:S04]  /*116c0*/  LDL R21, [R1+0x5dc] ;  /* 0x0005dc0001157983 */ /* 0x000ee80000100800 */
[----:B------:R-:W3:Y:S01]  /*116d0*/  LDL R11, [R1+0x59c] ;  /* 0x00059c00010b7983 */ /* 0x000ee20000100800 */
[----:B--2---:R-:W-:-:S03]  /*116e0*/  IADD3 R20, P3, R24, R9, RZ ;  /* 0x0000000918147210 */ /* 0x004fc60007f7e0ff */
[----:B------:R-:W2:Y:S01]  /*116f0*/  LDL R9, [R1+0x594] ;  /* 0x0005940001097983 */ /* 0x000ea20000100800 */
[----:B----4-:R-:W-:Y:S01]  /*11700*/  PRMT R29, RZ, 0x7610, R29 ;  /* 0x00007610ff1d7816 */ /* 0x010fe2000000001d */
[----:B---3--:R-:W-:-:S05]  /*11710*/  IMAD.X R21, R0, 0x1, R21, P3 ;  /* 0x0000000100157824 */ /* 0x008fca00018e0615 */
[----:B------:R-:W3:Y:S01]  /*11720*/  @!P0 LDG.E.U8 R29, desc[UR10][R20.64] ;  /* 0x0000000a141d8981 */ /* 0x000ee2000c1e1100 */
[C---:B------:R-:W-:Y:S02]  /*11730*/  IADD3 R10, P2, R24.reuse, R23, RZ ;  /* 0x00000017180a7210 */ /* 0x040fe40007f5e0ff */
[----:B------:R-:W-:Y:S01]  /*11740*/  IADD3 R8, P1, R24, R22, RZ ;  /* 0x0000001618087210 */ /* 0x000fe20007f3e0ff */
[----:B------:R-:W4:Y:S01]  /*11750*/  LDL R23, [R1+0x658] ;  /* 0x0006580001177983 */ /* 0x000f220000100800 */
[----:B------:R-:W-:Y:S01]  /*11760*/  PRMT R2, RZ, 0x7610, R2 ;  /* 0x00007610ff027816 */ /* 0x000fe20000000002 */
[C---:B------:R-:W-:Y:S01]  /*11770*/  IMAD.X R11, R0.reuse, 0x1, R11, P2 ;  /* 0x00000001000b7824 */ /* 0x040fe200010e060b */
[----:B------:R-:W-:Y:S01]  /*11780*/  PRMT R28, RZ, 0x7610, R28 ;  /* 0x00007610ff1c7816 */ /* 0x000fe2000000001c */
[----:B------:R-:W4:Y:S04]  /*11790*/  LDL R22, [R1+0x5d4] ;  /* 0x0005d40001167983 */ /* 0x000f280000100800 */
[----:B------:R-:W4:Y:S01]  /*117a0*/  @!P0 LDG.E.U8 R2, desc[UR10][R10.64] ;  /* 0x0000000a0a028981 */ /* 0x000f22000c1e1100 */
[----:B--2---:R-:W-:-:S05]  /*117b0*/  IMAD.X R9, R0, 0x1, R9, P1 ;  /* 0x0000000100097824 */ /* 0x004fca00008e0609 */
[----:B------:R-:W2:Y:S04]  /*117c0*/  @!P0 LDG.E.U8 R28, desc[UR10][R8.64] ;  /* 0x0000000a081c8981 */ /* 0x000ea8000c1e1100 */
[----:B---3--:R0:W-:Y:S04]  /*117d0*/  STL [R1+0x54], R29 ;  /* 0x0000541d01007387 */ /* 0x0081e80000100800 */
[----:B0-----:R-:W3:Y:S04]  /*117e0*/  LDL.LU R29, [R1+0x93c] ;  /* 0x00093c00011d7983 */ /* 0x001ee80000300800 */
[----:B------:R-:W3:Y:S04]  /*117f0*/  LDL R21, [R1+0x618] ;  /* 0x0006180001157983 */ /* 0x000ee80000100800 */
[----:B------:R-:W3:Y:S04]  /*11800*/  LDL R20, [R1+0x5d8] ;  /* 0x0005d80001147983 */ /* 0x000ee80000100800 */
[----:B----4-:R-:W-:Y:S04]  /*11810*/  STL [R1+0x91c], R2 ;  /* 0x00091c0201007387 */ /* 0x010fe80000100800 */
[----:B--2---:R0:W-:Y:S04]  /*11820*/  STL [R1+0x58], R28 ;  /* 0x0000581c01007387 */ /* 0x0041e80000100800 */
[----:B0-----:R-:W2:Y:S04]  /*11830*/  LDL.LU R28, [R1+0x938] ;  /* 0x00093800011c7983 */ /* 0x001ea80000300800 */
[----:B------:R-:W4:Y:S01]  /*11840*/  LDL R11, [R1+0x614] ;  /* 0x00061400010b7983 */ /* 0x000f220000100800 */
[----:B------:R-:W-:-:S02]  /*11850*/  PRMT R17, RZ, 0x7610, R17 ;  /* 0x00007610ff117816 */ /* 0x000fc40000000011 */
[----:B------:R-:W-:Y:S01]  /*11860*/  PRMT R5, RZ, 0x7610, R5 ;  /* 0x00007610ff057816 */ /* 0x000fe20000000005 */
[----:B------:R-:W2:Y:S01]  /*11870*/  LDL R2, [R1+0x638] ;  /* 0x0006380001027983 */ /* 0x000ea20000100800 */
[----:B---3--:R-:W-:-:S03]  /*11880*/  IADD3 R10, P2, R24, R21, RZ ;  /* 0x00000015180a7210 */ /* 0x008fc60007f5e0ff */
[----:B------:R-:W3:Y:S01]  /*11890*/  LDL R21, [R1+0x654] ;  /* 0x0006540001157983 */ /* 0x000ee20000100800 */
[C---:B------:R-:W-:Y:S02]  /*118a0*/  IADD3 R8, P1, R24.reuse, R20, RZ ;  /* 0x0000001418087210 */ /* 0x040fe40007f3e0ff */
[----:B------:R-:W-:Y:S02]  /*118b0*/  IADD3 R20, P3, R24, R23, RZ ;  /* 0x0000001718147210 */ /* 0x000fe40007f7e0ff */
[----:B------:R-:W-:Y:S01]  /*118c0*/  PRMT R29, RZ, 0x7610, R29 ;  /* 0x00007610ff1d7816 */ /* 0x000fe2000000001d */
[C---:B------:R-:W-:Y:S01]  /*118d0*/  IMAD.X R9, R0.reuse, 0x1, R22, P1 ;  /* 0x0000000100097824 */ /* 0x040fe200008e0616 */
[----:B------:R-:W2:Y:S04]  /*118e0*/  LDL R23, [R1+0x5f8] ;  /* 0x0005f80001177983 */ /* 0x000ea80000100800 */
[----:B------:R-:W2:Y:S04]  /*118f0*/  @!P0 LDG.E.U8 R17, desc[UR10][R8.64] ;  /* 0x0000000a08118981 */ /* 0x000ea8000c1e1100 */
[----:B------:R-:W2:Y:S01]  /*11900*/  LDL R22, [R1+0x5b8] ;  /* 0x0005b80001167983 */ /* 0x000ea20000100800 */
[----:B----4-:R-:W-:-:S05]  /*11910*/  IMAD.X R11, R0, 0x1, R11, P2 ;  /* 0x00000001000b7824 */ /* 0x010fca00010e060b */
[----:B------:R-:W4:Y:S01]  /*11920*/  @!P0 LDG.E.U8 R5, desc[UR10][R10.64] ;  /* 0x0000000a0a058981 */ /* 0x000f22000c1e1100 */
[----:B---3--:R-:W-:-:S05]  /*11930*/  IMAD.X R21, R0, 0x1, R21, P3 ;  /* 0x0000000100157824 */ /* 0x008fca00018e0615 */
[----:B------:R-:W3:Y:S04]  /*11940*/  @!P0 LDG.E.U8 R29, desc[UR10][R20.64] ;  /* 0x0000000a141d8981 */ /* 0x000ee8000c1e1100 */
[----:B--2---:R0:W-:Y:S04]  /*11950*/  STL [R1+0x920], R17 ;  /* 0x0009201101007387 */ /* 0x0041e80000100800 */
[----:B0-----:R-:W2:Y:S04]  /*11960*/  LDL R17, [R1+0x5f4] ;  /* 0x0005f40001117983 */ /* 0x001ea80000100800 */
[----:B----4-:R-:W-:Y:S04]  /*11970*/  STL [R1+0x924], R5 ;  /* 0x0009240501007387 */ /* 0x010fe80000100800 */
[----:B---3--:R0:W-:Y:S04]  /*11980*/  STL [R1+0x4c], R29 ;  /* 0x00004c1d01007387 */ /* 0x0081e80000100800 */
[----:B0-----:R-:W3:Y:S04]  /*11990*/  LDL.LU R29, [R1+0x934] ;  /* 0x00093400011d7983 */ /* 0x001ee80000300800 */
[----:B------:R-:W4:Y:S01]  /*119a0*/  LDL R21, [R1+0x5b4] ;  /* 0x0005b40001157983 */ /* 0x000f220000100800 */
[----:B------:R-:W-:-:S03]  /*119b0*/  IADD3 R20, P1, R24, R22, RZ ;  /* 0x0000001618147210 */ /* 0x000fc60007f3e0ff */
[----:B------:R-:W3:Y:S01]  /*119c0*/  LDL R9, [R1+0x634] ;  /* 0x0006340001097983 */ /* 0x000ee20000100800 */
[----:B------:R-:W-:Y:S02]  /*119d0*/  PRMT R28, RZ, 0x7610, R28 ;  /* 0x00007610ff1c7816 */ /* 0x000fe4000000001c */
[C---:B------:R-:W-:Y:S01]  /*119e0*/  IADD3 R8, P3, R24.reuse, R2, RZ ;  /* 0x0000000218087210 */ /* 0x040fe20007f7e0ff */
[----:B------:R-:W3:Y:S01]  /*119f0*/  LDL R5, [R1+0x5b0] ;  /* 0x0005b00001057983 */ /* 0x000ee20000100800 */
[----:B------:R-:W-:-:S03]  /*11a00*/  IADD3 R10, P2, R24, R23, RZ ;  /* 0x00000017180a7210 */ /* 0x000fc60007f5e0ff */
[----:B------:R-:W3:Y:S02]  /*11a10*/  LDL R2, [R1+0x5d0] ;  /* 0x0005d00001027983 */ /* 0x000ee40000100800 */
[C---:B--2---:R-:W-:Y:S02]  /*11a20*/  IMAD.X R11, R0.reuse, 0x1, R17, P2 ;  /* 0x00000001000b7824 */ /* 0x044fe400010e0611 */
[----:B------:R-:W2:Y:S04]  /*11a30*/  LDL R22, [R1+0x5ac] ;  /* 0x0005ac0001167983 */ /* 0x000ea80000100800 */
[----:B------:R-:W2:Y:S01]  /*11a40*/  LDL R17, [R1+0x5cc] ;  /* 0x0005cc0001117983 */ /* 0x000ea20000100800 */
[----:B------:R-:W-:Y:S02]  /*11a50*/  PRMT R19, RZ, 0x7610, R19 ;  /* 0x00007610ff137816 */ /* 0x000fe40000000013 */
[----:B------:R-:W-:Y:S01]  /*11a60*/  PRMT R18, RZ, 0x7610, R18 ;  /* 0x00007610ff127816 */ /* 0x000fe20000000012 */
[----:B------:R-:W2:Y:S05]  /*11a70*/  LDL R23, [R1+0x5f0] ;  /* 0x0005f00001177983 */ /* 0x000eaa0000100800 */
[----:B------:R0:W2:Y:S01]  /*11a80*/  @!P0 LDG.E.U8 R18, desc[UR10][R10.64] ;  /* 0x0000000a0a128981 */ /* 0x0000a2000c1e1100 */
[----:B----4-:R-:W-:-:S05]  /*11a90*/  IMAD.X R21, R0, 0x1, R21, P1 ;  /* 0x0000000100157824 */ /* 0x010fca00008e0615 */
[----:B------:R-:W4:Y:S01]  /*11aa0*/  @!P0 LDG.E.U8 R28, desc[UR10][R20.64] ;  /* 0x0000000a141c8981 */ /* 0x000f22000c1e1100 */
[----:B---3--:R-:W-:-:S05]  /*11ab0*/  IMAD.X R9, R0, 0x1, R9, P3 ;  /* 0x0000000100097824 */ /* 0x008fca00018e0609 */
[----:B------:R1:W3:Y:S01]  /*11ac0*/  @!P0 LDG.E.U8 R19, desc[UR10][R8.64] ;  /* 0x0000000a08138981 */ /* 0x0002e2000c1e1100 */
[C---:B0-----:R-:W-:Y:S02]  /*11ad0*/  IADD3 R10, P2, R24.reuse, R2, RZ ;  /* 0x00000002180a7210 */ /* 0x041fe40007f5e0ff */
[----:B------:R-:W-:Y:S02]  /*11ae0*/  PRMT R29, RZ, 0x7610, R29 ;  /* 0x00007610ff1d7816 */ /* 0x000fe4000000001d */
[----:B-1----:R-:W-:Y:S01]  /*11af0*/  IADD3 R8, P1, R24, R5, RZ ;  /* 0x0000000518087210 */ /* 0x002fe20007f3e0ff */
[----:B--2---:R-:W-:Y:S01]  /*11b00*/  IMAD.X R11, R0, 0x1, R17, P2 ;  /* 0x00000001000b7824 */ /* 0x004fe200010e0611 */
[----:B------:R-:W-:-:S03]  /*11b10*/  PRMT R27, RZ, 0x7610, R27 ;  /* 0x00007610ff1b7816 */ /* 0x000fc6000000001b */
[----:B------:R-:W-:-:S03]  /*11b20*/  IMAD.X R9, R0, 0x1, R22, P1 ;  /* 0x0000000100097824 */ /* 0x000fc600008e0616 */
[----:B------:R-:W2:Y:S04]  /*11b30*/  @!P0 LDG.E.U8 R27, desc[UR10][R10.64] ;  /* 0x0000000a0a1b8981 */ /* 0x000ea8000c1e1100 */
[----:B------:R-:W3:Y:S04]  /*11b40*/  @!P0 LDG.E.U8 R29, desc[UR10][R8.64] ;  /* 0x0000000a081d8981 */ /* 0x000ee8000c1e1100 */
[----:B----4-:R0:W-:Y:S04]  /*11b50*/  STL [R1+0x38], R28 ;  /* 0x0000381c01007387 */ /* 0x0101e80000100800 */
[----:B0-----:R-:W4:Y:S04]  /*11b60*/  LDL.LU R28, [R1+0x930] ;  /* 0x00093000011c7983 */ /* 0x001f280000300800 */
[----:B------:R-:W4:Y:S01]  /*11b70*/  LDL R21, [R1+0x5ec] ;  /* 0x0005ec0001157983 */ /* 0x000f220000100800 */
[----:B------:R-:W-:-:S02]  /*11b80*/  IADD3 R20, P3, R24, R23, RZ ;  /* 0x0000001718147210 */ /* 0x000fc40007f7e0ff */
[----:B------:R-:W-:Y:S01]  /*11b90*/  PRMT R12, RZ, 0x7610, R12 ;  /* 0x00007610ff0c7816 */ /* 0x000fe2000000000c */
[----:B------:R-:W4:Y:S04]  /*11ba0*/  LDL R5, [R1+0x610] ;  /* 0x0006100001057983 */ /* 0x000f280000100800 */
[----:B------:R-:W4:Y:S04]  /*11bb0*/  LDL R2, [R1+0x650] ;  /* 0x0006500001027983 */ /* 0x000f280000100800 */
[----:B------:R-:W4:Y:S04]  /*11bc0*/  LDL R23, [R1+0x60c] ;  /* 0x00060c0001177983 */ /* 0x000f280000100800 */
[----:B------:R-:W4:Y:S04]  /*11bd0*/  LDL R22, [R1+0x64c] ;  /* 0x00064c0001167983 */ /* 0x000f280000100800 */
[----:B------:R-:W4:Y:S04]  /*11be0*/  LDL R17, [R1+0x62c] ;  /* 0x00062c0001117983 */ /* 0x000f280000100800 */
[----:B---3--:R0:W-:Y:S04]  /*11bf0*/  STL [R1+0x2c], R29 ;  /* 0x00002c1d01007387 */ /* 0x0081e80000100800 */
[----:B0-----:R-:W3:Y:S04]  /*11c00*/  LDL.LU R29, [R1+0x92c] ;  /* 0x00092c00011d7983 */ /* 0x001ee80000300800 */
[----:B--2---:R0:W-:Y:S04]  /*11c10*/  STL [R1+0x30], R27 ;  /* 0x0000301b01007387 */ /* 0x0041e80000100800 */
[----:B0-----:R-:W2:Y:S01]  /*11c20*/  LDL.LU R27, [R1+0x928] ;  /* 0x00092800011b7983 */ /* 0x001ea20000300800 */
[----:B----4-:R-:W-:-:S05]  /*11c30*/  IMAD.X R21, R0, 0x1, R21, P3 ;  /* 0x0000000100157824 */ /* 0x010fca00018e0615 */
[----:B------:R-:W4:Y:S04]  /*11c40*/  @!P0 LDG.E.U8 R12, desc[UR10][R20.64] ;  /* 0x0000000a140c8981 */ /* 0x000f28000c1e1100 */
[----:B------:R-:W3:Y:S01]  /*11c50*/  LDL R21, [R1+0x630] ;  /* 0x0006300001157983 */ /* 0x000ee20000100800 */
[C---:B------:R-:W-:Y:S02]  /*11c60*/  IADD3 R8, P1, R24.reuse, R5, RZ ;  /* 0x0000000518087210 */ /* 0x040fe40007f3e0ff */
[----:B------:R-:W-:-:S03]  /*11c70*/  IADD3 R10, P3, R24, R2, RZ ;  /* 0x00000002180a7210 */ /* 0x000fc60007f7e0ff */
[C---:B------:R-:W-:Y:S02]  /*11c80*/  IMAD.X R9, R0.reuse, 0x1, R23, P1 ;  /* 0x0000000100097824 */ /* 0x040fe400008e0617 */
[----:B------:R-:W-:Y:S01]  /*11c90*/  IMAD.X R11, R0, 0x1, R22, P3 ;  /* 0x00000001000b7824 */ /* 0x000fe200018e0616 */
[----:B------:R-:W-:Y:S02]  /*11ca0*/  PRMT R4, RZ, 0x7610, R4 ;  /* 0x00007610ff047816 */ /* 0x000fe40000000004 */
[----:B------:R-:W-:Y:S02]  /*11cb0*/  PRMT R14, RZ, 0x7610, R14 ;  /* 0x00007610ff0e7816 */ /* 0x000fe4000000000e */
[----:B------:R-:W-:Y:S02]  /*11cc0*/  PRMT R13, RZ, 0x7610, R13 ;  /* 0x00007610ff0d7816 */ /* 0x000fe4000000000d */
[----:B------:R-:W2:Y:S04]  /*11cd0*/  @!P0 LDG.E.U8 R4, desc[UR10][R10.64] ;  /* 0x0000000a0a048981 */ /* 0x000ea8000c1e1100 */
[----:B------:R-:W2:Y:S04]  /*11ce0*/  @!P0 LDG.E.U8 R14, desc[UR10][R8.64] ;  /* 0x0000000a080e8981 */ /* 0x000ea8000c1e1100 */
[----:B----4-:R0:W-:Y:S04]  /*11cf0*/  STL [R1+0x34], R12 ;  /* 0x0000340c01007387 */ /* 0x0101e80000100800 */
[----:B------:R-:W4:Y:S04]  /*11d00*/  LDL R5, [R1+0x5c8] ;  /* 0x0005c80001057983 */ /* 0x000f280000100800 */
[----:B------:R-:W4:Y:S01]  /*11d10*/  LDL R2, [R1+0x5e8] ;  /* 0x0005e80001027983 */ /* 0x000f220000100800 */
[----:B---3--:R-:W-:-:S03]  /*11d20*/  IADD3 R20, P2, R24, R21, RZ ;  /* 0x0000001518147210 */ /* 0x008fc60007f5e0ff */
[----:B0-----:R-:W3:Y:S02]  /*11d30*/  LDL R12, [R1+0x5a8] ;  /* 0x0005a800010c7983 */ /* 0x001ee40000100800 */
[----:B------:R-:W-:Y:S02]  /*11d40*/  IMAD.X R21, R0, 0x1, R17, P2 ;  /* 0x0000000100157824 */ /* 0x000fe400010e0611 */
[----:B------:R-:W3:Y:S04]  /*11d50*/  LDL R23, [R1+0x5a4] ;  /* 0x0005a40001177983 */ /* 0x000ee80000100800 */
[----:B------:R-:W3:Y:S04]  /*11d60*/  LDL R22, [R1+0x5c4] ;  /* 0x0005c40001167983 */ /* 0x000ee80000100800 */
[----:B------:R-:W3:Y:S04]  /*11d70*/  LDL R17, [R1+0x5e4] ;  /* 0x0005e40001117983 */ /* 0x000ee80000100800 */
[----:B------:R0:W3:Y:S01]  /*11d80*/  @!P0 LDG.E.U8 R13, desc[UR10][R20.64] ;  /* 0x0000000a140d8981 */ /* 0x0000e2000c1e1100 */
[----:B------:R-:W-:-:S02]  /*11d90*/  PRMT R6, RZ, 0x7610, R6 ;  /* 0x00007610ff067816 */ /* 0x000fc40000000006 */
[----:B------:R-:W-:Y:S02]  /*11da0*/  PRMT R7, RZ, 0x7610, R7 ;  /* 0x00007610ff077816 */ /* 0x000fe40000000007 */
[----:B------:R-:W-:Y:S01]  /*11db0*/  PRMT R15, RZ, 0x7610, R15 ;  /* 0x00007610ff0f7816 */ /* 0x000fe2000000000f */
[----:B--2---:R-:W-:Y:S04]  /*11dc0*/  STL [R1+0x90c], R4 ;  /* 0x00090c0401007387 */ /* 0x004fe80000100800 */
[----:B------:R1:W-:Y:S04]  /*11dd0*/  STL [R1+0x20], R14 ;  /* 0x0000200e01007387 */ /* 0x0003e80000100800 */
[----:B-1----:R-:W2:Y:S01]  /*11de0*/  LDL R14, [R1+0x608] ;  /* 0x00060800010e7983 */ /* 0x002ea20000100800 */
[----:B----4-:R-:W-:-:S02]  /*11df0*/  IADD3 R10, P2, R24, R5, RZ ;  /* 0x00000005180a7210 */ /* 0x010fc40007f5e0ff */
[C---:B0-----:R-:W-:Y:S02]  /*11e00*/  IADD3 R20, P3, R24.reuse, R2, RZ ;  /* 0x0000000218147210 */ /* 0x041fe40007f7e0ff */
[----:B---3--:R-:W-:-:S05]  /*11e10*/  IADD3 R8, P1, R24, R12, RZ ;  /* 0x0000000c18087210 */ /* 0x008fca0007f3e0ff */
[C---:B------:R-:W-:Y:S02]  /*11e20*/  IMAD.X R9, R0.reuse, 0x1, R23, P1 ;  /* 0x0000000100097824 */ /* 0x040fe400008e0617 */
[----:B------:R-:W-:-:S03]  /*11e30*/  IMAD.X R11, R0, 0x1, R22, P2 ;  /* 0x00000001000b7824 */ /* 0x000fc600010e0616 */
[----:B------:R2:W3:Y:S01]  /*11e40*/  @!P0 LDG.E.U8 R6, desc[UR10][R8.64] ;  /* 0x0000000a08068981 */ /* 0x0004e2000c1e1100 */
[----:B------:R-:W-:-:S03]  /*11e50*/  IMAD.X R21, R0, 0x1, R17, P3 ;  /* 0x0000000100157824 */ /* 0x000fc600018e0611 */
[----:B------:R-:W4:Y:S04]  /*11e60*/  @!P0 LDG.E.U8 R7, desc[UR10][R10.64] ;  /* 0x0000000a0a078981 */ /* 0x000f28000c1e1100 */
[----:B------:R-:W4:Y:S04]  /*11e70*/  @!P0 LDG.E.U8 R15, desc[UR10][R20.64] ;  /* 0x0000000a140f8981 */ /* 0x000f28000c1e1100 */
[----:B------:R0:W-:Y:S04]  /*11e80*/  STL [R1+0x24], R13 ;  /* 0x0000240d01007387 */ /* 0x0001e80000100800 */
[----:B------:R-:W4:Y:S04]  /*11e90*/  LDL R12, [R1+0x648] ;  /* 0x00064800010c7983 */ /* 0x000f280000100800 */
[----:B------:R-:W4:Y:S04]  /*11ea0*/  LDL R4, [R1+0x624] ;  /* 0x0006240001047983 */ /* 0x000f280000100800 */
[----:B0-----:R-:W4:Y:S04]  /*11eb0*/  LDL R13, [R1+0x628] ;  /* 0x00062800010d7983 */ /* 0x001f280000100800 */
[----:B------:R-:W4:Y:S04]  /*11ec0*/  LDL R5, [R1+0x604] ;  /* 0x0006040001057983 */ /* 0x000f280000100800 */
[----:B------:R-:W4:Y:S01]  /*11ed0*/  LDL R2, [R1+0x644] ;  /* 0x0006440001027983 */ /* 0x000f220000100800 */
[----:B--2---:R-:W-:-:S03]  /*11ee0*/  IADD3 R8, P1, R24, R14, RZ ;  /* 0x0000000e18087210 */ /* 0x004fc60007f3e0ff */
[----:B---3--:R-:W-:Y:S04]  /*11ef0*/  STL [R1+0x8c8], R6 ;  /* 0x0008c80601007387 */ /* 0x008fe80000100800 */
[----:B----4-:R-:W-:Y:S04]  /*11f00*/  STL [R1+0x8cc], R7 ;  /* 0x0008cc0701007387 */ /* 0x010fe80000100800 */
[----:B------:R0:W-:Y:S04]  /*11f10*/  STL [R1+0x8d0], R15 ;  /* 0x0008d00f01007387 */ /* 0x0001e80000100800 */
[----:B------:R-:W2:Y:S04]  /*11f20*/  LDL R23, [R1+0x528] ;  /* 0x0005280001177983 */ /* 0x000ea80000100800 */
[----:B------:R-:W3:Y:S04]  /*11f30*/  LDL R22, [R1+0x4e8] ;  /* 0x0004e80001167983 */ /* 0x000ee80000100800 */
[----:B------:R-:W4:Y:S04]  /*11f40*/  LDL R17, [R1+0x4a8] ;  /* 0x0004a80001117983 */ /* 0x000f280000100800 */
[----:B0-----:R-:W4:Y:S01]  /*11f50*/  LDL R15, [R1+0x524] ;  /* 0x00052400010f7983 */ /* 0x001f220000100800 */
[----:B------:R-:W-:-:S03]  /*11f60*/  IADD3 R10, P2, R24, R13, RZ ;  /* 0x0000000d180a7210 */ /* 0x000fc60007f5e0ff */
[----:B------:R-:W4:Y:S04]  /*11f70*/  LDL R14, [R1+0x4e4] ;  /* 0x0004e400010e7983 */ /* 0x000f280000100800 */
[----:B------:R-:W4:Y:S01]  /*11f80*/  LDL R13, [R1+0x4a4] ;  /* 0x0004a400010d7983 */ /* 0x000f220000100800 */
[----:B------:R-:W-:Y:S01]  /*11f90*/  IADD3 R20, P3, R24, R12, RZ ;  /* 0x0000000c18147210 */ /* 0x000fe20007f7e0ff */
[C---:B------:R-:W-:Y:S02]  /*11fa0*/  IMAD.X R11, R0.reuse, 0x1, R4, P2 ;  /* 0x00000001000b7824 */ /* 0x040fe400010e0604 */
[----:B------:R-:W4:Y:S04]  /*11fb0*/  LDL R12, [R1+0x27c] ;  /* 0x00027c00010c7983 */ /* 0x000f280000100800 */
[----:B------:R-:W4:Y:S01]  /*11fc0*/  LDL R6, [R1+0x26c] ;  /* 0x00026c0001067983 */ /* 0x000f220000100800 */
[----:B------:R-:W-:-:S03]  /*11fd0*/  IMAD.X R9, R0, 0x1, R5, P1 ;  /* 0x0000000100097824 */ /* 0x000fc600008e0605 */
[----:B------:R-:W4:Y:S01]  /*11fe0*/  LDL R4, [R1+0x24c] ;  /* 0x00024c0001047983 */ /* 0x000f220000100800 */
[----:B------:R-:W-:-:S03]  /*11ff0*/  IMAD.X R21, R0, 0x1, R2, P3 ;  /* 0x0000000100157824 */ /* 0x000fc600018e0602 */
[----:B------:R-:W4:Y:S04]  /*12000*/  LDL R7, [R1+0x364] ;  /* 0x0003640001077983 */ /* 0x000f280000100800 */
[----:B------:R-:W4:Y:S04]  /*12010*/  LDL R5, [R1+0x358] ;  /* 0x0003580001057983 */ /* 0x000f280000100800 */
[----:B------:R-:W4:Y:S01]  /*12020*/  LDL R2, [R1+0x338] ;  /* 0x0003380001027983 */ /* 0x000f220000100800 */
[----:B------:R-:W-:Y:S02]  /*12030*/  PRMT R29, RZ, 0x7610, R29 ;  /* 0x00007610ff1d7816 */ /* 0x000fe4000000001d */
[----:B------:R-:W-:-:S02]  /*12040*/  PRMT R16, RZ, 0x7610, R16 ;  /* 0x00007610ff107816 */ /* 0x000fc40000000010 */
[----:B------:R-:W-:Y:S02]  /*12050*/  PRMT R28, RZ, 0x7610, R28 ;  /* 0x00007610ff1c7816 */ /* 0x000fe4000000001c */
[----:B------:R-:W4:Y:S04]  /*12060*/  @!P0 LDG.E.U8 R29, desc[UR10][R10.64] ;  /* 0x0000000a0a1d8981 */ /* 0x000f28000c1e1100 */
[----:B------:R-:W4:Y:S01]  /*12070*/  @!P0 LDG.E.U8 R16, desc[UR10][R20.64] ;  /* 0x0000000a14108981 */ /* 0x000f22000c1e1100 */
[----:B------:R-:W-:-:S03]  /*12080*/  PRMT R3, RZ, 0x7610, R3 ;  /* 0x00007610ff037816 */ /* 0x000fc60000000003 */
[----:B------:R0:W4:Y:S02]  /*12090*/  @!P0 LDG.E.U8 R28, desc[UR10][R8.64] ;  /* 0x0000000a081c8981 */ /* 0x000124000c1e1100 */
[----:B0-----:R-:W-:Y:S02]  /*120a0*/  PRMT R9, RZ, 0x7610, R9 ;  /* 0x00007610ff097816 */ /* 0x001fe40000000009 */
[----:B------:R-:W-:Y:S02]  /*120b0*/  PRMT R8, RZ, 0x7610, R8 ;  /* 0x00007610ff087816 */ /* 0x000fe40000000008 */
[----:B------:R-:W-:Y:S02]  /*120c0*/  PRMT R26, RZ, 0x7610, R26 ;  /* 0x00007610ff1a7816 */ /* 0x000fe4000000001a */
[----:B------:R-:W-:Y:S02]  /*120d0*/  PRMT R25, RZ, 0x7610, R25 ;  /* 0x00007610ff197816 */ /* 0x000fe40000000019 */
[----:B------:R-:W-:-:S02]  /*120e0*/  PRMT R27, RZ, 0x7610, R27 ;  /* 0x00007610ff1b7816 */ /* 0x000fc4000000001b */
[C---:B--2---:R-:W-:Y:S02]  /*120f0*/  IADD3 R10, P3, R24.reuse, R23, RZ ;  /* 0x00000017180a7210 */ /* 0x044fe40007f7e0ff */
[C---:B---3--:R-:W-:Y:S02]  /*12100*/  IADD3 R20, P2, R24.reuse, R22, RZ ;  /* 0x0000001618147210 */ /* 0x048fe40007f5e0ff */
[----:B----4-:R-:W-:Y:S01]  /*12110*/  IADD3 R22, P1, R24, R17, RZ ;  /* 0x0000001118167210 */ /* 0x010fe20007f3e0ff */
[C---:B------:R-:W-:Y:S02]  /*12120*/  IMAD.X R11, R0.reuse, 0x1, R15, P3 ;  /* 0x00000001000b7824 */ /* 0x040fe400018e060f */
[----:B------:R-:W-:-:S03]  /*12130*/  IMAD.X R21, R0, 0x1, R14, P2 ;  /* 0x0000000100157824 */ /* 0x000fc600010e060e */
[----:B------:R-:W2:Y:S01]  /*12140*/  @!P0 LDG.E.U8 R9, desc[UR10][R10.64] ;  /* 0x0000000a0a098981 */ /* 0x000ea2000c1e1100 */
[----:B------:R-:W-:-:S03]  /*12150*/  IMAD.X R23, R0, 0x1, R13, P1 ;  /* 0x0000000100177824 */ /* 0x000fc600008e060d */
[----:B------:R0:W3:Y:S04]  /*12160*/  @!P0 LDG.E.U8 R8, desc[UR10][R20.64] ;  /* 0x0000000a14088981 */ /* 0x0000e8000c1e1100 */
[----:B------:R1:W4:Y:S01]  /*12170*/  @!P0 LDG.E.U8 R3, desc[UR10][R22.64] ;  /* 0x0000000a16038981 */ /* 0x000322000c1e1100 */
[C---:B------:R-:W-:Y:S02]  /*12180*/  IADD3 RZ, P3, R24.reuse, R12, RZ ;  /* 0x0000000c18ff7210 */ /* 0x040fe40007f7e0ff */
[C---:B------:R-:W-:Y:S02]  /*12190*/  IADD3 RZ, P2, R24.reuse, R6, RZ ;  /* 0x0000000618ff7210 */ /* 0x040fe40007f5e0ff */
[C---:B------:R-:W-:Y:S01]  /*121a0*/  IADD3 RZ, P1, R24.reuse, R4, RZ ;  /* 0x0000000418ff7210 */ /* 0x040fe20007f3e0ff */
[----:B0-----:R-:W-:-:S02]  /*121b0*/  IMAD.IADD R20, R24, 0x1, R12 ;  /* 0x0000000118147824 */ /* 0x001fc400078e020c */
[----:B------:R-:W-:Y:S02]  /*121c0*/  IMAD.IADD R10, R24, 0x1, R6 ;  /* 0x00000001180a7824 */ /* 0x000fe400078e0206 */
[----:B------:R-:W-:Y:S02]  /*121d0*/  IMAD.X R21, R0, 0x1, R7, P3 ;  /* 0x0000000100157824 */ /* 0x000fe400018e0607 */
[----:B-1----:R-:W-:Y:S02]  /*121e0*/  IMAD.IADD R22, R24, 0x1, R4 ;  /* 0x0000000118167824 */ /* 0x002fe400078e0204 */
[C---:B------:R-:W-:Y:S01]  /*121f0*/  IMAD.X R11, R0.reuse, 0x1, R5, P2 ;  /* 0x00000001000b7824 */ /* 0x040fe200010e0605 */
[----:B------:R-:W4:Y:S01]  /*12200*/  @!P0 LDG.E.U8 R26, desc[UR10][R20.64] ;  /* 0x0000000a141a8981 */ /* 0x000f22000c1e1100 */
[----:B------:R-:W-:-:S03]  /*12210*/  IMAD.X R23, R0, 0x1, R2, P1 ;  /* 0x0000000100177824 */ /* 0x000fc600008e0602 */
[----:B------:R0:W4:Y:S04]  /*12220*/  @!P0 LDG.E.U8 R25, desc[UR10][R10.64] ;  /* 0x0000000a0a198981 */ /* 0x000128000c1e1100 */
[----:B------:R1:W4:Y:S01]  /*12230*/  @!P0 LDG.E.U8 R27, desc[UR10][R22.64] ;  /* 0x0000000a161b8981 */ /* 0x000322000c1e1100 */
[----:B------:R-:W0:Y:S03]  /*12240*/  S2R R2, SR_TID.X ;  /* 0x0000000000027919 */ /* 0x000e260000002100 */
[----:B------:R-:W-:Y:S04]  /*12250*/  STL [R1+0x8d4], R28 ;  /* 0x0008d41c01007387 */ /* 0x000fe80000100800 */
[----:B------:R-:W-:Y:S04]  /*12260*/  STL [R1+0x8d8], R29 ;  /* 0x0008d81d01007387 */ /* 0x000fe80000100800 */
[----:B------:R-:W-:Y:S01]  /*12270*/  STL [R1+0x8dc], R16 ;  /* 0x0008dc1001007387 */ /* 0x000fe20000100800 */
[----:B------:R-:W1:Y:S01]  /*12280*/  S2UR UR7, SR_CgaCtaId ;  /* 0x00000000000779c3 */ /* 0x000e620000008800 */
[----:B------:R-:W-:Y:S01]  /*12290*/  UMOV UR6, 0x400 ;  /* 0x0000040000067882 */ /* 0x000fe20000000000 */
[----:B0-----:R-:W-:Y:S01]  /*122a0*/  SHF.R.U32.HI R10, RZ, 0x2, R2 ;  /* 0x00000002ff0a7819 */ /* 0x001fe20000011602 */
[----:B------:R-:W-:-:S03]  /*122b0*/  IMAD.SHL.U32 R0, R2, 0x40, RZ ;  /* 0x0000004002007824 */ /* 0x000fc600078e00ff */
[----:B------:R-:W-:Y:S01]  /*122c0*/  SGXT.U32 R10, R10, 0x3 ;  /* 0x000000030a0a781a */ /* 0x000fe20000000000 */
[----:B-1----:R-:W-:-:S03]  /*122d0*/  ULEA UR6, UR7, UR6, 0x18 ;  /* 0x0000000607067291 */ /* 0x002fc6000f8ec03f */
[----:B------:R-:W-:Y:S02]  /*122e0*/  LOP3.LUT R10, R10, 0x40, R0, 0xf8, !PT ;  /* 0x000000400a0a7812 */ /* 0x000fe400078ef800 */
[----:B------:R-:W-:-:S04]  /*122f0*/  SHF.R.S32.HI R21, RZ, 0x1, R2 ;  /* 0x00000001ff157819 */ /* 0x000fc80000011402 */
[----:B------:R-:W-:-:S04]  /*12300*/  SGXT R21, R21, 0x1 ;  /* 0x000000011515781a */ /* 0x000fc80000000200 */
[----:B------:R-:W-:-:S05]  /*12310*/  LOP3.LUT R10, R10, 0x88, R21, 0xf8, !PT ;  /* 0x000000880a0a7812 */ /* 0x000fca00078ef815 */
[----:B------:R-:W0:Y:S04]  /*12320*/  LDS.U8 R4, [R10+UR5+0x20] ;  /* 0x000020050a047984 */ /* 0x000e280008000000 */
[----:B------:R-:W1:Y:S04]  /*12330*/  LDS.U8 R14, [R10+UR5+0x100] ;  /* 0x000100050a0e7984 */ /* 0x000e680008000000 */
[----:B------:R-:W-:Y:S04]  /*12340*/  LDS.U8 R24, [R10+UR5+0x110] ;  /* 0x000110050a187984 */ /* 0x000fe80008000000 */
[----:B------:R-:W-:Y:S04]  /*12350*/  LDS.U8 R5, [R10+UR5+0x130] ;  /* 0x000130050a057984 */ /* 0x000fe80008000000 */
[----:B------:R-:W-:Y:S04]  /*12360*/  LDS.U8 R21, [R10+UR5] ;  /* 0x000000050a157984 */ /* 0x000fe80008000000 */
[----:B--2---:R-:W-:Y:S04]  /*12370*/  STL [R1+0x8e0], R9 ;  /* 0x0008e00901007387 */ /* 0x004fe80000100800 */
[----:B---3--:R-:W-:Y:S04]  /*12380*/  STL [R1+0x8e4], R8 ;  /* 0x0008e40801007387 */ /* 0x008fe80000100800 */
[----:B----4-:R2:W-:Y:S02]  /*12390*/  STL [R1+0x8e8], R3 ;  /* 0x0008e80301007387 */ /* 0x0105e40000100800 */
[----:B--2---:R-:W2:Y:S02]  /*123a0*/  S2R R3, SR_TID.X ;  /* 0x0000000000037919 */ /* 0x004ea40000002100 */
[----:B------:R-:W-:Y:S04]  /*123b0*/  STL [R1+0x8ec], R26 ;  /* 0x0008ec1a01007387 */ /* 0x000fe80000100800 */
[----:B------:R-:W-:Y:S01]  /*123c0*/  STL [R1+0x8f0], R25 ;  /* 0x0008f01901007387 */ /* 0x000fe20000100800 */
[----:B--2---:R-:W-:-:S02]  /*123d0*/  IMAD.SHL.U32 R20, R3, 0x40, RZ ;  /* 0x0000004003147824 */ /* 0x004fc400078e00ff */
[C---:B------:R-:W-:Y:S02]  /*123e0*/  IMAD.SHL.U32 R11, R3.reuse, 0x10, RZ ;  /* 0x00000010030b7824 */ /* 0x040fe400078e00ff */
[C---:B------:R-:W-:Y:S01]  /*123f0*/  IMAD.SHL.U32 R22, R3.reuse, 0x8, RZ ;  /* 0x0000000803167824 */ /* 0x040fe200078e00ff */
[----:B------:R-:W-:Y:S01]  /*12400*/  LOP3.LUT R20, R20, 0x1c0, RZ, 0xc0, !PT ;  /* 0x000001c014147812 */ /* 0x000fe200078ec0ff */
[----:B------:R-:W-:Y:S01]  /*12410*/  IMAD.SHL.U32 R0, R3, 0x2, RZ ;  /* 0x0000000203007824 */ /* 0x000fe200078e00ff */
[----:B------:R-:W-:-:S04]  /*12420*/  LOP3.LUT R11, R11, 0x600, RZ, 0xc0, !PT ;  /* 0x000006000b0b7812 */ /* 0x000fc800078ec0ff */
[----:B------:R-:W-:Y:S02]  /*12430*/  LOP3.LUT R0, R22, 0x30, R0, 0x48, !PT ;  /* 0x0000003016007812 */ /* 0x000fe400078e4800 */
[----:B------:R-:W-:Y:S01]  /*12440*/  IADD3 R11, R11, UR6, R20 ;  /* 0x000000060b0b7c10 */ /* 0x000fe2000fffe014 */
[----:B------:R-:W-:Y:S04]  /*12450*/  STL [R1+0x8f4], R27 ;  /* 0x0008f41b01007387 */ /* 0x000fe80000100800 */
[----:B------:R-:W-:Y:S01]  /*12460*/  IMAD.IADD R0, R0, 0x1, R11 ;  /* 0x0000000100007824 */ /* 0x000fe200078e020b */
[----:B------:R-:W-:Y:S04]  /*12470*/  LDS.U8 R20, [R10+UR5+0x10] ;  /* 0x000010050a147984 */ /* 0x000fe80008000000 */
[----:B------:R-:W-:Y:S04]  /*12480*/  STL [R1+0x8f8], R0 ;  /* 0x0008f80001007387 */ /* 0x000fe80000100800 */
[----:B------:R-:W2:Y:S04]  /*12490*/  LDS.U8 R0, [R10+UR5+0x30] ;  /* 0x000030050a007984 */ /* 0x000ea80008000000 */
[----:B0-----:R-:W-:Y:S04]  /*124a0*/  STL [R1+0x1ac], R4 ;  /* 0x0001ac0401007387 */ /* 0x001fe80000100800 */
[----:B-1----:R-:W-:Y:S04]  /*124b0*/  STL [R1+0x8fc], R14 ;  /* 0x0008fc0e01007387 */ /* 0x002fe80000100800 */
[----:B------:R-:W-:Y:S04]  /*124c0*/  LDS.U8 R4, [R10+UR5+0x200] ;  /* 0x000200050a047984 */ /* 0x000fe80008000000 */
[----:B--2---:R-:W-:Y:S04]  /*124d0*/  STL [R1+0x1a8], R0 ;  /* 0x0001a80001007387 */ /* 0x004fe80000100800 */
[----:B------:R-:W0:Y:S04]  /*124e0*/  LDS.U8 R0, [R10+UR5+0x120] ;  /* 0x000120050a007984 */ /* 0x000e280008000000 */
[----:B------:R-:W-:Y:S04]  /*124f0*/  STL [R1+0x900], R24 ;  /* 0x0009001801007387 */ /* 0x000fe80000100800 */
[----:B0-----:R-:W-:Y:S04]  /*12500*/  STL [R1+0x1c8], R0 ;  /* 0x0001c80001007387 */ /* 0x001fe80000100800 */
[----:B------:R-:W0:Y:S04]  /*12510*/  LDS.U8 R0, [R10+UR5+0x210] ;  /* 0x000210050a007984 */ /* 0x000e280008000000 */
[----:B------:R-:W-:Y:S04]  /*12520*/  STL [R1+0x1c4], R5 ;  /* 0x0001c40501007387 */ /* 0x000fe80000100800 */
[----:B------:R-:W1:Y:S04]  /*12530*/  LDS.U8 R5, [R10+UR5+0x220] ;  /* 0x000220050a057984 */ /* 0x000e680008000000 */
[----:B------:R-:W-:Y:S04]  /*12540*/  STL [R1+0x248], R4 ;  /* 0x0002480401007387 */ /* 0x000fe80000100800 */
[----:B------:R-:W2:Y:S04]  /*12550*/  LDS.U8 R4, [R10+UR5+0x230] ;  /* 0x000230050a047984 */ /* 0x000ea80008000000 */
[----:B0-----:R-:W-:Y:S04]  /*12560*/  STL [R1+0x244], R0 ;  /* 0x0002440001007387 */ /* 0x001fe80000100800 */
[----:B------:R-:W0:Y:S04]  /*12570*/  LDS.U8 R0, [R10+UR5+0x300] ;  /* 0x000300050a007984 */ /* 0x000e280008000000 */
[----:B-1----:R-:W-:Y:S04]  /*12580*/  STL [R1+0x670], R5 ;  /* 0x0006700501007387 */ /* 0x002fe80000100800 */
[----:B------:R-:W3:Y:S04]  /*12590*/  LDL.LU R15, [R1+0x23c] ;  /* 0x00023c00010f7983 */ /* 0x000ee80000300800 */
[----:B--2---:R-:W-:Y:S04]  /*125a0*/  STL [R1+0x66c], R4 ;  /* 0x00066c0401007387 */ /* 0x004fe80000100800 */
[----:B------:R-:W1:Y:S04]  /*125b0*/  LDS.U8 R5, [R10+UR5+0x310] ;  /* 0x000310050a057984 */ /* 0x000e680008000000 */
[----:B------:R-:W2:Y:S04]  /*125c0*/  LDL.LU R6, [R1+0x64] ;  /* 0x0000640001067983 */ /* 0x000ea80000300800 */
[----:B------:R-:W4:Y:S04]  /*125d0*/  LDS.U8 R4, [R10+UR5+0x320] ;  /* 0x000320050a047984 */ /* 0x000f280008000000 */
[----:B0-----:R-:W-:Y:S04]  /*125e0*/  STL [R1+0x328], R0 ;  /* 0x0003280001007387 */ /* 0x001fe80000100800 */
[----:B------:R-:W0:Y:S01]  /*125f0*/  LDS.U8 R0, [R10+UR5+0x330] ;  /* 0x000330050a007984 */ /* 0x000e220008000000 */
[----:B------:R-:W-:-:S05]  /*12600*/  LOP3.LUT R11, R10, 0x8, RZ, 0x3c, !PT ;  /* 0x000000080a0b7812 */ /* 0x000fca00078e3cff */
[----:B------:R-:W-:Y:S04]  /*12610*/  LDS.U8 R23, [R11+UR5] ;  /* 0x000000050b177984 */ /* 0x000fe80008000000 */
[----:B------:R-:W0:Y:S04]  /*12620*/  LDS.U8 R22, [R11+UR5+0x10] ;  /* 0x000010050b167984 */ /* 0x000e280008000000 */
[----:B-1----:R-:W-:Y:S04]  /*12630*/  STL [R1+0x324], R5 ;  /* 0x0003240501007387 */ /* 0x002fe80000100800 */
[----:B------:R-:W-:Y:S04]  /*12640*/  LDS.U8 R13, [R11+UR5+0x100] ;  /* 0x000100050b0d7984 */ /* 0x000fe80008000000 */
[----:B----4-:R-:W-:Y:S04]  /*12650*/  STL [R1+0x67c], R4 ;  /* 0x00067c0401007387 */ /* 0x010fe80000100800 */
[----:B------:R-:W1:Y:S04]  /*12660*/  LDS.U8 R4, [R11+UR5+0x20] ;  /* 0x000020050b047984 */ /* 0x000e680008000000 */
[----:B------:R-:W-:Y:S04]  /*12670*/  LDS.U8 R12, [R11+UR5+0x110] ;  /* 0x000110050b0c7984 */ /* 0x000fe80008000000 */
[----:B------:R-:W-:Y:S04]  /*12680*/  LDS.U8 R5, [R11+UR5+0x120] ;  /* 0x000120050b057984 */ /* 0x000fe80008000000 */
[----:B------:R-:W-:Y:S04]  /*12690*/  LDS.U8 R7, [R11+UR5+0x230] ;  /* 0x000230050b077984 */ /* 0x000fe80008000000 */
[----:B0-----:R-:W-:Y:S04]  /*126a0*/  STL [R1+0x668], R0 ;  /* 0x0006680001007387 */ /* 0x001fe80000100800 */
[----:B------:R-:W0:Y:S04]  /*126b0*/  LDS.U8 R0, [R11+UR5+0x30] ;  /* 0x000030050b007984 */ /* 0x000e280008000000 */
[----:B------:R-:W-:Y:S04]  /*126c0*/  STL.64 [R1+0x870], R22 ;  /* 0x0008701601007387 */ /* 0x000fe80000100a00 */
[----:B------:R-:W-:Y:S04]  /*126d0*/  STL.64 [R1+0x868], R20 ;  /* 0x0008681401007387 */ /* 0x000fe80000100a00 */
[----:B------:R-:W-:Y:S04]  /*126e0*/  LDS.U8 R8, [R11+UR5+0x320] ;  /* 0x000320050b087984 */ /* 0x000fe80008000000 */
[----:B-1----:R-:W-:Y:S04]  /*126f0*/  STL [R1+0x1c0], R4 ;  /* 0x0001c00401007387 */ /* 0x002fe80000100800 */
[----:B------:R-:W-:Y:S04]  /*12700*/  STL [R1+0x904], R13 ;  /* 0x0009040d01007387 */ /* 0x000fe80000100800 */
[----:B------:R-:W1:Y:S04]  /*12710*/  LDS.U8 R4, [R11+UR5+0x130] ;  /* 0x000130050b047984 */ /* 0x000e680008000000 */
[----:B0-----:R-:W-:Y:S04]  /*12720*/  STL [R1+0x1b8], R0 ;  /* 0x0001b80001007387 */ /* 0x001fe80000100800 */
[----:B------:R-:W0:Y:S04]  /*12730*/  LDS.U8 R0, [R11+UR5+0x200] ;  /* 0x000200050b007984 */ /* 0x000e280008000000 */
[----:B------:R-:W-:Y:S04]  /*12740*/  STL [R1+0x908], R12 ;  /* 0x0009080c01007387 */ /* 0x000fe80000100800 */
[----:B------:R-:W-:Y:S04]  /*12750*/  STL [R1+0x1d4], R5 ;  /* 0x0001d40501007387 */ /* 0x000fe80000100800 */
[----:B------:R-:W4:Y:S04]  /*12760*/  LDS.U8 R5, [R11+UR5+0x210] ;  /* 0x000210050b057984 */ /* 0x000f280008000000 */
[----:B-1----:R1:W-:Y:S04]  /*12770*/  STL [R1+0x1d0], R4 ;  /* 0x0001d00401007387 */ /* 0x0023e80000100800 */
[----:B-1----:R-:W2:Y:S04]  /*12780*/  LDL.LU R4, [R1+0x60] ;  /* 0x0000600001047983 */ /* 0x002ea80000300800 */
[----:B0-----:R-:W-:Y:S04]  /*12790*/  STL [R1+0x320], R0 ;  /* 0x0003200001007387 */ /* 0x001fe80000100800 */
[----:B------:R-:W0:Y:S04]  /*127a0*/  LDS.U8 R0, [R11+UR5+0x220] ;  /* 0x000220050b007984 */ /* 0x000e280008000000 */
[----:B----4-:R-:W-:Y:S04]  /*127b0*/  STL [R1+0x31c], R5 ;  /* 0x00031c0501007387 */ /* 0x010fe80000100800 */
[----:B------:R-:W1:Y:S04]  /*127c0*/  LDS.U8 R5, [R11+UR5+0x300] ;  /* 0x000300050b057984 */ /* 0x000e680008000000 */
[----:B0-----:R-:W-:Y:S04]  /*127d0*/  STL [R1+0x678], R0 ;  /* 0x0006780001007387 */ /* 0x001fe80000100800 */
[----:B------:R-:W0:Y:S04]  /*127e0*/  LDS.U8 R0, [R11+UR5+0x310] ;  /* 0x000310050b007984 */ /* 0x000e280008000000 */
[----:B------:R4:W-:Y:S04]  /*127f0*/  STL [R1+0x674], R7 ;  /* 0x0006740701007387 */ /* 0x0009e80000100800 */
[----:B-1----:R1:W-:Y:S01]  /*12800*/  STL [R1+0x330], R5 ;  /* 0x0003300501007387 */ /* 0x0023e20000100800 */
[----:B----4-:R-:W-:-:S03]  /*12810*/  LOP3.LUT R7, R2, 0x7f, RZ, 0xc0, !PT ;  /* 0x0000007f02077812 */ /* 0x010fc600078ec0ff */
[----:B-1----:R-:W4:Y:S04]  /*12820*/  LDL.LU R5, [R1+0x5c] ;  /* 0x00005c0001057983 */ /* 0x002f280000300800 */
[----:B0-----:R-:W-:Y:S04]  /*12830*/  STL [R1+0x32c], R0 ;  /* 0x00032c0001007387 */ /* 0x001fe80000100800 */
[----:B------:R-:W4:Y:S04]  /*12840*/  LDL.LU R17, [R1+0x54] ;  /* 0x0000540001117983 */ /* 0x000f280000300800 */
[----:B------:R-:W4:Y:S04]  /*12850*/  LDL.LU R2, [R1+0x68] ;  /* 0x0000680001027983 */ /* 0x000f280000300800 */
[----:B------:R-:W0:Y:S01]  /*12860*/  LDS.U8 R0, [R11+UR5+0x330] ;  /* 0x000330050b007984 */ /* 0x000e220008000000 */
[----:B------:R-:W-:Y:S06]  /*12870*/  BAR.SYNC.DEFER_BLOCKING 0x0 ;  /* 0x0000000000007b1d */ /* 0x000fec0000010000 */
[----:B------:R-:W-:Y:S04]  /*12880*/  STL [R1+0x684], R8 ;  /* 0x0006840801007387 */ /* 0x000fe80000100800 */
[----:B0-----:R0:W-:Y:S04]  /*12890*/  STL [R1+0x680], R0 ;  /* 0x0006800001007387 */ /* 0x0011e80000100800 */
[----:B------:R-:W4:Y:S04]  /*128a0*/  LDL.LU R11, [R1+0xac] ;  /* 0x0000ac00010b7983 */ /* 0x000f280000300800 */
        /* <DEDUP_REMOVED lines=9> */
[----:B0-----:R-:W4:Y:S04]  /*12940*/  LDL.LU R0, [R1+0x1e8] ;  /* 0x0001e80001007983 */ /* 0x001f280000300800 */
[----:B------:R-:W4:Y:S04]  /*12950*/  LDL.LU R27, [R1+0x1f4] ;  /* 0x0001f400011b7983 */ /* 0x000f280000300800 */
[----:B------:R-:W4:Y:S04]  /*12960*/  LDL.LU R25, [R1+0x1fc] ;  /* 0x0001fc0001197983 */ /* 0x000f280000300800 */
[----:B------:R-:W4:Y:S04]  /*12970*/  LDL.LU R26, [R1+0x204] ;  /* 0x00020400011a7983 */ /* 0x000f280000300800 */
[----:B------:R-:W4:Y:S04]  /*12980*/  LDL.LU R8, [R1+0x218] ;  /* 0x0002180001087983 */ /* 0x000f280000300800 */
[----:B------:R-:W4:Y:S04]  /*12990*/  LDL.LU R9, [R1+0x224] ;  /* 0x0002240001097983 */ /* 0x000f280000300800 */
[----:B------:R-:W4:Y:S04]  /*129a0*/  LDL.LU R16, [R1+0x22c] ;  /* 0x00022c0001107983 */ /* 0x000f280000300800 */
[----:B------:R-:W4:Y:S04]  /*129b0*/  LDL.LU R29, [R1+0x240] ;  /* 0x00024000011d7983 */ /* 0x000f280000300800 */
[----:B---3--:R0:W-:Y:S04]  /*129c0*/  STS.U8 [R7+UR5], R15 ;  /* 0x0000000f07007988 */ /* 0x0081e80008000005 */
[----:B------:R-:W3:Y:S04]  /*129d0*/  LDL.LU R28, [R1+0x184] ;  /* 0x00018400011c7983 */ /* 0x000ee80000300800 */
[----:B--2---:R1:W-:Y:S04]  /*129e0*/  STS.U8 [R7+UR5+0x200], R6 ;  /* 0x0002000607007988 */ /* 0x0043e80008000005 */
[----:B0-----:R-:W2:Y:S04]  /*129f0*/  LDL.LU R15, [R1+0x190] ;  /* 0x00019000010f7983 */ /* 0x001ea80000300800 */
[----:B-1----:R-:W2:Y:S04]  /*12a00*/  LDL.LU R6, [R1+0x19c] ;  /* 0x00019c0001067983 */ /* 0x002ea80000300800 */
[----:B------:R0:W-:Y:S04]  /*12a10*/  STS.U8 [R7+UR5+0x400], R4 ;  /* 0x0004000407007988 */ /* 0x0001e80008000005 */
[----:B0-----:R-:W2:Y:S04]  /*12a20*/  LDL.LU R4, [R1+0x4c] ;  /* 0x00004c0001047983 */ /* 0x001ea80000300800 */
[----:B----4-:R0:W-:Y:S04]  /*12a30*/  STS.U8 [R7+UR5+0x600], R5 ;  /* 0x0006000507007988 */ /* 0x0101e80008000005 */
[----:B0-----:R-:W4:Y:S04]  /*12a40*/  LDL.LU R5, [R1+0x924] ;  /* 0x0009240001057983 */ /* 0x001f280000300800 */
[----:B------:R0:W-:Y:S04]  /*12a50*/  STS.U8 [R7+UR5+0x800], R17 ;  /* 0x0008001107007988 */ /* 0x0001e80008000005 */
[----:B------:R1:W-:Y:S04]  /*12a60*/  STS.U8 [R7+UR5+0xa00], R2 ;  /* 0x000a000207007988 */ /* 0x0003e80008000005 */
[----:B0-----:R-:W4:Y:S04]  /*12a70*/  LDL.LU R17, [R1+0x920] ;  /* 0x0009200001117983 */ /* 0x001f280000300800 */
[----:B-1----:R-:W3:Y:S04]  /*12a80*/  LDL.LU R2, [R1+0x91c] ;  /* 0x00091c0001027983 */ /* 0x002ee80000300800 */
[----:B---3--:R0:W-:Y:S04]  /*12a90*/  STS.U8 [R7+UR5+0xc00], R2 ;  /* 0x000c000207007988 */ /* 0x0081e80008000005 */
[----:B0-----:R-:W3:Y:S04]  /*12aa0*/  LDL.LU R2, [R1+0x918] ;  /* 0x0009180001027983 */ /* 0x001ee80000300800 */
[----:B---3--:R0:W-:Y:S04]  /*12ab0*/  STS.U8 [R7+UR5+0xe00], R2 ;  /* 0x000e000207007988 */ /* 0x0081e80008000005 */
[----:B0-----:R-:W3:Y:S04]  /*12ac0*/  LDL.LU R2, [R1+0x914] ;  /* 0x0009140001027983 */ /* 0x001ee80000300800 */
[----:B---3--:R0:W-:Y:S04]  /*12ad0*/  STS.U8 [R7+UR5+0x1000], R2 ;  /* 0x0010000207007988 */ /* 0x0081e80008000005 */
[----:B0-----:R-:W3:Y:S04]  /*12ae0*/  LDL.LU R2, [R1+0x910] ;  /* 0x0009100001027983 */ /* 0x001ee80000300800 */
[----:B---3--:R0:W-:Y:S04]  /*12af0*/  STS.U8 [R7+UR5+0x1200], R2 ;  /* 0x0012000207007988 */ /* 0x0081e80008000005 */
[----:B0-----:R-:W3:Y:S04]  /*12b00*/  LDL.LU R2, [R1+0x94] ;  /* 0x0000940001027983 */ /* 0x001ee80000300800 */
[----:B---3--:R-:W-:Y:S04]  /*12b10*/  STS.U8 [R7+UR5+0x1400], R2 ;  /* 0x0014000207007988 */ /* 0x008fe80008000005 */
[----:B------:R-:W-:Y:S04]  /*12b20*/  STS.U8 [R7+UR5+0x1600], R11 ;  /* 0x0016000b07007988 */ /* 0x000fe80008000005 */
[----:B------:R-:W-:Y:S04]  /*12b30*/  STS.U8 [R7+UR5+0x1800], R12 ;  /* 0x0018000c07007988 */ /* 0x000fe80008000005 */
[----:B------:R-:W-:Y:S04]  /*12b40*/  STS.U8 [R7+UR5+0x1a00], R13 ;  /* 0x001a000d07007988 */ /* 0x000fe80008000005 */
[----:B------:R-:W-:Y:S04]  /*12b50*/  STS.U8 [R7+UR5+0x1c00], R20 ;  /* 0x001c001407007988 */ /* 0x000fe80008000005 */
[----:B------:R-:W-:Y:S04]  /*12b60*/  STS.U8 [R7+UR5+0x1e00], R21 ;  /* 0x001e001507007988 */ /* 0x000fe80008000005 */
[----:B------:R-:W-:Y:S04]  /*12b70*/  STS.U8 [R7+UR5+0x2000], R22 ;  /* 0x0020001607007988 */ /* 0x000fe80008000005 */
[----:B------:R-:W-:Y:S04]  /*12b80*/  STS.U8 [R7+UR5+0x2200], R23 ;  /* 0x0022001707007988 */ /* 0x000fe80008000005 */
[----:B------:R0:W-:Y:S04]  /*12b90*/  STS.U8 [R7+UR5+0x2400], R10 ;  /* 0x0024000a07007988 */ /* 0x0001e80008000005 */
[----:B------:R-:W-:Y:S04]  /*12ba0*/  STS.U8 [R7+UR5+0x2600], R24 ;  /* 0x0026001807007988 */ /* 0x000fe80008000005 */
[----:B------:R-:W-:Y:S04]  /*12bb0*/  STS.U8 [R7+UR5+0x2800], R14 ;  /* 0x0028000e07007988 */ /* 0x000fe80008000005 */
[----:B------:R-:W-:Y:S04]  /*12bc0*/  STS.U8 [R7+UR5+0x2a00], R0 ;  /* 0x002a000007007988 */ /* 0x000fe80008000005 */
[----:B------:R-:W-:Y:S04]  /*12bd0*/  STS.U8 [R7+UR5+0x2c00], R27 ;  /* 0x002c001b07007988 */ /* 0x000fe80008000005 */
[----:B------:R-:W-:Y:S01]  /*12be0*/  STS.U8 [R7+UR5+0x2e00], R25 ;  /* 0x002e001907007988 */ /* 0x000fe20008000005 */
[----:B0-----:R-:W-:-:S03]  /*12bf0*/  LOP3.LUT R10, R7, 0x10, RZ, 0x3c, !PT ;  /* 0x00000010070a7812 */ /* 0x001fc600078e3cff */
[----:B------:R-:W-:Y:S04]  /*12c00*/  STS.U8 [R7+UR5+0x3000], R26 ;  /* 0x0030001a07007988 */ /* 0x000fe80008000005 */
[----:B------:R-:W-:Y:S04]  /*12c10*/  STS.U8 [R7+UR5+0x3200], R8 ;  /* 0x0032000807007988 */ /* 0x000fe80008000005 */
[----:B------:R-:W-:Y:S04]  /*12c20*/  STS.U8 [R7+UR5+0x3400], R9 ;  /* 0x0034000907007988 */ /* 0x000fe80008000005 */
[----:B------:R-:W-:Y:S04]  /*12c30*/  STS.U8 [R7+UR5+0x3600], R16 ;  /* 0x0036001007007988 */ /* 0x000fe80008000005 */
[----:B------:R-:W-:Y:S04]  /*12c40*/  STS.U8 [R7+UR5+0x3800], R29 ;  /* 0x0038001d07007988 */ /* 0x000fe80008000005 */
[----:B------:R-:W-:Y:S04]  /*12c50*/  STS.U8 [R7+UR5+0x3a00], R28 ;  /* 0x003a001c07007988 */ /* 0x000fe80008000005 */
[----:B--2---:R-:W-:Y:S04]  /*12c60*/  STS.U8 [R7+UR5+0x3c00], R15 ;  /* 0x003c000f07007988 */ /* 0x004fe80008000005 */
[----:B------:R-:W-:Y:S04]  /*12c70*/  STS.U8 [R7+UR5+0x3e00], R6 ;  /* 0x003e000607007988 */ /* 0x000fe80008000005 */
[----:B------:R0:W-:Y:S04]  /*12c80*/  STS.U8 [R10+UR5+0x80], R4 ;  /* 0x000080040a007988 */ /* 0x0001e80008000005 */
[----:B0-----:R-:W2:Y:S04]  /*12c90*/  LDL.LU R4, [R1+0x38] ;  /* 0x0000380001047983 */ /* 0x001ea80000300800 */
[----:B------:R-:W3:Y:S04]  /*12ca0*/  LDL.LU R2, [R1+0x58] ;  /* 0x0000580001027983 */ /* 0x000ee80000300800 */
        /* <DEDUP_REMOVED lines=21> */
[----:B----4-:R0:W-:Y:S04]  /*12e00*/  STS.U8 [R10+UR5+0x480], R5 ;  /* 0x000480050a007988 */ /* 0x0101e80008000005 */
[----:B------:R1:W-:Y:S04]  /*12e10*/  STS.U8 [R10+UR5+0x880], R17 ;  /* 0x000880110a007988 */ /* 0x0003e80008000005 */
[----:B------:R4:W-:Y:S04]  /*12e20*/  STS.U8 [R10+UR5+0x280], R19 ;  /* 0x000280130a007988 */ /* 0x0009e80008000005 */
[----:B0-----:R-:W3:Y:S04]  /*12e30*/  LDL.LU R5, [R1+0x178] ;  /* 0x0001780001057983 */ /* 0x001ee80000300800 */
[----:B-1----:R-:W3:Y:S04]  /*12e40*/  LDL.LU R17, [R1+0x188] ;  /* 0x0001880001117983 */ /* 0x002ee80000300800 */
[----:B------:R0:W-:Y:S04]  /*12e50*/  STS.U8 [R10+UR5+0x680], R18 ;  /* 0x000680120a007988 */ /* 0x0001e80008000005 */
[----:B----4-:R-:W4:Y:S04]  /*12e60*/  LDL.LU R19, [R1+0x194] ;  /* 0x0001940001137983 */ /* 0x010f280000300800 */
[----:B0-----:R-:W4:Y:S04]  /*12e70*/  LDL.LU R18, [R1+0x1a0] ;  /* 0x0001a00001127983 */ /* 0x001f280000300800 */
[----:B--2---:R0:W-:Y:S04]  /*12e80*/  STS.U8 [R10+UR5+0xa80], R4 ;  /* 0x000a80040a007988 */ /* 0x0041e80008000005 */
[----:B0-----:R-:W2:Y:S04]  /*12e90*/  LDL.LU R4, [R1+0x90c] ;  /* 0x00090c0001047983 */ /* 0x001ea80000300800 */
[----:B---3--:R-:W-:Y:S04]  /*12ea0*/  STS.U8 [R10+UR5+0x1080], R12 ;  /* 0x0010800c0a007988 */ /* 0x008fe80008000005 */
[----:B------:R-:W-:Y:S04]  /*12eb0*/  STS.U8 [R10+UR5+0x1280], R13 ;  /* 0x0012800d0a007988 */ /* 0x000fe80008000005 */
[----:B------:R0:W-:Y:S04]  /*12ec0*/  STS.U8 [R10+UR5+0x1680], R21 ;  /* 0x001680150a007988 */ /* 0x0001e80008000005 */
[----:B------:R1:W-:Y:S04]  /*12ed0*/  STS.U8 [R10+UR5+0x1880], R22 ;  /* 0x001880160a007988 */ /* 0x0003e80008000005 */
[----:B0-----:R-:W3:Y:S04]  /*12ee0*/  LDL.LU R21, [R1+0x24] ;  /* 0x0000240001157983 */ /* 0x001ee80000300800 */
[----:B-1----:R-:W3:Y:S04]  /*12ef0*/  LDL.LU R22, [R1+0x20] ;  /* 0x0000200001167983 */ /* 0x002ee80000300800 */
[----:B------:R-:W3:Y:S04]  /*12f00*/  LDL.LU R12, [R1+0x34] ;  /* 0x00003400010c7983 */ /* 0x000ee80000300800 */
[----:B------:R0:W-:Y:S04]  /*12f10*/  STS.U8 [R10+UR5+0x1c80], R24 ;  /* 0x001c80180a007988 */ /* 0x0001e80008000005 */
[----:B------:R-:W3:Y:S04]  /*12f20*/  LDL.LU R13, [R1+0x30] ;  /* 0x00003000010d7983 */ /* 0x000ee80000300800 */
[----:B------:R1:W-:Y:S04]  /*12f30*/  STS.U8 [R10+UR5+0x1e80], R14 ;  /* 0x001e800e0a007988 */ /* 0x0003e80008000005 */
[----:B0-----:R-:W3:Y:S04]  /*12f40*/  LDL.LU R24, [R1+0x2c] ;  /* 0x00002c0001187983 */ /* 0x001ee80000300800 */
[----:B------:R0:W-:Y:S04]  /*12f50*/  STS.U8 [R10+UR5+0x2080], R0 ;  /* 0x002080000a007988 */ /* 0x0001e80008000005 */
[----:B-1----:R-:W3:Y:S04]  /*12f60*/  LDL.LU R14, [R1+0x6c] ;  /* 0x00006c00010e7983 */ /* 0x002ee80000300800 */
[----:B------:R1:W-:Y:S04]  /*12f70*/  STS.U8 [R10+UR5+0x2280], R27 ;  /* 0x0022801b0a007988 */ /* 0x0003e80008000005 */
[----:B0-----:R-:W3:Y:S04]  /*12f80*/  LDL.LU R0, [R1+0x7c] ;  /* 0x00007c0001007983 */ /* 0x001ee80000300800 */
[----:B------:R0:W-:Y:S04]  /*12f90*/  STS.U8 [R10+UR5+0x2480], R25 ;  /* 0x002480190a007988 */ /* 0x0001e80008000005 */
[----:B-1----:R-:W3:Y:S04]  /*12fa0*/  LDL.LU R27, [R1+0x8c] ;  /* 0x00008c00011b7983 */ /* 0x002ee80000300800 */
[----:B------:R1:W-:Y:S04]  /*12fb0*/  STS.U8 [R10+UR5+0xe80], R11 ;  /* 0x000e800b0a007988 */ /* 0x0003e80008000005 */
[----:B------:R1:W-:Y:S04]  /*12fc0*/  STS.U8 [R10+UR5+0x2680], R26 ;  /* 0x0026801a0a007988 */ /* 0x0003e80008000005 */
[----:B0-----:R-:W3:Y:S01]  /*12fd0*/  LDL.LU R25, [R1+0x9c] ;  /* 0x00009c0001197983 */ /* 0x001ee20000300800 */
[----:B-1----:R-:W-:-:S03]  /*12fe0*/  LOP3.LUT R11, R3, 0x7f, RZ, 0xc0, !PT ;  /* 0x0000007f030b7812 */ /* 0x002fc600078ec0ff */
[----:B------:R0:W-:Y:S04]  /*12ff0*/  STS.U8 [R10+UR5+0x2880], R8 ;  /* 0x002880080a007988 */ /* 0x0001e80008000005 */
[----:B------:R-:W3:Y:S04]  /*13000*/  LDL.LU R26, [R1+0xa4] ;  /* 0x0000a400011a7983 */ /* 0x000ee80000300800 */
        /* <DEDUP_REMOVED lines=14> */
[----:B----4-:R-:W4:Y:S04]  /*130f0*/  LDL.LU R15, [R1+0x164] ;  /* 0x00016400010f7983 */ /* 0x010f280000300800 */
[----:B------:R1:W-:Y:S04]  /*13100*/  STS.U8 [R10+UR5+0x3680], R6 ;  /* 0x003680060a007988 */ /* 0x0003e80008000005 */
[----:B0-----:R-:W4:Y:S04]  /*13110*/  LDL.LU R7, [R1+0x170] ;  /* 0x0001700001077983 */ /* 0x001f280000300800 */
[----:B------:R0:W-:Y:S04]  /*13120*/  STS.U8 [R10+UR5+0x3880], R5 ;  /* 0x003880050a007988 */ /* 0x0001e80008000005 */
[----:B-1----:R-:W4:Y:S04]  /*13130*/  LDL.LU R6, [R1+0x1d8] ;  /* 0x0001d80001067983 */ /* 0x002f280000300800 */
[----:B------:R1:W-:Y:S04]  /*13140*/  STS.U8 [R10+UR5+0x1a80], R23 ;  /* 0x001a80170a007988 */ /* 0x0003e80008000005 */
[----:B0-----:R-:W4:Y:S04]  /*13150*/  LDL.LU R5, [R1+0x1e4] ;  /* 0x0001e40001057983 */ /* 0x001f280000300800 */
[----:B------:R-:W-:Y:S04]  /*13160*/  STS.U8 [R10+UR5+0x1480], R20 ;  /* 0x001480140a007988 */ /* 0x000fe80008000005 */
[----:B------:R0:W-:Y:S04]  /*13170*/  STS.U8 [R10+UR5+0x3a80], R17 ;  /* 0x003a80110a007988 */ /* 0x0001e80008000005 */
[----:B------:R-:W-:Y:S04]  /*13180*/  STS.U8 [R10+UR5+0x3c80], R19 ;  /* 0x003c80130a007988 */ /* 0x000fe80008000005 */
[----:B------:R-:W-:Y:S04]  /*13190*/  STS.U8 [R10+UR5+0x3e80], R18 ;  /* 0x003e80120a007988 */ /* 0x000fe80008000005 */
[----:B-1----:R-:W4:Y:S04]  /*131a0*/  LDL.LU R23, [R1+0x1f0] ;  /* 0x0001f00001177983 */ /* 0x002f280000300800 */
[----:B0-----:R-:W4:Y:S04]  /*131b0*/  LDL.LU R17, [R1+0x200] ;  /* 0x0002000001117983 */ /* 0x001f280000300800 */
[----:B--2---:R0:W-:Y:S04]  /*131c0*/  STS.U8 [R2+UR5+0x100], R4 ;  /* 0x0001000402007988 */ /* 0x0041e80008000005 */
[----:B0-----:R-:W2:Y:S04]  /*131d0*/  LDL.LU R4, [R1+0x20c] ;  /* 0x00020c0001047983 */ /* 0x001ea80000300800 */
[----:B------:R-:W2:Y:S04]  /*131e0*/  LDL.LU R19, [R1+0x214] ;  /* 0x0002140001137983 */ /* 0x000ea80000300800 */
[----:B------:R-:W2:Y:S04]  /*131f0*/  LDL.LU R18, [R1+0x220] ;  /* 0x0002200001127983 */ /* 0x000ea80000300800 */
[----:B------:R-:W2:Y:S04]  /*13200*/  LDL.LU R11, [R1+0x230] ;  /* 0x00023000010b7983 */ /* 0x000ea80000300800 */
[----:B------:R-:W2:Y:S04]  /*13210*/  LDL.LU R10, [R1+0x238] ;  /* 0x00023800010a7983 */ /* 0x000ea80000300800 */
[----:B---3--:R0:W-:Y:S04]  /*13220*/  STS.U8 [R2+UR5+0x300], R21 ;  /* 0x0003001502007988 */ /* 0x0081e80008000005 */
        /* <DEDUP_REMOVED lines=31> */
[----:B----4-:R0:W-:Y:S04]  /*13420*/  STS.U8 [R2+UR5+0x2300], R15 ;  /* 0x0023000f02007988 */ /* 0x0101e80008000005 */
[----:B-1----:R-:W4:Y:S04]  /*13430*/  LDL.LU R28, [R1+0x8d4] ;  /* 0x0008d400011c7983 */ /* 0x002f280000300800 */
[----:B------:R1:W-:Y:S04]  /*13440*/  STS.U8 [R2+UR5+0x2500], R7 ;  /* 0x0025000702007988 */ /* 0x0003e80008000005 */
[----:B0-----:R-:W4:Y:S04]  /*13450*/  LDL.LU R15, [R1+0x8d0] ;  /* 0x0008d000010f7983 */ /* 0x001f280000300800 */
[----:B------:R0:W-:Y:S04]  /*13460*/  STS.U8 [R2+UR5+0x2700], R6 ;  /* 0x0027000602007988 */ /* 0x0001e80008000005 */
[----:B-1----:R-:W4:Y:S04]  /*13470*/  LDL.LU R7, [R1+0x8cc] ;  /* 0x0008cc0001077983 */ /* 0x002f280000300800 */
[----:B------:R1:W-:Y:S04]  /*13480*/  STS.U8 [R2+UR5+0x2900], R5 ;  /* 0x0029000502007988 */ /* 0x0003e80008000005 */
[----:B0-----:R-:W4:Y:S04]  /*13490*/  LDL.LU R6, [R1+0x8c8] ;  /* 0x0008c80001067983 */ /* 0x001f280000300800 */
[----:B-1----:R-:W4:Y:S04]  /*134a0*/  LDL.LU R5, [R1+0x8c4] ;  /* 0x0008c40001057983 */ /* 0x002f280000300800 */
[----:B------:R0:W-:Y:S04]  /*134b0*/  STS.U8 [R2+UR5+0x2b00], R23 ;  /* 0x002b001702007988 */ /* 0x0001e80008000005 */
[----:B------:R1:W-:Y:S04]  /*134c0*/  STS.U8 [R2+UR5+0x2d00], R17 ;  /* 0x002d001102007988 */ /* 0x0003e80008000005 */
[----:B0-----:R-:W4:Y:S04]  /*134d0*/  LDL.LU R23, [R1+0x1dc] ;  /* 0x0001dc0001177983 */ /* 0x001f280000300800 */
[----:B-1----:R-:W4:Y:S04]  /*134e0*/  LDL.LU R17, [R1+0x8c0] ;  /* 0x0008c00001117983 */ /* 0x002f280000300800 */
[----:B--2---:R0:W-:Y:S02]  /*134f0*/  STS.U8 [R2+UR5+0x3500], R11 ;  /* 0x0035000b02007988 */ /* 0x0041e40008000005 */
[----:B0-----:R-:W0:Y:S02]  /*13500*/  S2R R11, SR_TID.X ;  /* 0x00000000000b7919 */ /* 0x001e240000002100 */
[----:B------:R1:W-:Y:S04]  /*13510*/  STS.U8 [R2+UR5+0x2f00], R4 ;  /* 0x002f000402007988 */ /* 0x0003e80008000005 */
[----:B------:R2:W-:Y:S04]  /*13520*/  STS.U8 [R2+UR5+0x3100], R19 ;  /* 0x0031001302007988 */ /* 0x0005e80008000005 */
[----:B------:R2:W-:Y:S04]  /*13530*/  STS.U8 [R2+UR5+0x3300], R18 ;  /* 0x0033001202007988 */ /* 0x0005e80008000005 */
[----:B-1----:R-:W4:Y:S04]  /*13540*/  LDL.LU R4, [R1+0x8bc] ;  /* 0x0008bc0001047983 */ /* 0x002f280000300800 */
[----:B--2---:R-:W2:Y:S04]  /*13550*/  LDL.LU R19, [R1+0x8b8] ;  /* 0x0008b80001137983 */ /* 0x004ea80000300800 */
[----:B------:R1:W-:Y:S04]  /*13560*/  STS.U8 [R2+UR5+0x3700], R10 ;  /* 0x0037000a02007988 */ /* 0x0003e80008000005 */
[----:B------:R-:W2:Y:S01]  /*13570*/  LDL.LU R18, [R1+0x8b4] ;  /* 0x0008b40001127983 */ /* 0x000ea20000300800 */
[----:B0-----:R-:W-:-:S04]  /*13580*/  LOP3.LUT R11, R11, 0x7f, RZ, 0xc0, !PT ;  /* 0x0000007f0b0b7812 */ /* 0x001fc800078ec0ff */
[----:B-1----:R-:W-:Y:S02]  /*13590*/  LOP3.LUT R10, R11, 0x30, RZ, 0x3c, !PT ;  /* 0x000000300b0a7812 */ /* 0x002fe400078e3cff */
[----:B------:R-:W4:Y:S04]  /*135a0*/  LDL.LU R11, [R1+0x17c] ;  /* 0x00017c00010b7983 */ /* 0x000f280000300800 */
[----:B---3--:R-:W-:Y:S04]  /*135b0*/  STS.U8 [R2+UR5+0x3b00], R20 ;  /* 0x003b001402007988 */ /* 0x008fe80008000005 */
[----:B------:R-:W-:Y:S04]  /*135c0*/  STS.U8 [R2+UR5+0x3d00], R21 ;  /* 0x003d001502007988 */ /* 0x000fe80008000005 */
[----:B------:R-:W-:Y:S04]  /*135d0*/  STS.U8 [R2+UR5+0x3f00], R22 ;  /* 0x003f001602007988 */ /* 0x000fe80008000005 */
[----:B----4-:R-:W-:Y:S04]  /*135e0*/  STS.U8 [R2+UR5+0x3900], R11 ;  /* 0x0039000b02007988 */ /* 0x010fe80008000005 */
[----:B------:R0:W-:Y:S04]  /*135f0*/  STS.U8 [R10+UR5+0x180], R16 ;  /* 0x000180100a007988 */ /* 0x0001e80008000005 */
[----:B------:R1:W-:Y:S04]  /*13600*/  STS.U8 [R10+UR5+0x780], R15 ;  /* 0x0007800f0a007988 */ /* 0x0003e80008000005 */
[----:B------:R3:W-:Y:S04]  /*13610*/  STS.U8 [R10+UR5+0x980], R7 ;  /* 0x000980070a007988 */ /* 0x0007e80008000005 */
[----:B0-----:R-:W4:Y:S04]  /*13620*/  LDL.LU R16, [R1+0x8b0] ;  /* 0x0008b00001107983 */ /* 0x001f280000300800 */
[----:B-1----:R-:W4:Y:S04]  /*13630*/  LDL.LU R15, [R1+0x8ac] ;  /* 0x0008ac00010f7983 */ /* 0x002f280000300800 */
[----:B---3--:R-:W3:Y:S04]  /*13640*/  LDL.LU R7, [R1+0x8a8] ;  /* 0x0008a80001077983 */ /* 0x008ee80000300800 */
[----:B------:R0:W-:Y:S04]  /*13650*/  STS.U8 [R10+UR5+0xb80], R6 ;  /* 0x000b80060a007988 */ /* 0x0001e80008000005 */
[----:B------:R1:W-:Y:S04]  /*13660*/  STS.U8 [R10+UR5+0xd80], R5 ;  /* 0x000d80050a007988 */ /* 0x0003e80008000005 */
[----:B0-----:R-:W3:Y:S04]  /*13670*/  LDL.LU R6, [R1+0x8a4] ;  /* 0x0008a40001067983 */ /* 0x001ee80000300800 */
[----:B-1----:R-:W3:Y:S04]  /*13680*/  LDL.LU R5, [R1+0x8a0] ;  /* 0x0008a00001057983 */ /* 0x002ee80000300800 */
[----:B------:R0:W-:Y:S04]  /*13690*/  STS.U8 [R10+UR5+0xf80], R17 ;  /* 0x000f80110a007988 */ /* 0x0001e80008000005 */
[----:B------:R1:W-:Y:S04]  /*136a0*/  STS.U8 [R10+UR5+0x1180], R4 ;  /* 0x001180040a007988 */ /* 0x0003e80008000005 */
[----:B0-----:R-:W3:Y:S04]  /*136b0*/  LDL.LU R17, [R1+0x89c] ;  /* 0x00089c0001117983 */ /* 0x001ee80000300800 */
[----:B-1----:R-:W3:Y:S04]  /*136c0*/  LDL.LU R4, [R1+0x898] ;  /* 0x0008980001047983 */ /* 0x002ee80000300800 */
[----:B--2---:R0:W-:Y:S04]  /*136d0*/  STS.U8 [R10+UR5+0x1580], R19 ;  /* 0x001580130a007988 */ /* 0x0041e80008000005 */
[----:B------:R1:W-:Y:S04]  /*136e0*/  STS.U8 [R10+UR5+0x1980], R18 ;  /* 0x001980120a007988 */ /* 0x0003e80008000005 */
[----:B0-----:R-:W2:Y:S04]  /*136f0*/  LDL.LU R19, [R1+0x894] ;  /* 0x0008940001137983 */ /* 0x001ea80000300800 */
[----:B-1----:R-:W2:Y:S04]  /*13700*/  LDL.LU R18, [R1+0x890] ;  /* 0x0008900001127983 */ /* 0x002ea80000300800 */
[----:B----4-:R0:W-:Y:S04]  /*13710*/  STS.U8 [R10+UR5+0x1d80], R16 ;  /* 0x001d80100a007988 */ /* 0x0101e80008000005 */
[----:B------:R1:W-:Y:S04]  /*13720*/  STS.U8 [R10+UR5+0x1f80], R15 ;  /* 0x001f800f0a007988 */ /* 0x0003e80008000005 */
[----:B---3--:R3:W-:Y:S04]  /*13730*/  STS.U8 [R10+UR5+0x2180], R7 ;  /* 0x002180070a007988 */ /* 0x0087e80008000005 */
        /* <DEDUP_REMOVED lines=8> */
[----:B0-----:R-:W3:Y:S04]  /*137c0*/  LDL.LU R4, [R1+0x878] ;  /* 0x0008780001047983 */ /* 0x001ee80000300800 */
        /* <DEDUP_REMOVED lines=8> */
[----:B------:R-:W-:Y:S04]  /*13850*/  STS.U8 [R10+UR5+0x2f80], R17 ;  /* 0x002f80110a007988 */ /* 0x000fe80008000005 */
[----:B------:R-:W-:Y:S04]  /*13860*/  STS.U8 [R10+UR5+0x3980], R26 ;  /* 0x0039801a0a007988 */ /* 0x000fe80008000005 */
[----:B------:R-:W-:Y:S04]  /*13870*/  STS.U8 [R10+UR5+0x3b80], R25 ;  /* 0x003b80190a007988 */ /* 0x000fe80008000005 */
[----:B------:R-:W-:Y:S04]  /*13880*/  STS.U8 [R10+UR5+0x3f80], R27 ;  /* 0x003f801b0a007988 */ /* 0x000fe80008000005 */
[----:B----4-:R-:W-:Y:S04]  /*13890*/  STS.U8 [R10+UR5+0x3180], R16 ;  /* 0x003180100a007988 */ /* 0x010fe80008000005 */
[----:B------:R-:W-:Y:S04]  /*138a0*/  STS.U8 [R10+UR5+0x3380], R15 ;  /* 0x0033800f0a007988 */ /* 0x000fe80008000005 */
[----:B---3--:R-:W-:Y:S04]  /*138b0*/  STS.U8 [R10+UR5+0x3580], R7 ;  /* 0x003580070a007988 */ /* 0x008fe80008000005 */
[----:B------:R-:W-:Y:S04]  /*138c0*/  STS.U8 [R10+UR5+0x3780], R6 ;  /* 0x003780060a007988 */ /* 0x000fe80008000005 */
[----:B------:R-:W-:Y:S01]  /*138d0*/  STS.U8 [R10+UR5+0x3d80], R5 ;  /* 0x003d80050a007988 */ /* 0x000fe20008000005 */
[----:B------:R-:W-:Y:S06]  /*138e0*/  BAR.SYNC.DEFER_BLOCKING 0x0 ;  /* 0x0000000000007b1d */ /* 0x000fec0000010000 */
[----:B------:R-:W0:Y:S04]  /*138f0*/  LDSM.16.M88.4 R16, [R0] ;  /* 0x000000000010783b */ /* 0x000e280000000200 */
[----:B------:R-:W1:Y:S04]  /*13900*/  LDSM.16.M88.4 R20, [R0+0x800] ;  /* 0x000800000014783b */ /* 0x000e680000000200 */
[----:B0-----:R-:W-:Y:S04]  /*13910*/  STL.64 [R1+0x70], R16 ;  /* 0x0000701001007387 */ /* 0x001fe80000100a00 */
[----:B------:R-:W-:Y:S01]  /*13920*/  STL.64 [R1+0x78], R18 ;  /* 0x0000781201007387 */ /* 0x000fe20000100a00 */
[----:B-1----:R-:W-:-:S02]  /*13930*/  IMAD.MOV.U32 R11, RZ, RZ, R20 ;  /* 0x000000ffff0b7224 */ /* 0x002fc400078e0014 */
[----:B------:R-:W-:Y:S01]  /*13940*/  IMAD.MOV.U32 R10, RZ, RZ, R21 ;  /* 0x000000ffff0a7224 */ /* 0x000fe200078e0015 */
[----:B------:R-:W-:Y:S04]  /*13950*/  STL.64 [R1+0x80], R20 ;  /* 0x0000801401007387 */ /* 0x000fe80000100a00 */
[----:B------:R-:W-:Y:S04]  /*13960*/  STL.64 [R1+0x88], R22 ;  /* 0x0000881601007387 */ /* 0x000fe80000100a00 */
[----:B------:R-:W0:Y:S04]  /*13970*/  LDSM.16.M88.4 R20, [R0+0x1000] ;  /* 0x001000000014783b */ /* 0x000e280000000200 */
[----:B0-----:R-:W-:Y:S01]  /*13980*/  STL.64 [R1+0x90], R20 ;  /* 0x0000901401007387 */ /* 0x001fe20000100a00 */
[----:B------:R-:W-:-:S02]  /*13990*/  IMAD.MOV.U32 R5, RZ, RZ, R20 ;  /* 0x000000ffff057224 */ /* 0x000fc400078e0014 */
[----:B------:R-:W-:Y:S01]  /*139a0*/  IMAD.MOV.U32 R25, RZ, RZ, R21 ;  /* 0x000000ffff197224 */ /* 0x000fe200078e0015 */
[----:B------:R-:W-:Y:S04]  /*139b0*/  STL.64 [R1+0x98], R22 ;  /* 0x0000981601007387 */ /* 0x000fe80000100a00 */
[----:B------:R-:W0:Y:S02]  /*139c0*/  LDSM.16.M88.4 R20, [R0+0x1800] ;  /* 0x001800000014783b */ /* 0x000e240000000200 */
[----:B0-----:R-:W-:Y:S02]  /*139d0*/  IMAD.MOV.U32 R28, RZ, RZ, R20 ;  /* 0x000000ffff1c7224 */ /* 0x001fe400078e0014 */
[----:B------:R-:W-:Y:S01]  /*139e0*/  STL.64 [R1+0xa8], R22 ;  /* 0x0000a81601007387 */ /* 0x000fe20000100a00 */
[----:B------:R-:W-:-:S03]  /*139f0*/  IMAD.MOV.U32 R29, RZ, RZ, R21 ;  /* 0x000000ffff1d7224 */ /* 0x000fc600078e0015 */
[----:B------:R-:W0:Y:S02]  /*13a00*/  LDSM.16.M88.4 R20, [R0+0x2000] ;  /* 0x002000000014783b */ /* 0x000e240000000200 */
[----:B0-----:R-:W-:Y:S02]  /*13a10*/  IMAD.MOV.U32 R6, RZ, RZ, R20 ;  /* 0x000000ffff067224 */ /* 0x001fe400078e0014 */
[----:B------:R-:W-:Y:S01]  /*13a20*/  STL.64 [R1+0xb0], R20 ;  /* 0x0000b01401007387 */ /* 0x000fe20000100a00 */
[----:B------:R-:W-:-:S03]  /*13a30*/  IMAD.MOV.U32 R7, RZ, RZ, R21 ;  /* 0x000000ffff077224 */ /* 0x000fc600078e0015 */
[----:B------:R0:W-:Y:S04]  /*13a40*/  STL.64 [R1+0xb8], R22 ;  /* 0x0000b81601007387 */ /* 0x0001e80000100a00 */
[----:B0-----:R-:W2:Y:S04]  /*13a50*/  LDL.LU.64 R22, [R1+0x870] ;  /* 0x0008700001167983 */ /* 0x001ea80000300a00 */
[----:B------:R-:W3:Y:S04]  /*13a60*/  LDL.LU.64 R20, [R1+0x868] ;  /* 0x0008680001147983 */ /* 0x000ee80000300a00 */
[----:B------:R-:W-:Y:S04]  /*13a70*/  STL.64 [R1+0x860], R6 ;  /* 0x0008600601007387 */ /* 0x000fe80000100a00 */
[----:B------:R-:W-:Y:S04]  /*13a80*/  STL.64 [R1+0x858], R4 ;  /* 0x0008580401007387 */ /* 0x000fe80000100a00 */
[----:B------:R-:W0:Y:S04]  /*13a90*/  LDSM.16.M88.4 R4, [R0+0x2800] ;  /* 0x002800000004783b */ /* 0x000e280000000200 */
[----:B0-----:R-:W-:Y:S01]  /*13aa0*/  STL.64 [R1+0xc0], R4 ;  /* 0x0000c00401007387 */ /* 0x001fe20000100a00 */
[----:B------:R-:W-:-:S02]  /*13ab0*/  IMAD.MOV.U32 R27, RZ, RZ, R4 ;  /* 0x000000ffff1b7224 */ /* 0x000fc400078e0004 */
[----:B------:R-:W-:Y:S01]  /*13ac0*/  IMAD.MOV.U32 R26, RZ, RZ, R5 ;  /* 0x000000ffff1a7224 */ /* 0x000fe200078e0005 */
[----:B------:R-:W-:Y:S04]  /*13ad0*/  STL.64 [R1+0xc8], R6 ;  /* 0x0000c80601007387 */ /* 0x000fe80000100a00 */
[----:B------:R-:W0:Y:S04]  /*13ae0*/  LDSM.16.M88.4 R4, [R0+0x3000] ;  /* 0x003000000004783b */ /* 0x000e280000000200 */
[----:B0-----:R0:W-:Y:S04]  /*13af0*/  STL.64 [R1+0xe0], R4 ;  /* 0x0000e00401007387 */ /* 0x0011e80000100a00 */
[----:B------:R1:W-:Y:S04]  /*13b00*/  STL.64 [R1+0xe8], R6 ;  /* 0x0000e80601007387 */ /* 0x0003e80000100a00 */
[----:B0-----:R-:W4:Y:S04]  /*13b10*/  LDL.LU.64 R4, [R1+0x100] ;  /* 0x0001000001047983 */ /* 0x001f280000300a00 */
[----:B-1----:R-:W4:Y:S01]  /*13b20*/  LDL.LU.64 R6, [R1+0x108] ;  /* 0x0001080001067983 */ /* 0x002f220000300a00 */
[----:B------:R-:W-:-:S02]  /*13b30*/  IMAD.MOV.U32 R8, RZ, RZ, R17 ;  /* 0x000000ffff087224 */ /* 0x000fc400078e0011 */
[----:B------:R-:W-:Y:S02]  /*13b40*/  IMAD R3, R24, 0x100, R14 ;  /* 0x0000010018037824 */ /* 0x000fe400078e020e */
[----:B------:R-:W-:Y:S02]  /*13b50*/  IMAD.MOV.U32 R24, RZ, RZ, R8 ;  /* 0x000000ffff187224 */ /* 0x000fe400078e0008 */
[----:B------:R-:W-:Y:S02]  /*13b60*/  IMAD R9, R12, 0x100, R13 ;  /* 0x000001000c097824 */ /* 0x000fe400078e020d */
[----:B------:R-:W4:Y:S04]  /*13b70*/  LDL.LU.64 R12, [R1+0xf0] ;  /* 0x0000f000010c7983 */ /* 0x000f280000300a00 */
[----:B------:R-:W4:Y:S01]  /*13b80*/  LDL.LU.64 R14, [R1+0xf8] ;  /* 0x0000f800010e7983 */ /* 0x000f220000300a00 */
[----:B---3--:R-:W-:-:S05]  /*13b90*/  IMAD R2, R20, 0x100, R21 ;  /* 0x0000010014027824 */ /* 0x008fca00078e0215 */
[----:B------:R-:W-:Y:S01]  /*13ba0*/  F2FP.F16.E4M3.UNPACK_B R20, R2 ;  /* 0x00000002ff14723e */ /* 0x000fe200020006ff */
[----:B------:R-:W-:Y:S02]  /*13bb0*/  IMAD.MOV.U32 R2, RZ, RZ, R16 ;  /* 0x000000ffff027224 */ /* 0x000fe400078e0010 */
[----:B------:R-:W0:Y:S01]  /*13bc0*/  LDSM.16.M88.4 R16, [R0+0x3800] ;  /* 0x003800000010783b */ /* 0x000e220000000200 */
[----:B--2---:R-:W-:Y:S01]  /*13bd0*/  IMAD R8, R22, 0x100, R23 ;  /* 0x0000010016087824 */ /* 0x004fe200078e0217 */
[----:B------:R-:W-:Y:S02]  /*13be0*/  F2FP.F16.E4M3.UNPACK_B R23, R9 ;  /* 0x00000009ff17723e */ /* 0x000fe400020006ff */
[----:B------:R-:W-:Y:S02]  /*13bf0*/  F2FP.F16.E4M3.UNPACK_B R22, R3 ;  /* 0x00000003ff16723e */ /* 0x000fe400020006ff */
[----:B------:R-:W-:Y:S02]  /*13c00*/  F2FP.F16.E4M3.UNPACK_B R21, R8 ;  /* 0x00000008ff15723e */ /* 0x000fe400020006ff */
[----:B------:R-:W-:-:S02]  /*13c10*/  F2FP.F16.E4M3.UNPACK_B R8, R2 ;  /* 0x00000002ff08723e */ /* 0x000fc400020006ff */
[----:B------:R-:W-:Y:S02]  /*13c20*/  F2FP.F16.E4M3.UNPACK_B R9, R24 ;  /* 0x00000018ff09723e */ /* 0x000fe400020006ff */
[----:B------:R-:W-:Y:S02]  /*13c30*/  F2FP.F16.E4M3.UNPACK_B R2, R11 ;  /* 0x0000000bff02723e */ /* 0x000fe400020006ff */
[----:B------:R-:W-:Y:S01]  /*13c40*/  F2FP.F16.E4M3.UNPACK_B R3, R10 ;  /* 0x0000000aff03723e */ /* 0x000fe200020006ff */
[----:B0-----:R0:W-:Y:S04]  /*13c50*/  STL.64 [R1+0xd0], R16 ;  /* 0x0000d01001007387 */ /* 0x0011e80000100a00 */
[----:B------:R1:W-:Y:S04]  /*13c60*/  STL.64 [R1+0xd8], R18 ;  /* 0x0000d81201007387 */ /* 0x0003e80000100a00 */
[----:B0-----:R-:W2:Y:S04]  /*13c70*/  LDL.LU.64 R16, [R1+0x10] ;  /* 0x0000100001107983 */ /* 0x001ea80000300a00 */
[----:B-1----:R-:W2:Y:S01]  /*13c80*/  LDL.LU.64 R18, [R1+0x18] ;  /* 0x0000180001127983 */ /* 0x002ea20000300a00 */
[C---:B----4-:R-:W-:Y:S03]  /*13c90*/  HMMA.16816.F32 R8, R20.reuse, R8, R4 ;  /* 0x000000081408723c */ /* 0x050fe60000001804 */
[----:B------:R-:W3:Y:S04]  /*13ca0*/  LDL.LU.64 R6, [R1+0x860] ;  /* 0x0008600001067983 */ /* 0x000ee80000300a00 */
[----:B------:R-:W4:Y:S01]  /*13cb0*/  LDL.LU.64 R4, [R1+0x858] ;  /* 0x0008580001047983 */ /* 0x000f220000300a00 */
[----:B------:R-:W-:Y:S01]  /*13cc0*/  F2FP.F16.E4M3.UNPACK_B R25, R25 ;  /* 0x00000019ff19723e */ /* 0x000fe200020006ff */
[----:B------:R-:W-:-:S14]  /*13cd0*/  HMMA.16816.F32 R12, R20, R2, R12 ;  /* 0x00000002140c723c */ /* 0x000fdc000000180c */
[----:B------:R0:W-:Y:S04]  /*13ce0*/  STL.64 [R1+0x818], R10 ;  /* 0x0008180a01007387 */ /* 0x0001e80000100a00 */
[----:B0-----:R-:W3:Y:S04]  /*13cf0*/  LDL R10, [R1+0xe0] ;  /* 0x0000e000010a7983 */ /* 0x001ee80000100800 */
[----:B------:R-:W3:Y:S04]  /*13d00*/  LDL R11, [R1+0xe4] ;  /* 0x0000e400010b7983 */ /* 0x000ee80000100800 */
[----:B------:R-:W-:Y:S01]  /*13d10*/  STL.64 [R1+0x810], R8 ;  /* 0x0008100801007387 */ /* 0x000fe20000100a00 */
[----:B------:R-:W-:-:S02]  /*13d20*/  F2FP.F16.E4M3.UNPACK_B R2, R28 ;  /* 0x0000001cff02723e */ /* 0x000fc400020006ff */
[----:B----4-:R-:W-:Y:S02]  /*13d30*/  F2FP.F16.E4M3.UNPACK_B R24, R5 ;  /* 0x00000005ff18723e */ /* 0x010fe400020006ff */
[----:B------:R-:W4:Y:S05]  /*13d40*/  LDL.LU R5, [R1+0x850] ;  /* 0x0008500001057983 */ /* 0x000f2a0000300800 */
[----:B--2---:R-:W-:Y:S01]  /*13d50*/  HMMA.16816.F32 R16, R20, R24, R16 ;  /* 0x000000181410723c */ /* 0x004fe20000001810 */
[----:B------:R-:W-:Y:S04]  /*13d60*/  STL.64 [R1], R12 ;  /* 0x0000000c01007387 */ /* 0x000fe80000100a00 */
[----:B------:R0:W-:Y:S04]  /*13d70*/  STL.64 [R1+0x8], R14 ;  /* 0x0000080e01007387 */ /* 0x0001e80000100a00 */
[----:B0-----:R-:W2:Y:S04]  /*13d80*/  LDL.LU.64 R14, [R1+0x848] ;  /* 0x00084800010e7983 */ /* 0x001ea80000300a00 */
[----:B------:R-:W2:Y:S04]  /*13d90*/  LDL.LU.64 R12, [R1+0x840] ;  /* 0x00084000010c7983 */ /* 0x000ea80000300a00 */
[----:B------:R-:W4:Y:S04]  /*13da0*/  LDL.LU R0, [R1+0x1a8] ;  /* 0x0001a80001007983 */ /* 0x000f280000300800 */
[----:B------:R-:W-:Y:S04]  /*13db0*/  STL [R1+0x820], R28 ;  /* 0x0008201c01007387 */ /* 0x000fe80000100800 */
[----:B------:R-:W-:Y:S04]  /*13dc0*/  STL [R1+0x808], R29 ;  /* 0x0008081d01007387 */ /* 0x000fe80000100800 */
[----:B------:R-:W-:Y:S04]  /*13dd0*/  STL.64 [R1+0x30], R16 ;  /* 0x0000301001007387 */ /* 0x000fe80000100a00 */
[----:B------:R0:W-:Y:S04]  /*13de0*/  STL.64 [R1+0x38], R18 ;  /* 0x0000381201007387 */ /* 0x0001e80000100a00 */
[----:B0-----:R-:W4:Y:S04]  /*13df0*/  LDL.LU.64 R18, [R1+0x838] ;  /* 0x0008380001127983 */ /* 0x001f280000300a00 */
[----:B------:R-:W4:Y:S01]  /*13e00*/  LDL.LU.64 R16, [R1+0x830] ;  /* 0x0008300001107983 */ /* 0x000f220000300a00 */
[----:B---3--:R-:W-:-:S02]  /*13e10*/  F2FP.F16.E4M3.UNPACK_B R24, R6 ;  /* 0x00000006ff18723e */ /* 0x008fc400020006ff */
[----:B------:R-:W-:Y:S01]  /*13e20*/  F2FP.F16.E4M3.UNPACK_B R25, R7 ;  /* 0x00000007ff19723e */ /* 0x000fe200020006ff */
[----:B------:R-:W3:Y:S04]  /*13e30*/  LDL.LU R6, [R1+0x82c] ;  /* 0x00082c0001067983 */ /* 0x000ee80000300800 */
[----:B------:R-:W3:Y:S04]  /*13e40*/  LDL.LU R7, [R1+0x828] ;  /* 0x0008280001077983 */ /* 0x000ee80000300800 */
[----:B------:R-:W3:Y:S01]  /*13e50*/  LDL.LU R28, [R1+0x1c0] ;  /* 0x0001c000011c7983 */ /* 0x000ee20000300800 */
[----:B------:R-:W-:-:S07]  /*13e60*/  F2FP.F16.E4M3.UNPACK_B R3, R29 ;  /* 0x0000001dff03723e */ /* 0x000fce00020006ff */
[C---:B--2---:R-:W-:Y:S07]  /*13e70*/  HMMA.16816.F32 R12, R20.reuse, R2, R12 ;  /* 0x00000002140c723c */ /* 0x044fee000000180c */
[----:B------:R-:W-:Y:S02]  /*13e80*/  F2FP.F16.E4M3.UNPACK_B R2, R27 ;  /* 0x0000001bff02723e */ /* 0x000fe400020006ff */
[----:B------:R-:W-:Y:S02]  /*13e90*/  F2FP.F16.E4M3.UNPACK_B R3, R26 ;  /* 0x0000001aff03723e */ /* 0x000fe400020006ff */
[----:B----4-:R-:W-:-:S13]  /*13ea0*/  HMMA.16816.F32 R24, R20, R24, R16 ;  /* 0x000000181418723c */ /* 0x010fda0000001810 */
[----:B------:R-:W-:Y:S01]  /*13eb0*/  IMAD.MOV.U32 R29, RZ, RZ, R12 ;  /* 0x000000ffff1d7224 */ /* 0x000fe200078e000c */
[----:B---3--:R0:W-:Y:S01]  /*13ec0*/  STL [R1+0x824], R28 ;  /* 0x0008241c01007387 */ /* 0x0081e20000100800 */
[----:B------:R-:W-:Y:S02]  /*13ed0*/  F2FP.F16.E4M3.UNPACK_B R16, R10 ;  /* 0x0000000aff10723e */ /* 0x000fe400020006ff */
[----:B------:R-:W-:Y:S01]  /*13ee0*/  F2FP.F16.E4M3.UNPACK_B R17, R11 ;  /* 0x0000000bff11723e */ /* 0x000fe200020006ff */
[----:B0-----:R-:W2:Y:S04]  /*13ef0*/  LDL.LU R28, [R1+0x1c8] ;  /* 0x0001c800011c7983 */ /* 0x001ea80000300800 */
[----:B------:R-:W-:Y:S04]  /*13f00*/  STL [R1+0x24], R13 ;  /* 0x0000240d01007387 */ /* 0x000fe80000100800 */
[----:B------:R-:W-:Y:S04]  /*13f10*/  STL.64 [R1+0x28], R14 ;  /* 0x0000280e01007387 */ /* 0x000fe80000100a00 */
[----:B------:R0:W-:Y:S04]  /*13f20*/  STL.64 [R1+0x7f0], R26 ;  /* 0x0007f01a01007387 */ /* 0x0001e80000100a00 */
[----:B0-----:R-:W3:Y:S04]  /*13f30*/  LDL.LU R27, [R1+0x1ac] ;  /* 0x0001ac00011b7983 */ /* 0x001ee80000300800 */
[----:B------:R-:W-:Y:S01]  /*13f40*/  STL.64 [R1+0x7e8], R24 ;  /* 0x0007e81801007387 */ /* 0x000fe20000100a00 */
[----:B------:R-:W-:Y:S03]  /*13f50*/  HMMA.16816.F32 R12, R20, R2, R4 ;  /* 0x00000002140c723c */ /* 0x000fe60000001804 */
[----:B------:R-:W4:Y:S04]  /*13f60*/  LDL.LU.64 R8, [R1+0x110] ;  /* 0x0001100001087983 */ /* 0x000f280000300a00 */
[----:B------:R-:W4:Y:S04]  /*13f70*/  LDL.LU.64 R10, [R1+0x118] ;  /* 0x00011800010a7983 */ /* 0x000f280000300a00 */
[----:B------:R-:W4:Y:S04]  /*13f80*/  LDL.LU R18, [R1+0x80] ;  /* 0x0000800001127983 */ /* 0x000f280000300800 */
[----:B------:R-:W4:Y:S04]  /*13f90*/  LDL.LU R19, [R1+0x84] ;  /* 0x0000840001137983 */ /* 0x000f280000300800 */
[----:B------:R-:W2:Y:S04]  /*13fa0*/  LDL.LU R2, [R1+0x1c4] ;  /* 0x0001c40001027983 */ /* 0x000ea80000300800 */
[----:B------:R-:W4:Y:S04]  /*13fb0*/  LDL.LU R3, [R1+0x1b8] ;  /* 0x0001b80001037983 */ /* 0x000f280000300800 */
[----:B------:R-:W4:Y:S04]  /*13fc0*/  LDL.LU R4, [R1+0x1d4] ;  /* 0x0001d40001047983 */ /* 0x000f280000300800 */
[----:B------:R-:W4:Y:S04]  /*13fd0*/  LDL.LU R7, [R1+0x1d0] ;  /* 0x0001d00001077983 */ /* 0x000f280000300800 */
[----:B------:R-:W4:Y:S04]  /*13fe0*/  LDL R5, [R1+0xd0] ;  /* 0x0000d00001057983 */ /* 0x000f280000100800 */
[----:B------:R-:W4:Y:S04]  /*13ff0*/  LDL R6, [R1+0xd4] ;  /* 0x0000d40001067983 */ /* 0x000f280000100800 */
[----:B------:R-:W-:Y:S04]  /*14000*/  STL [R1+0x804], R12 ;  /* 0x0008040c01007387 */ /* 0x000fe80000100800 */
[----:B------:R0:W-:Y:S04]  /*14010*/  STL [R1+0x800], R13 ;  /* 0x0008000d01007387 */ /* 0x0001e80000100800 */
[----:B------:R-:W-:Y:S04]  /*14020*/  STL [R1+0x7fc], R14 ;  /* 0x0007fc0e01007387 */ /* 0x000fe80000100800 */
[----:B------:R1:W-:Y:S04]  /*14030*/  STL [R1+0x7f8], R15 ;  /* 0x0007f80f01007387 */ /* 0x0003e80000100800 */
[----:B0-----:R-:W4:Y:S04]  /*14040*/  LDL.LU.64 R12, [R1+0x120] ;  /* 0x00012000010c7983 */ /* 0x001f280000300a00 */
[----:B-1----:R-:W4:Y:S04]  /*14050*/  LDL.LU.64 R14, [R1+0x128] ;  /* 0x00012800010e7983 */ /* 0x002f280000300a00 */
[----:B------:R-:W4:Y:S04]  /*14060*/  LDL.LU R24, [R1] ;  /* 0x0000000001187983 */ /* 0x000f280000300800 */
[----:B------:R-:W4:Y:S04]  /*14070*/  LDL.LU R25, [R1+0x4] ;  /* 0x0000040001197983 */ /* 0x000f280000300800 */
[----:B------:R-:W4:Y:S01]  /*14080*/  LDL.LU R26, [R1+0x8] ;  /* 0x00000800011a7983 */ /* 0x000f220000300800 */
[----:B---3--:R-:W-:-:S03]  /*14090*/  IMAD R0, R0, 0x100, R27 ;  /* 0x0000010000007824 */ /* 0x008fc600078e021b */
[----:B------:R-:W3:Y:S01]  /*140a0*/  LDL.LU R27, [R1+0xc] ;  /* 0x00000c00011b7983 */ /* 0x000ee20000300800 */
[----:B--2---:R-:W-:-:S03]  /*140b0*/  IMAD R2, R2, 0x100, R28 ;  /* 0x0000010002027824 */ /* 0x004fc600078e021c */
[----:B------:R-:W2:Y:S01]  /*140c0*/  LDL.LU R28, [R1+0x824] ;  /* 0x00082400011c7983 */ /* 0x000ea20000300800 */
[----:B----4-:R-:W-:Y:S01]  /*140d0*/  HMMA.16816.F32 R8, R20, R16, R8 ;  /* 0x000000101408723c */ /* 0x010fe20000001808 */
[----:B------:R-:W-:Y:S01]  /*140e0*/  IMAD R7, R7, 0x100, R4 ;  /* 0x0000010007077824 */ /* 0x000fe200078e0204 */
[----:B------:R-:W-:-:S05]  /*140f0*/  F2FP.F16.E4M3.UNPACK_B R4, R0 ;  /* 0x00000000ff04723e */ /* 0x000fca00020006ff */
[----:B------:R-:W-:Y:S02]  /*14100*/  F2FP.F16.E4M3.UNPACK_B R16, R5 ;  /* 0x00000005ff10723e */ /* 0x000fe400020006ff */
[----:B------:R-:W-:Y:S02]  /*14110*/  F2FP.F16.E4M3.UNPACK_B R17, R6 ;  /* 0x00000006ff11723e */ /* 0x000fe400020006ff */
[----:B------:R-:W-:Y:S01]  /*14120*/  F2FP.F16.E4M3.UNPACK_B R6, R2 ;  /* 0x00000002ff06723e */ /* 0x000fe200020006ff */
[----:B--2---:R-:W-:Y:S02]  /*14130*/  IMAD R3, R3, 0x100, R28 ;  /* 0x0000010003037824 */ /* 0x004fe400078e021c */
[----:B------:R-:W2:Y:S09]  /*14140*/  LDL.LU R28, [R1+0x820] ;  /* 0x00082000011c7983 */ /* 0x000eb20000300800 */
[----:B------:R-:W-:Y:S04]  /*14150*/  STL.64 [R1+0x10], R8 ;  /* 0x0000100801007387 */ /* 0x000fe80000100a00 */
[----:B------:R0:W-:Y:S01]  /*14160*/  STL.64 [R1+0x18], R10 ;  /* 0x0000180a01007387 */ /* 0x0001e20000100a00 */
[----:B------:R-:W-:-:S03]  /*14170*/  F2FP.F16.E4M3.UNPACK_B R5, R3 ;  /* 0x00000003ff05723e */ /* 0x000fc600020006ff */
[----:B0-----:R-:W4:Y:S04]  /*14180*/  LDL.LU.64 R10, [R1+0x818] ;  /* 0x00081800010a7983 */ /* 0x001f280000300a00 */
[----:B------:R-:W4:Y:S04]  /*14190*/  LDL.LU.64 R8, [R1+0x810] ;  /* 0x0008100001087983 */ /* 0x000f280000300a00 */
[----:B------:R-:W3:Y:S04]  /*141a0*/  LDL.LU R0, [R1+0x94] ;  /* 0x0000940001007983 */ /* 0x000ee80000300800 */
[----:B------:R-:W2:Y:S04]  /*141b0*/  LDL.LU R2, [R1+0x70] ;  /* 0x0000700001027983 */ /* 0x000ea80000300800 */
[----:B------:R-:W4:Y:S01]  /*141c0*/  LDL.LU R3, [R1+0x74] ;  /* 0x0000740001037983 */ /* 0x000f220000300800 */
[----:B------:R-:W-:Y:S01]  /*141d0*/  HMMA.16816.F32 R20, R20, R16, R12 ;  /* 0x000000101414723c */ /* 0x000fe2000000180c */
[----:B------:R-:W-:-:S15]  /*141e0*/  F2FP.F16.E4M3.UNPACK_B R7, R7 ;  /* 0x00000007ff07723e */ /* 0x000fde00020006ff */
[----:B------:R-:W-:-:S08]  /*141f0*/  NOP ;  /* 0x0000000000007918 */ /* 0x000fd00000000000 */
[----:B------:R-:W-:Y:S02]  /*14200*/  IMAD.MOV.U32 R15, RZ, RZ, R23 ;  /* 0x000000ffff0f7224 */ /* 0x000fe400078e0017 */
[----:B------:R-:W3:Y:S01]  /*14210*/  LDL.LU R23, [R1+0x90] ;  /* 0x0000900001177983 */ /* 0x000ee20000300800 */
[----:B------:R-:W-:Y:S01]  /*14220*/  IMAD.MOV.U32 R12, RZ, RZ, R20 ;  /* 0x000000ffff0c7224 */ /* 0x000fe200078e0014 */
[----:B------:R-:W-:Y:S01]  /*14230*/  F2FP.F16.E4M3.UNPACK_B R20, R18.H1 ;  /* 0x00000012ff14723e */ /* 0x000fe200030006ff */
[----:B------:R-:W-:Y:S01]  /*14240*/  IMAD.MOV.U32 R13, RZ, RZ, R21 ;  /* 0x000000ffff0d7224 */ /* 0x000fe200078e0015 */
[----:B------:R-:W-:Y:S02]  /*14250*/  F2FP.F16.E4M3.UNPACK_B R21, R19.H1 ;  /* 0x00000013ff15723e */ /* 0x000fe400030006ff */
[----:B--2---:R-:W-:Y:S02]  /*14260*/  F2FP.F16.E4M3.UNPACK_B R2, R2.H1 ;  /* 0x00000002ff02723e */ /* 0x004fe400030006ff */
[----:B----4-:R-:W-:-:S07]  /*14270*/  F2FP.F16.E4M3.UNPACK_B R3, R3.H1 ;  /* 0x00000003ff03723e */ /* 0x010fce00030006ff */
[----:B------:R-:W-:Y:S01]  /*14280*/  HMMA.16816.F32 R16, R4, R2, R8 ;  /* 0x000000020410723c */ /* 0x000fe20000001808 */
[----:B------:R-:W2:Y:S04]  /*14290*/  LDL.LU R8, [R1+0x30] ;  /* 0x0000300001087983 */ /* 0x000ea80000300800 */
[----:B------:R-:W2:Y:S04]  /*142a0*/  LDL.LU R9, [R1+0x34] ;  /* 0x0000340001097983 */ /* 0x000ea80000300800 */
[----:B------:R-:W2:Y:S04]  /*142b0*/  LDL.LU R10, [R1+0x38] ;  /* 0x00003800010a7983 */ /* 0x000ea80000300800 */
[----:B------:R-:W2:Y:S01]  /*142c0*/  LDL.LU R11, [R1+0x3c] ;  /* 0x00003c00010b7983 */ /* 0x000ea20000300800 */
[----:B---3--:R-:W-:Y:S01]  /*142d0*/  F2FP.F16.E4M3.UNPACK_B R3, R0.H1 ;  /* 0x00000000ff03723e */ /* 0x008fe200030006ff */
[----:B------:R-:W-:Y:S01]  /*142e0*/  IMAD.MOV.U32 R14, RZ, RZ, R22 ;  /* 0x000000ffff0e7224 */ /* 0x000fe200078e0016 */
[----:B------:R-:W-:-:S02]  /*142f0*/  F2FP.F16.E4M3.UNPACK_B R2, R23.H1 ;  /* 0x00000017ff02723e */ /* 0x000fc400030006ff */
[C---:B------:R-:W-:Y:S05]  /*14300*/  HMMA.16816.F32 R20, R4.reuse, R20, R24 ;  /* 0x000000140414723c */ /* 0x040fea0000001818 */
[----:B------:R0:W-:Y:S02]  /*14310*/  STL.64 [R1+0x7c0], R18 ;  /* 0x0007c01201007387 */ /* 0x0001e40000100a00 */
[----:B------:R-:W-:Y:S02]  /*14320*/  IMAD.MOV.U32 R24, RZ, RZ, R29 ;  /* 0x000000ffff187224 */ /* 0x000fe400078e001d */
[----:B0-----:R-:W3:Y:S04]  /*14330*/  LDL.LU R18, [R1+0xb0] ;  /* 0x0000b00001127983 */ /* 0x001ee80000300800 */
[----:B------:R-:W4:Y:S04]  /*14340*/  LDL.LU R19, [R1+0xb4] ;  /* 0x0000b40001137983 */ /* 0x000f280000300800 */
[----:B------:R-:W-:Y:S04]  /*14350*/  STL.64 [R1+0x7b8], R16 ;  /* 0x0007b81001007387 */ /* 0x000fe80000100a00 */
[----:B------:R-:W3:Y:S04]  /*14360*/  LDL.LU R29, [R1+0x808] ;  /* 0x00080800011d7983 */ /* 0x000ee80000300800 */
[----:B------:R-:W4:Y:S04]  /*14370*/  LDL.LU R25, [R1+0x24] ;  /* 0x0000240001197983 */ /* 0x000f280000300800 */
[----:B------:R-:W4:Y:S04]  /*14380*/  LDL.LU R26, [R1+0x28] ;  /* 0x00002800011a7983 */ /* 0x000f280000300800 */
[----:B------:R-:W4:Y:S04]  /*14390*/  LDL.LU R27, [R1+0x2c] ;  /* 0x00002c00011b7983 */ /* 0x000f280000300800 */
[----:B------:R-:W4:Y:S04]  /*143a0*/  LDL.LU R0, [R1+0xc4] ;  /* 0x0000c40001007983 */ /* 0x000f280000300800 */
[----:B------:R-:W-:Y:S04]  /*143b0*/  STL.64 [R1+0x7b0], R22 ;  /* 0x0007b01601007387 */ /* 0x000fe80000100a00 */
[----:B------:R-:W-:Y:S01]  /*143c0*/  STL.64 [R1+0x7a8], R20 ;  /* 0x0007a81401007387 */ /* 0x000fe20000100a00 */
[----:B--2---:R-:W-:-:S15]  /*143d0*/  HMMA.16816.F32 R8, R4, R2, R8 ;  /* 0x000000020408723c */ /* 0x004fde0000001808 */
[----:B------:R-:W-:-:S08]  /*143e0*/  NOP ;  /* 0x0000000000007918 */ /* 0x000fd00000000000 */
[----:B------:R0:W-:Y:S04]  /*143f0*/  STL [R1+0x7a4], R8 ;  /* 0x0007a40801007387 */ /* 0x0001e80000100800 */
[----:B0-----:R-:W2:Y:S04]  /*14400*/  LDL.LU R8, [R1+0xc0] ;  /* 0x0000c00001087983 */ /* 0x001ea80000300800 */
[----:B------:R-:W-:Y:S04]  /*14410*/  STL [R1+0x7a0], R9 ;  /* 0x0007a00901007387 */ /* 0x000fe80000100800 */
[----:B------:R-:W-:Y:S04]  /*14420*/  STL [R1+0x79c], R10 ;  /* 0x00079c0a01007387 */ /* 0x000fe80000100800 */
[----:B------:R-:W-:Y:S04]  /*14430*/  STL [R1+0x798], R11 ;  /* 0x0007980b01007387 */ /* 0x000fe80000100800 */
[----:B------:R-:W3:Y:S04]  /*14440*/  LDL.LU R20, [R1+0xd4] ;  /* 0x0000d40001147983 */ /* 0x000ee80000300800 */
[----:B---3--:R0:W-:Y:S04]  /*14450*/  STL [R1+0x7d8], R20 ;  /* 0x0007d81401007387 */ /* 0x0081e80000100800 */
[----:B0-----:R-:W3:Y:S01]  /*14460*/  LDL.LU R20, [R1+0x320] ;  /* 0x0003200001147983 */ /* 0x001ee20000300800 */
[----:B------:R-:W-:-:S02]  /*14470*/  F2FP.F16.E4M3.UNPACK_B R28, R28.H1 ;  /* 0x0000001cff1c723e */ /* 0x000fc400030006ff */
[----:B------:R-:W-:Y:S01]  /*14480*/  F2FP.F16.E4M3.UNPACK_B R29, R29.H1 ;  /* 0x0000001dff1d723e */ /* 0x000fe200030006ff */
[----:B---3--:R0:W-:Y:S04]  /*14490*/  STL [R1+0x7dc], R20 ;  /* 0x0007dc1401007387 */ /* 0x0081e80000100800 */
[----:B0-----:R-:W3:Y:S02]  /*144a0*/  LDL.LU R20, [R1+0x328] ;  /* 0x0003280001147983 */ /* 0x001ee40000300800 */
[----:B----4-:R-:W-:Y:S01]  /*144b0*/  HMMA.16816.F32 R24, R4, R28, R24 ;  /* 0x0000001c0418723c */ /* 0x010fe20000001818 */
[----:B------:R-:W-:Y:S01]  /*144c0*/  F2FP.F16.E4M3.UNPACK_B R2, R18.H1 ;  /* 0x00000012ff02723e */ /* 0x000fe200030006ff */
[----:B------:R-:W-:Y:S01]  /*144d0*/  IMAD.MOV.U32 R16, RZ, RZ, R12 ;  /* 0x000000ffff107224 */ /* 0x000fe200078e000c */
[----:B------:R-:W-:Y:S01]  /*144e0*/  F2FP.F16.E4M3.UNPACK_B R3, R19.H1 ;  /* 0x00000013ff03723e */ /* 0x000fe200030006ff */
[----:B------:R-:W-:-:S02]  /*144f0*/  IMAD.MOV.U32 R18, RZ, RZ, R14 ;  /* 0x000000ffff127224 */ /* 0x000fc400078e000e */
[----:B------:R-:W-:Y:S02]  /*14500*/  IMAD.MOV.U32 R19, RZ, RZ, R15 ;  /* 0x000000ffff137224 */ /* 0x000fe400078e000f */
[----:B------:R-:W-:Y:S01]  /*14510*/  IMAD.MOV.U32 R17, RZ, RZ, R13 ;  /* 0x000000ffff117224 */ /* 0x000fe200078e000d */
[----:B---3--:R0:W-:Y:S04]  /*14520*/  STL [R1+0x7e0], R20 ;  /* 0x0007e01401007387 */ /* 0x0081e80000100800 */
[----:B0-----:R-:W3:Y:S04]  /*14530*/  LDL.LU R20, [R1+0x248] ;  /* 0x0002480001147983 */ /* 0x001ee80000300800 */
[----:B------:R-:W4:Y:S04]  /*14540*/  LDL R21, [R1+0x78] ;  /* 0x0000780001157983 */ /* 0x000f280000100800 */
[----:B------:R-:W4:Y:S04]  /*14550*/  LDL R22, [R1+0x7c] ;  /* 0x00007c0001167983 */ /* 0x000f280000100800 */
[----:B------:R-:W3:Y:S04]  /*14560*/  LDL.LU R12, [R1+0x804] ;  /* 0x00080400010c7983 */ /* 0x000ee80000300800 */
[----:B------:R-:W3:Y:S04]  /*14570*/  LDL.LU R13, [R1+0x800] ;  /* 0x00080000010d7983 */ /* 0x000ee80000300800 */
[----:B------:R-:W3:Y:S04]  /*14580*/  LDL.LU R14, [R1+0x7fc] ;  /* 0x0007fc00010e7983 */ /* 0x000ee80000300800 */
[----:B------:R-:W3:Y:S04]  /*14590*/  LDL.LU R15, [R1+0x7f8] ;  /* 0x0007f800010f7983 */ /* 0x000ee80000300800 */
[----:B------:R-:W-:Y:S04]  /*145a0*/  STL.64 [R1+0x7d0], R18 ;  /* 0x0007d01201007387 */ /* 0x000fe80000100a00 */
[----:B------:R0:W-:Y:S04]  /*145b0*/  STL.64 [R1+0x7c8], R16 ;  /* 0x0007c81001007387 */ /* 0x0001e80000100a00 */
[----:B0-----:R-:W4:Y:S04]  /*145c0*/  LDL.LU R16, [R1+0x10] ;  /* 0x0000100001107983 */ /* 0x001f280000300800 */
[----:B------:R-:W4:Y:S04]  /*145d0*/  LDL.LU R17, [R1+0x14] ;  /* 0x0000140001117983 */ /* 0x000f280000300800 */
[----:B------:R-:W4:Y:S04]  /*145e0*/  LDL.LU R18, [R1+0x18] ;  /* 0x0000180001127983 */ /* 0x000f280000300800 */
[----:B------:R-:W4:Y:S04]  /*145f0*/  LDL.LU R19, [R1+0x1c] ;  /* 0x00001c0001137983 */ /* 0x000f280000300800 */
[----:B------:R-:W4:Y:S04]  /*14600*/  LDL R23, [R1+0x88] ;  /* 0x0000880001177983 */ /* 0x000f280000100800 */
[----:B------:R-:W-:Y:S04]  /*14610*/  STL.64 [R1+0x30], R24 ;  /* 0x0000301801007387 */ /* 0x000fe80000100a00 */
[----:B------:R0:W-:Y:S04]  /*14620*/  STL.64 [R1+0x38], R26 ;  /* 0x0000381a01007387 */ /* 0x0001e80000100a00 */
[----:B0-----:R-:W3:Y:S04]  /*14630*/  LDL.LU.64 R26, [R1+0x7f0] ;  /* 0x0007f000011a7983 */ /* 0x001ee80000300a00 */
[----:B------:R-:W3:Y:S01]  /*14640*/  LDL.LU.64 R24, [R1+0x7e8] ;  /* 0x0007e80001187983 */ /* 0x000ee20000300a00 */
[----:B--2---:R-:W-:-:S02]  /*14650*/  F2FP.F16.E4M3.UNPACK_B R28, R8.H1 ;  /* 0x00000008ff1c723e */ /* 0x004fc400030006ff */
[----:B------:R-:W-:Y:S01]  /*14660*/  F2FP.F16.E4M3.UNPACK_B R29, R0.H1 ;  /* 0x00000000ff1d723e */ /* 0x000fe200030006ff */
[----:B---3--:R-:W-:Y:S01]  /*14670*/  HMMA.16816.F32 R24, R4, R2, R24 ;  /* 0x000000020418723c */ /* 0x008fe20000001818 */
[----:B------:R-:W2:Y:S04]  /*14680*/  LDL.LU R2, [R1+0xe0] ;  /* 0x0000e00001027983 */ /* 0x000ea80000300800 */
[----:B------:R-:W3:-:S15]  /*14690*/  LDL.LU R3, [R1+0xe4] ;  /* 0x0000e40001037983 */ /* 0x000ede0000300800 */
[----:B------:R-:W-:-:S04]  /*146a0*/  NOP ;  /* 0x0000000000007918 */ /* 0x000fc80000000000 */
[----:B------:R-:W-:Y:S02]  /*146b0*/  IMAD.MOV.U32 R8, RZ, RZ, R24 ;  /* 0x000000ffff087224 */ /* 0x000fe400078e0018 */
[----:B------:R-:W4:Y:S01]  /*146c0*/  LDL.LU R24, [R1+0x244] ;  /* 0x0002440001187983 */ /* 0x000f220000300800 */
[----:B------:R-:W-:Y:S01]  /*146d0*/  HMMA.16816.F32 R12, R4, R28, R12 ;  /* 0x0000001c040c723c */ /* 0x000fe2000000180c */
[----:B------:R-:W-:Y:S02]  /*146e0*/  IMAD.MOV.U32 R10, RZ, RZ, R26 ;  /* 0x000000ffff0a7224 */ /* 0x000fe400078e001a */
[----:B------:R-:W-:Y:S01]  /*146f0*/  IMAD.MOV.U32 R9, RZ, RZ, R25 ;  /* 0x000000ffff097224 */ /* 0x000fe200078e0019 */
[----:B------:R-:W3:Y:S01]  /*14700*/  LDL.LU R26, [R1+0x324] ;  /* 0x00032400011a7983 */ /* 0x000ee20000300800 */
[----:B------:R-:W-:-:S03]  /*14710*/  IMAD.MOV.U32 R11, RZ, RZ, R27 ;  /* 0x000000ffff0b7224 */ /* 0x000fc600078e001b */
[----:B------:R-:W3:Y:S04]  /*14720*/  LDL.LU R25, [R1+0x31c] ;  /* 0x00031c0001197983 */ /* 0x000ee80000300800 */
[----:B------:R-:W3:Y:S04]  /*14730*/  LDL.LU R27, [R1+0x32c] ;  /* 0x00032c00011b7983 */ /* 0x000ee80000300800 */
[----:B------:R-:W3:Y:S07]  /*14740*/  LDL R0, [R1+0xac] ;  /* 0x0000ac0001007983 */ /* 0x000eee0000100800 */
[----:B------:R0:W-:Y:S04]  /*14750*/  STL.64 [R1], R12 ;  /* 0x0000000c01007387 */ /* 0x0001e80000100a00 */
[----:B------:R1:W-:Y:S04]  /*14760*/  STL.64 [R1+0x8], R14 ;  /* 0x0000080e01007387 */ /* 0x0003e80000100a00 */
[----:B0-----:R-:W3:Y:S04]  /*14770*/  LDL.LU R12, [R1+0x330] ;  /* 0x00033000010c7983 */ /* 0x001ee80000300800 */
[----:B------:R-:W3:Y:S04]  /*14780*/  LDL.LU R13, [R1+0xd0] ;  /* 0x0000d000010d7983 */ /* 0x000ee80000300800 */
[----:B------:R-:W3:Y:S04]  /*14790*/  LDL R28, [R1+0x98] ;  /* 0x00009800011c7983 */ /* 0x000ee80000100800 */
[----:B-1----:R-:W3:Y:S04]  /*147a0*/  LDL R14, [R1+0x9c] ;  /* 0x00009c00010e7983 */ /* 0x002ee80000100800 */
[----:B------:R-:W3:Y:S04]  /*147b0*/  LDL R15, [R1+0xa8] ;  /* 0x0000a800010f7983 */ /* 0x000ee80000100800 */
[----:B------:R-:W3:Y:S01]  /*147c0*/  LDL.LU R29, [R1+0x8c] ;  /* 0x00008c00011d7983 */ /* 0x000ee20000300800 */
[----:B----4-:R-:W-:-:S03]  /*147d0*/  IMAD R24, R24, 0x100, R20 ;  /* 0x0000010018187824 */ /* 0x010fc600078e0214 */
[----:B------:R-:W4:Y:S01]  /*147e0*/  LDL.LU R20, [R1+0x7e0] ;  /* 0x0007e00001147983 */ /* 0x000f220000300800 */
[----:B--2---:R-:W-:Y:S02]  /*147f0*/  F2FP.F16.E4M3.UNPACK_B R2, R2.H1 ;  /* 0x00000002ff02723e */ /* 0x004fe400030006ff */
[----:B---3--:R-:W-:-:S07]  /*14800*/  F2FP.F16.E4M3.UNPACK_B R3, R3.H1 ;  /* 0x00000003ff03723e */ /* 0x008fce00030006ff */
[----:B------:R-:W-:Y:S01]  /*14810*/  HMMA.16816.F32 R16, R4, R2, R16 ;  /* 0x000000020410723c */ /* 0x000fe20000001810 */
[----:B----4-:R-:W-:Y:S02]  /*14820*/  IMAD R26, R26, 0x100, R20 ;  /* 0x000001001a1a7824 */ /* 0x010fe400078e0214 */
[----:B------:R-:W2:Y:S01]  /*14830*/  LDL.LU R20, [R1+0x7dc] ;  /* 0x0007dc0001147983 */ /* 0x000ea20000300800 */
[----:B------:R-:W-:Y:S02]  /*14840*/  IMAD R27, R27, 0x100, R12 ;  /* 0x000001001b1b7824 */ /* 0x000fe400078e020c */
[----:B--2---:R-:W-:Y:S02]  /*14850*/  IMAD R25, R25, 0x100, R20 ;  /* 0x0000010019197824 */ /* 0x004fe400078e0214 */
[----:B------:R-:W2:-:S15]  /*14860*/  LDL.LU R20, [R1+0x7d8] ;  /* 0x0007d80001147983 */ /* 0x000e9e0000300800 */
[----:B------:R-:W-:Y:S04]  /*14870*/  STL.64 [R1+0x60], R16 ;  /* 0x0000601001007387 */ /* 0x000fe80000100a00 */
[----:B------:R0:W-:Y:S04]  /*14880*/  STL.64 [R1+0x68], R18 ;  /* 0x0000681201007387 */ /* 0x0001e80000100a00 */
[----:B0-----:R-:W3:Y:S04]  /*14890*/  LDL.LU.64 R18, [R1+0x7d0] ;  /* 0x0007d00001127983 */ /* 0x001ee80000300a00 */
[----:B------:R-:W3:Y:S01]  /*148a0*/  LDL.LU.64 R16, [R1+0x7c8] ;  /* 0x0007c80001107983 */ /* 0x000ee20000300a00 */
[----:B------:R-:W-:-:S02]  /*148b0*/  F2FP.F16.E4M3.UNPACK_B R12, R13.H1 ;  /* 0x0000000dff0c723e */ /* 0x000fc400030006ff */
[----:B--2---:R-:W-:-:S07]  /*148c0*/  F2FP.F16.E4M3.UNPACK_B R13, R20.H1 ;  /* 0x00000014ff0d723e */ /* 0x004fce00030006ff */
[----:B---3--:R-:W-:Y:S01]  /*148d0*/  HMMA.16816.F32 R4, R4, R12, R16 ;  /* 0x0000000c0404723c */ /* 0x008fe20000001810 */
[----:B------:R-:W2:Y:S04]  /*148e0*/  LDL.LU.64 R18, [R1+0x7c0] ;  /* 0x0007c00001127983 */ /* 0x000ea80000300a00 */
[----:B------:R-:W2:Y:S01]  /*148f0*/  LDL.LU.64 R16, [R1+0x7b8] ;  /* 0x0007b80001107983 */ /* 0x000ea20000300a00 */
[----:B------:R-:W-:Y:S02]  /*14900*/  F2FP.F16.E4M3.UNPACK_B R24, R24 ;  /* 0x00000018ff18723e */ /* 0x000fe400020006ff */
[----:B------:R-:W-:Y:S02]  /*14910*/  F2FP.F16.E4M3.UNPACK_B R26, R26 ;  /* 0x0000001aff1a723e */ /* 0x000fe400020006ff */
[----:B------:R-:W-:-:S02]  /*14920*/  F2FP.F16.E4M3.UNPACK_B R25, R25 ;  /* 0x00000019ff19723e */ /* 0x000fc400020006ff */
[----:B------:R-:W-:Y:S02]  /*14930*/  F2FP.F16.E4M3.UNPACK_B R27, R27 ;  /* 0x0000001bff1b723e */ /* 0x000fe400020006ff */
[----:B------:R-:W-:Y:S02]  /*14940*/  F2FP.F16.E4M3.UNPACK_B R2, R21 ;  /* 0x00000015ff02723e */ /* 0x000fe400020006ff */
[----:B------:R-:W-:-:S07]  /*14950*/  F2FP.F16.E4M3.UNPACK_B R3, R22 ;  /* 0x00000016ff03723e */ /* 0x000fce00020006ff */
[----:B------:R0:W-:Y:S02]  /*14960*/  STL.64 [R1+0x50], R4 ;  /* 0x0000500401007387 */ /* 0x0001e40000100a00 */
[----:B0-----:R-:W-:Y:S02]  /*14970*/  F2FP.F16.E4M3.UNPACK_B R4, R23 ;  /* 0x00000017ff04723e */ /* 0x001fe400020006ff */
[----:B------:R-:W-:Y:S04]  /*14980*/  STL.64 [R1+0x58], R6 ;  /* 0x0000580601007387 */ /* 0x000fe80000100a00 */
[----:B------:R-:W-:Y:S01]  /*14990*/  STL [R1+0x768], R29 ;  /* 0x0007681d01007387 */ /* 0x000fe20000100800 */
[----:B--2---:R-:W-:-:S15]  /*149a0*/  HMMA.16816.F32 R20, R24, R2, R16 ;  /* 0x000000021814723c */ /* 0x004fde0000001810 */
[----:B------:R-:W-:-:S08]  /*149b0*/  NOP ;  /* 0x0000000000007918 */ /* 0x000fd00000000000 */
[----:B------:R0:W-:Y:S01]  /*149c0*/  STL.64 [R1+0x40], R20 ;  /* 0x0000401401007387 */ /* 0x0001e20000100a00 */
[----:B------:R-:W-:Y:S02]  /*149d0*/  IMAD.MOV.U32 R17, RZ, RZ, R22 ;  /* 0x000000ffff117224 */ /* 0x000fe400078e0016 */
[----:B------:R-:W-:Y:S02]  /*149e0*/  IMAD.MOV.U32 R16, RZ, RZ, R23 ;  /* 0x000000ffff107224 */ /* 0x000fe400078e0017 */
[----:B------:R-:W2:Y:S04]  /*149f0*/  LDL.LU.64 R22, [R1+0x7b0] ;  /* 0x0007b00001167983 */ /* 0x000ea80000300a00 */
[----:B0-----:R-:W2:Y:S01]  /*14a00*/  LDL.LU.64 R20, [R1+0x7a8] ;  /* 0x0007a80001147983 */ /* 0x001ea20000300a00 */
[----:B------:R-:W-:-:S02]  /*14a10*/  F2FP.F16.E4M3.UNPACK_B R5, R29 ;  /* 0x0000001dff05723e */ /* 0x000fc400020006ff */
[----:B------:R-:W-:-:S05]  /*14a20*/  F2FP.F16.E4M3.UNPACK_B R13, R0 ;  /* 0x00000000ff0d723e */ /* 0x000fca00020006ff */
[----:B--2---:R-:W-:-:S15]  /*14a30*/  HMMA.16816.F32 R4, R24, R4, R20 ;  /* 0x000000041804723c */ /* 0x004fde0000001814 */
[----:B------:R-:W-:-:S08]  /*14a40*/  NOP ;  /* 0x0000000000007918 */ /* 0x000fd00000000000 */
[----:B------:R-:W-:Y:S04]  /*14a50*/  STL.64 [R1+0x720], R6 ;  /* 0x0007200601007387 */ /* 0x000fe80000100a00 */
[----:B------:R-:W-:Y:S04]  /*14a60*/  STL.64 [R1+0x718], R4 ;  /* 0x0007180401007387 */ /* 0x000fe80000100a00 */
[----:B------:R-:W2:Y:S04]  /*14a70*/  LDL.LU R0, [R1+0x66c] ;  /* 0x00066c0001007983 */ /* 0x000ea80000300800 */
[----:B------:R-:W3:Y:S04]  /*14a80*/  LDL.LU R22, [R1+0x668] ;  /* 0x0006680001167983 */ /* 0x000ee80000300800 */
[----:B---3--:R0:W-:Y:S04]  /*14a90*/  STL [R1+0x770], R22 ;  /* 0x0007701601007387 */ /* 0x0081e80000100800 */
[----:B0-----:R-:W3:Y:S04]  /*14aa0*/  LDL.LU R22, [R1+0x670] ;  /* 0x0006700001167983 */ /* 0x001ee80000300800 */
[----:B------:R-:W4:Y:S01]  /*14ab0*/  LDL.LU R29, [R1+0x678] ;  /* 0x00067800011d7983 */ /* 0x000f220000300800 */
[----:B------:R-:W-:-:S03]  /*14ac0*/  F2FP.F16.E4M3.UNPACK_B R2, R28 ;  /* 0x0000001cff02723e */ /* 0x000fc600020006ff */
[----:B----4-:R0:W-:Y:S04]  /*14ad0*/  STL [R1+0x76c], R29 ;  /* 0x00076c1d01007387 */ /* 0x0101e80000100800 */
[----:B0-----:R-:W4:Y:S04]  /*14ae0*/  LDL.LU R29, [R1+0x67c] ;  /* 0x00067c00011d7983 */ /* 0x001f280000300800 */
[----:B------:R-:W4:Y:S04]  /*14af0*/  LDL.LU R28, [R1+0x674] ;  /* 0x00067400011c7983 */ /* 0x000f280000300800 */
[----:B------:R-:W2:Y:S04]  /*14b00*/  LDL R20, [R1+0xe8] ;  /* 0x0000e80001147983 */ /* 0x000ea80000100800 */
[----:B------:R-:W2:Y:S04]  /*14b10*/  LDL R21, [R1+0xec] ;  /* 0x0000ec0001157983 */ /* 0x000ea80000100800 */
[----:B------:R-:W3:Y:S01]  /*14b20*/  LDL.LU R23, [R1+0x680] ;  /* 0x0006800001177983 */ /* 0x000ee20000300800 */
[----:B------:R-:W-:-:S02]  /*14b30*/  F2FP.F16.E4M3.UNPACK_B R3, R14 ;  /* 0x0000000eff03723e */ /* 0x000fc400020006ff */
[----:B------:R-:W-:Y:S01]  /*14b40*/  F2FP.F16.E4M3.UNPACK_B R12, R15 ;  /* 0x0000000fff0c723e */ /* 0x000fe200020006ff */
[----:B---3--:R0:W-:Y:S04]  /*14b50*/  STL.64 [R1+0x780], R22 ;  /* 0x0007801601007387 */ /* 0x0081e80000100a00 */
[----:B--2---:R1:W-:Y:S01]  /*14b60*/  STL.64 [R1+0x778], R20 ;  /* 0x0007781401007387 */ /* 0x0043e20000100a00 */
[----:B0-----:R-:W-:Y:S02]  /*14b70*/  IMAD.MOV.U32 R22, RZ, RZ, R10 ;  /* 0x000000ffff167224 */ /* 0x001fe400078e000a */
[----:B-1----:R-:W-:Y:S02]  /*14b80*/  IMAD.MOV.U32 R20, RZ, RZ, R8 ;  /* 0x000000ffff147224 */ /* 0x002fe400078e0008 */
[----:B------:R-:W2:Y:S01]  /*14b90*/  LDL.LU R8, [R1+0x7a4] ;  /* 0x0007a40001087983 */ /* 0x000ea20000300800 */
[----:B------:R-:W-:-:S02]  /*14ba0*/  IMAD.MOV.U32 R21, RZ, RZ, R9 ;  /* 0x000000ffff157224 */ /* 0x000fc400078e0009 */
[----:B------:R-:W-:Y:S01]  /*14bb0*/  IMAD.MOV.U32 R23, RZ, RZ, R11 ;  /* 0x000000ffff177224 */ /* 0x000fe200078e000b */
[----:B------:R-:W2:Y:S04]  /*14bc0*/  LDL.LU R9, [R1+0x7a0] ;  /* 0x0007a00001097983 */ /* 0x000ea80000300800 */
[----:B------:R-:W2:Y:S04]  /*14bd0*/  LDL.LU R10, [R1+0x79c] ;  /* 0x00079c00010a7983 */ /* 0x000ea80000300800 */
[----:B------:R-:W2:Y:S04]  /*14be0*/  LDL.LU R11, [R1+0x798] ;  /* 0x00079800010b7983 */ /* 0x000ea80000300800 */
[----:B------:R-:W-:Y:S04]  /*14bf0*/  STL.64 [R1+0x790], R22 ;  /* 0x0007901601007387 */ /* 0x000fe80000100a00 */
[----:B------:R0:W-:Y:S04]  /*14c00*/  STL.64 [R1+0x788], R20 ;  /* 0x0007881401007387 */ /* 0x0001e80000100a00 */
[----:B0-----:R-:W3:Y:S04]  /*14c10*/  LDL.LU R20, [R1+0x30] ;  /* 0x0000300001147983 */ /* 0x001ee80000300800 */
[----:B------:R-:W3:Y:S04]  /*14c20*/  LDL.LU R21, [R1+0x34] ;  /* 0x0000340001157983 */ /* 0x000ee80000300800 */
[----:B------:R-:W3:Y:S04]  /*14c30*/  LDL.LU R22, [R1+0x38] ;  /* 0x0000380001167983 */ /* 0x000ee80000300800 */
[----:B------:R-:W3:Y:S04]  /*14c40*/  LDL.LU R23, [R1+0x3c] ;  /* 0x00003c0001177983 */ /* 0x000ee80000300800 */
[----:B------:R-:W4:Y:S04]  /*14c50*/  LDL R14, [R1+0xb8] ;  /* 0x0000b800010e7983 */ /* 0x000f280000100800 */
[----:B------:R-:W3:Y:S04]  /*14c60*/  LDL R15, [R1+0xbc] ;  /* 0x0000bc00010f7983 */ /* 0x000ee80000100800 */
[----:B------:R-:W3:Y:S04]  /*14c70*/  LDL R18, [R1+0xc8] ;  /* 0x0000c80001127983 */ /* 0x000ee80000100800 */
[----:B------:R-:W3:Y:S04]  /*14c80*/  LDL R19, [R1+0xcc] ;  /* 0x0000cc0001137983 */ /* 0x000ee80000100800 */
[----:B------:R-:W4:Y:S04]  /*14c90*/  LDL.LU R4, [R1+0x78] ;  /* 0x0000780001047983 */ /* 0x000f280000300800 */
[----:B------:R-:W4:Y:S04]  /*14ca0*/  LDL.LU R5, [R1+0x7c] ;  /* 0x00007c0001057983 */ /* 0x000f280000300800 */
[----:B------:R-:W3:Y:S04]  /*14cb0*/  LDL R6, [R1+0xdc] ;  /* 0x0000dc0001067983 */ /* 0x000ee80000100800 */
[----:B------:R-:W3:Y:S01]  /*14cc0*/  LDL.LU R7, [R1+0x88] ;  /* 0x0000880001077983 */ /* 0x000ee20000300800 */
[----:B--2---:R-:W-:Y:S03]  /*14cd0*/  HMMA.16816.F32 R8, R24, R2, R8 ;  /* 0x000000021808723c */ /* 0x004fe60000001808 */
[----:B---3--:R-:W-:Y:S04]  /*14ce0*/  STL.64 [R1+0x760], R6 ;  /* 0x0007600601007387 */ /* 0x008fe80000100a00 */
[----:B----4-:R0:W-:Y:S04]  /*14cf0*/  STL.64 [R1+0x758], R4 ;  /* 0x0007580401007387 */ /* 0x0101e80000100a00 */
[----:B0-----:R-:W2:Y:S04]  /*14d00*/  LDL.LU R4, [R1] ;  /* 0x0000000001047983 */ /* 0x001ea80000300800 */
[----:B------:R-:W2:Y:S04]  /*14d10*/  LDL.LU R5, [R1+0x4] ;  /* 0x0000040001057983 */ /* 0x000ea80000300800 */
[----:B------:R-:W2:Y:S04]  /*14d20*/  LDL.LU R6, [R1+0x8] ;  /* 0x0000080001067983 */ /* 0x000ea80000300800 */
[----:B------:R-:W2:Y:S04]  /*14d30*/  LDL.LU R7, [R1+0xc] ;  /* 0x00000c0001077983 */ /* 0x000ea80000300800 */
[----:B------:R-:W-:Y:S04]  /*14d40*/  STL.64 [R1+0x730], R10 ;  /* 0x0007300a01007387 */ /* 0x000fe80000100a00 */
[----:B------:R0:W-:Y:S04]  /*14d50*/  STL.64 [R1+0x728], R8 ;  /* 0x0007280801007387 */ /* 0x0001e80000100a00 */
[----:B0-----:R-:W3:Y:S04]  /*14d60*/  LDL.LU R8, [R1+0x40] ;  /* 0x0000400001087983 */ /* 0x001ee80000300800 */
[----:B------:R-:W3:Y:S01]  /*14d70*/  LDL.LU R9, [R1+0x44] ;  /* 0x0000440001097983 */ /* 0x000ee20000300800 */
[----:B------:R-:W-:-:S02]  /*14d80*/  IMAD.MOV.U32 R10, RZ, RZ, R17 ;  /* 0x000000ffff0a7224 */ /* 0x000fc400078e0011 */
[----:B------:R-:W-:-:S05]  /*14d90*/  IMAD.MOV.U32 R11, RZ, RZ, R16 ;  /* 0x000000ffff0b7224 */ /* 0x000fca00078e0010 */
[----:B------:R-:W-:Y:S04]  /*14da0*/  STL.64 [R1+0x740], R10 ;  /* 0x0007400a01007387 */ /* 0x000fe80000100a00 */
[----:B---3--:R0:W-:Y:S04]  /*14db0*/  STL.64 [R1+0x738], R8 ;  /* 0x0007380801007387 */ /* 0x0081e80000100a00 */
[----:B0-----:R-:W3:Y:S04]  /*14dc0*/  LDL.LU R8, [R1+0x50] ;  /* 0x0000500001087983 */ /* 0x001ee80000300800 */
[----:B------:R-:W3:Y:S04]  /*14dd0*/  LDL.LU R9, [R1+0x54] ;  /* 0x0000540001097983 */ /* 0x000ee80000300800 */
[----:B------:R-:W4:Y:S04]  /*14de0*/  LDL.LU R10, [R1+0x58] ;  /* 0x00005800010a7983 */ /* 0x000f280000300800 */
[----:B------:R-:W4:Y:S01]  /*14df0*/  LDL.LU R11, [R1+0x5c] ;  /* 0x00005c00010b7983 */ /* 0x000f220000300800 */
[----:B------:R-:W-:-:S02]  /*14e00*/  F2FP.F16.E4M3.UNPACK_B R16, R14 ;  /* 0x0000000eff10723e */ /* 0x000fc400020006ff */
[----:B------:R-:W-:Y:S02]  /*14e10*/  F2FP.F16.E4M3.UNPACK_B R17, R15 ;  /* 0x0000000fff11723e */ /* 0x000fe400020006ff */
[----:B------:R-:W-:Y:S01]  /*14e20*/  HMMA.16816.F32 R12, R24, R12, R20 ;  /* 0x0000000c180c723c */ /* 0x000fe20000001814 */
[----:B----4-:R-:W-:Y:S04]  /*14e30*/  STL.64 [R1+0x750], R10 ;  /* 0x0007500a01007387 */ /* 0x010fe80000100a00 */
[----:B---3--:R0:W-:Y:S04]  /*14e40*/  STL.64 [R1+0x748], R8 ;  /* 0x0007480801007387 */ /* 0x0081e80000100a00 */
[----:B0-----:R-:W3:Y:S04]  /*14e50*/  LDL.LU R8, [R1+0x60] ;  /* 0x0000600001087983 */ /* 0x001ee80000300800 */
[----:B------:R-:W3:Y:S04]  /*14e60*/  LDL.LU R9, [R1+0x64] ;  /* 0x0000640001097983 */ /* 0x000ee80000300800 */
[----:B------:R-:W3:Y:S04]  /*14e70*/  LDL.LU R10, [R1+0x68] ;  /* 0x00006800010a7983 */ /* 0x000ee80000300800 */
[----:B------:R-:W3:Y:S04]  /*14e80*/  LDL.LU R11, [R1+0x6c] ;  /* 0x00006c00010b7983 */ /* 0x000ee80000300800 */
[----:B------:R-:W4:Y:S04]  /*14e90*/  LDL.LU.64 R22, [R1+0x790] ;  /* 0x0007900001167983 */ /* 0x000f280000300a00 */
[----:B------:R-:W4:Y:S01]  /*14ea0*/  LDL.LU.64 R20, [R1+0x788] ;  /* 0x0007880001147983 */ /* 0x000f220000300a00 */
[----:B------:R-:W-:-:S02]  /*14eb0*/  F2FP.F16.E4M3.UNPACK_B R2, R18 ;  /* 0x00000012ff02723e */ /* 0x000fc400020006ff */
[----:B------:R-:W-:Y:S02]  /*14ec0*/  F2FP.F16.E4M3.UNPACK_B R3, R19 ;  /* 0x00000013ff03723e */ /* 0x000fe400020006ff */
[----:B----4-:R-:W-:Y:S01]  /*14ed0*/  HMMA.16816.F32 R16, R24, R16, R20 ;  /* 0x000000101810723c */ /* 0x010fe20000001814 */
[----:B------:R-:W4:Y:S04]  /*14ee0*/  LDL.LU.64 R22, [R1+0x780] ;  /* 0x0007800001167983 */ /* 0x000f280000300a00 */
[----:B------:R-:W3:Y:S01]  /*14ef0*/  LDL.LU.64 R20, [R1+0x778] ;  /* 0x0007780001147983 */ /* 0x000ee20000300a00 */
[----:B----4-:R-:W-:-:S03]  /*14f00*/  IMAD R0, R0, 0x100, R22 ;  /* 0x0000010000007824 */ /* 0x010fc600078e0216 */
[----:B------:R-:W4:Y:S01]  /*14f10*/  LDL.LU R22, [R1+0x770] ;  /* 0x0007700001167983 */ /* 0x000f220000300800 */
[C---:B--2---:R-:W-:Y:S01]  /*14f20*/  HMMA.16816.F32 R4, R24.reuse, R2, R4 ;  /* 0x000000021804723c */ /* 0x044fe20000001804 */
[----:B---3--:R-:W-:Y:S02]  /*14f30*/  F2FP.F16.E4M3.UNPACK_B R20, R20 ;  /* 0x00000014ff14723e */ /* 0x008fe400020006ff */
[----:B------:R-:W-:Y:S01]  /*14f40*/  F2FP.F16.E4M3.UNPACK_B R21, R21 ;  /* 0x00000015ff15723e */ /* 0x000fe200020006ff */
[----:B----4-:R-:W-:Y:S02]  /*14f50*/  IMAD R22, R22, 0x100, R29 ;  /* 0x0000010016167824 */ /* 0x010fe400078e021d */
[----:B------:R-:W2:Y:S04]  /*14f60*/  LDL.LU R29, [R1+0x76c] ;  /* 0x00076c00011d7983 */ /* 0x000ea80000300800 */
[----:B------:R-:W-:Y:S01]  /*14f70*/  HMMA.16816.F32 R8, R24, R20, R8 ;  /* 0x000000141808723c */ /* 0x000fe20000001808 */
[----:B--2---:R-:W-:-:S02]  /*14f80*/  IMAD R28, R28, 0x100, R29 ;  /* 0x000001001c1c7824 */ /* 0x004fc400078e021d */
[----:B------:R-:W2:Y:S10]  /*14f90*/  LDL.LU R29, [R1+0x768] ;  /* 0x00076800011d7983 */ /* 0x000eb40000300800 */
[----:B------:R-:W-:Y:S04]  /*14fa0*/  STL.64 [R1+0x20], R4 ;  /* 0x0000200401007387 */ /* 0x000fe80000100a00 */
[----:B------:R0:W-:Y:S04]  /*14fb0*/  STL.64 [R1+0x28], R6 ;  /* 0x0000280601007387 */ /* 0x0001e80000100a00 */
[----:B0-----:R-:W3:Y:S04]  /*14fc0*/  LDL.LU.64 R6, [R1+0x760] ;  /* 0x0007600001067983 */ /* 0x001ee80000300a00 */
[----:B------:R-:W4:Y:S04]  /*14fd0*/  LDL.LU.64 R4, [R1+0x758] ;  /* 0x0007580001047983 */ /* 0x000f280000300a00 */
[----:B------:R-:W2:Y:S04]  /*14fe0*/  LDL.LU R2, [R1+0x684] ;  /* 0x0006840001027983 */ /* 0x000ea80000300800 */
[----:B------:R-:W3:Y:S04]  /*14ff0*/  LDL R3, [R1+0xd8] ;  /* 0x0000d80001037983 */ /* 0x000ee80000100800 */
[----:B------:R-:W-:Y:S04]  /*15000*/  STL.64 [R1], R8 ;  /* 0x0000000801007387 */ /* 0x000fe80000100a00 */
[----:B------:R0:W-:Y:S04]  /*15010*/  STL.64 [R1+0x8], R10 ;  /* 0x0000080a01007387 */ /* 0x0001e80000100a00 */
[----:B0-----:R-:W4:Y:S04]  /*15020*/  LDL.LU.64 R10, [R1+0x750] ;  /* 0x00075000010a7983 */ /* 0x001f280000300a00 */
[----:B------:R-:W4:Y:S01]  /*15030*/  LDL.LU.64 R8, [R1+0x748] ;  /* 0x0007480001087983 */ /* 0x000f220000300a00 */
[----:B--2---:R-:W-:Y:S01]  /*15040*/  IMAD R23, R23, 0x100, R2 ;  /* 0x0000010017177824 */ /* 0x004fe200078e0202 */
[----:B---3--:R-:W-:-:S02]  /*15050*/  F2FP.F16.E4M3.UNPACK_B R2, R3 ;  /* 0x00000003ff02723e */ /* 0x008fc400020006ff */
[----:B------:R-:W-:-:S07]  /*15060*/  F2FP.F16.E4M3.UNPACK_B R3, R6 ;  /* 0x00000006ff03723e */ /* 0x000fce00020006ff */
[----:B----4-:R-:W-:Y:S01]  /*15070*/  HMMA.16816.F32 R24, R24, R2, R8 ;  /* 0x000000021818723c */ /* 0x010fe20000001808 */
[----:B------:R-:W2:Y:S04]  /*15080*/  LDL.LU.64 R10, [R1+0x740] ;  /* 0x00074000010a7983 */ /* 0x000ea80000300a00 */
[----:B------:R-:W2:Y:S01]  /*15090*/  LDL.LU.64 R8, [R1+0x738] ;  /* 0x0007380001087983 */ /* 0x000ea20000300a00 */
[----:B------:R-:W-:Y:S02]  /*150a0*/  F2FP.F16.E4M3.UNPACK_B R4, R4.H1 ;  /* 0x00000004ff04723e */ /* 0x000fe400030006ff */
[----:B------:R-:W-:Y:S01]  /*150b0*/  F2FP.F16.E4M3.UNPACK_B R5, R5.H1 ;  /* 0x00000005ff05723e */ /* 0x000fe200030006ff */
[----:B------:R-:W3:Y:S01]  /*150c0*/  LDL.LU R2, [R1+0x98] ;  /* 0x0000980001027983 */ /* 0x000ee20000300800 */
[----:B------:R-:W-:-:S02]  /*150d0*/  F2FP.F16.E4M3.UNPACK_B R20, R0 ;  /* 0x00000000ff14723e */ /* 0x000fc400020006ff */
[----:B------:R-:W-:Y:S01]  /*150e0*/  F2FP.F16.E4M3.UNPACK_B R22, R22 ;  /* 0x00000016ff16723e */ /* 0x000fe200020006ff */
[----:B------:R-:W4:Y:S01]  /*150f0*/  LDL.LU R3, [R1+0x9c] ;  /* 0x00009c0001037983 */ /* 0x000f220000300800 */
[----:B------:R-:W-:Y:S01]  /*15100*/  F2FP.F16.E4M3.UNPACK_B R21, R28 ;  /* 0x0000001cff15723e */ /* 0x000fe200020006ff */
[----:B------:R-:W0:Y:S01]  /*15110*/  LDC R0, c[0x0][0x238] ;  /* 0x00008e00ff007b82 */ /* 0x000e220000000800 */
[----:B------:R-:W-:Y:S02]  /*15120*/  F2FP.F16.E4M3.UNPACK_B R23, R23 ;  /* 0x00000017ff17723e */ /* 0x000fe400020006ff */
[----:B------:R-:W-:-:S05]  /*15130*/  F2FP.F16.E4M3.UNPACK_B R28, R7.H1 ;  /* 0x00000007ff1c723e */ /* 0x000fca00030006ff */
[----:B------:R1:W-:Y:S04]  /*15140*/  STL.64 [R1+0x710], R26 ;  /* 0x0007101a01007387 */ /* 0x0003e80000100a00 */
[----:B-1----:R-:W4:Y:S04]  /*15150*/  LDL.LU R26, [R1+0xa8] ;  /* 0x0000a800011a7983 */ /* 0x002f280000300800 */
[----:B------:R-:W4:Y:S04]  /*15160*/  LDL.LU R27, [R1+0xac] ;  /* 0x0000ac00011b7983 */ /* 0x000f280000300800 */
[----:B------:R-:W-:Y:S01]  /*15170*/  STL.64 [R1+0x708], R24 ;  /* 0x0007081801007387 */ /* 0x000fe20000100a00 */
[----:B--2---:R-:W-:Y:S03]  /*15180*/  HMMA.16816.F32 R4, R20, R4, R8 ;  /* 0x000000041404723c */ /* 0x004fe60000001808 */
[----:B------:R-:W2:Y:S04]  /*15190*/  LDL.LU.64 R10, [R1+0x730] ;  /* 0x00073000010a7983 */ /* 0x000ea80000300a00 */
[----:B------:R-:W2:-:S15]  /*151a0*/  LDL.LU.64 R8, [R1+0x728] ;  /* 0x0007280001087983 */ /* 0x000e9e0000300a00 */
[----:B------:R-:W-:-:S01]  /*151b0*/  NOP ;  /* 0x0000000000007918 */ /* 0x000fc20000000000 */
[----:B------:R-:W-:Y:S04]  /*151c0*/  STL.64 [R1+0x100], R4 ;  /* 0x0001000401007387 */ /* 0x000fe80000100a00 */
[----:B------:R1:W-:Y:S04]  /*151d0*/  STL.64 [R1+0x108], R6 ;  /* 0x0001080601007387 */ /* 0x0003e80000100a00 */
[----:B-1----:R-:W2:Y:S04]  /*151e0*/  LDL.LU.64 R6, [R1+0x720] ;  /* 0x0007200001067983 */ /* 0x002ea80000300a00 */
[----:B------:R-:W2:Y:S01]  /*151f0*/  LDL.LU.64 R4, [R1+0x718] ;  /* 0x0007180001047983 */ /* 0x000ea20000300a00 */
[----:B------:R-:W-:-:S02]  /*15200*/  F2FP.F16.E4M3.UNPACK_B R29, R29.H1 ;  /* 0x0000001dff1d723e */ /* 0x000fc400030006ff */
[----:B---3--:R-:W-:Y:S02]  /*15210*/  F2FP.F16.E4M3.UNPACK_B R2, R2.H1 ;  /* 0x00000002ff02723e */ /* 0x008fe400030006ff */
[----:B----4-:R-:W-:-:S03]  /*15220*/  F2FP.F16.E4M3.UNPACK_B R3, R3.H1 ;  /* 0x00000003ff03723e */ /* 0x010fc600030006ff */
[C---:B--2---:R-:W-:Y:S01]  /*15230*/  HMMA.16816.F32 R4, R20.reuse, R28, R4 ;  /* 0x0000001c1404723c */ /* 0x044fe20000001804 */
[----:B------:R-:W2:Y:S04]  /*15240*/  LDL.LU R28, [R1+0xb8] ;  /* 0x0000b800011c7983 */ /* 0x000ea80000300800 */
[----:B------:R-:W3:Y:S01]  /*15250*/  LDL.LU R29, [R1+0xbc] ;  /* 0x0000bc00011d7983 */ /* 0x000ee20000300800 */
[----:B------:R-:W-:-:S15]  /*15260*/  HMMA.16816.F32 R8, R20, R2, R8 ;  /* 0x000000021408723c */ /* 0x000fde0000001808 */
[----:B------:R-:W-:-:S02]  /*15270*/  NOP ;  /* 0x0000000000007918 */ /* 0x000fc40000000000 */
[----:B------:R1:W-:Y:S04]  /*15280*/  STL.64 [R1+0xf0], R4 ;  /* 0x0000f00401007387 */ /* 0x0003e80000100a00 */
[----:B------:R4:W-:Y:S01]  /*15290*/  STL.64 [R1+0xf8], R6 ;  /* 0x0000f80601007387 */ /* 0x0009e20000100a00 */
[----:B-1----:R-:W-:-:S03]  /*152a0*/  F2FP.F16.E4M3.UNPACK_B R4, R26.H1 ;  /* 0x0000001aff04723e */ /* 0x002fc600030006ff */
[----:B----4-:R-:W4:Y:S01]  /*152b0*/  LDL.LU R6, [R1+0xe8] ;  /* 0x0000e80001067983 */ /* 0x010f220000300800 */
[----:B------:R-:W-:-:S03]  /*152c0*/  F2FP.F16.E4M3.UNPACK_B R5, R27.H1 ;  /* 0x0000001bff05723e */ /* 0x000fc600030006ff */
[----:B------:R-:W4:Y:S04]  /*152d0*/  LDL.LU R7, [R1+0xec] ;  /* 0x0000ec0001077983 */ /* 0x000f280000300800 */
[----:B------:R-:W4:Y:S04]  /*152e0*/  LDL.LU R24, [R1+0x20] ;  /* 0x0000200001187983 */ /* 0x000f280000300800 */
[----:B------:R-:W4:Y:S04]  /*152f0*/  LDL.LU R25, [R1+0x24] ;  /* 0x0000240001197983 */ /* 0x000f280000300800 */
[----:B------:R-:W4:Y:S04]  /*15300*/  LDL.LU R26, [R1+0x28] ;  /* 0x00002800011a7983 */ /* 0x000f280000300800 */
[----:B------:R-:W4:Y:S04]  /*15310*/  LDL.LU R27, [R1+0x2c] ;  /* 0x00002c00011b7983 */ /* 0x000f280000300800 */
[----:B------:R1:W-:Y:S04]  /*15320*/  STL.64 [R1+0x10], R8 ;  /* 0x0000100801007387 */ /* 0x0003e80000100a00 */
[----:B------:R0:W-:Y:S01]  /*15330*/  STL.64 [R1+0x18], R10 ;  /* 0x0000180a01007387 */ /* 0x0001e20000100a00 */
[----:B------:R-:W-:Y:S03]  /*15340*/  HMMA.16816.F32 R12, R20, R4, R12 ;  /* 0x00000004140c723c */ /* 0x000fe6000000180c */
[----:B-1----:R-:W4:Y:S04]  /*15350*/  LDL.LU R8, [R1+0xd8] ;  /* 0x0000d80001087983 */ /* 0x002f280000300800 */
[----:B------:R-:W4:Y:S04]  /*15360*/  LDL.LU R9, [R1+0xdc] ;  /* 0x0000dc0001097983 */ /* 0x000f280000300800 */
[----:B0-----:R-:W4:Y:S04]  /*15370*/  LDL.LU R10, [R1+0x25c] ;  /* 0x00025c00010a7983 */ /* 0x001f280000300800 */
[----:B------:R-:W4:Y:S01]  /*15380*/  LDL.LU R11, [R1+0x260] ;  /* 0x00026000010b7983 */ /* 0x000f220000300800 */
[----:B--2---:R-:W-:-:S03]  /*15390*/  F2FP.F16.E4M3.UNPACK_B R2, R28.H1 ;  /* 0x0000001cff02723e */ /* 0x004fc600030006ff */
[----:B------:R-:W2:Y:S01]  /*153a0*/  LDL.LU R28, [R1+0x338] ;  /* 0x00033800011c7983 */ /* 0x000ea20000300800 */
[----:B---3--:R-:W-:-:S03]  /*153b0*/  F2FP.F16.E4M3.UNPACK_B R3, R29.H1 ;  /* 0x0000001dff03723e */ /* 0x008fc600030006ff */
[----:B------:R-:W3:Y:S04]  /*153c0*/  LDL.LU R29, [R1+0x264] ;  /* 0x00026400011d7983 */ /* 0x000ee80000300800 */
[----:B------:R-:W2:Y:S04]  /*153d0*/  LDL.LU R4, [R1+0xc8] ;  /* 0x0000c80001047983 */ /* 0x000ea80000300800 */
[----:B------:R-:W3:Y:S01]  /*153e0*/  LDL.LU R5, [R1+0xcc] ;  /* 0x0000cc0001057983 */ /* 0x000ee20000300800 */
[----:B------:R-:W-:Y:S03]  /*153f0*/  HMMA.16816.F32 R16, R20, R2, R16 ;  /* 0x000000021410723c */ /* 0x000fe60000001810 */
[----:B------:R0:W-:Y:S04]  /*15400*/  STL [R1+0x6b8], R12 ;  /* 0x0006b80c01007387 */ /* 0x0001e80000100800 */
[----:B0-----:R-:W3:Y:S01]  /*15410*/  LDL.LU R12, [R1+0x258] ;  /* 0x00025800010c7983 */ /* 0x001ee20000300800 */
[----:B----4-:R-:W-:-:S02]  /*15420*/  F2FP.F16.E4M3.UNPACK_B R2, R6.H1 ;  /* 0x00000006ff02723e */ /* 0x010fc400030006ff */
[----:B------:R-:W-:Y:S01]  /*15430*/  F2FP.F16.E4M3.UNPACK_B R3, R7.H1 ;  /* 0x00000007ff03723e */ /* 0x000fe200030006ff */
        /* <DEDUP_REMOVED lines=12> */
[----:B------:R-:W-:Y:S01]  /*15500*/  STL [R1+0x6bc], R19 ;  /* 0x0006bc1301007387 */ /* 0x000fe20000100800 */
[----:B--2---:R-:W-:-:S02]  /*15510*/  F2FP.F16.E4M3.UNPACK_B R4, R4.H1 ;  /* 0x00000004ff04723e */ /* 0x004fc400030006ff */
[----:B---3--:R-:W-:-:S07]  /*15520*/  F2FP.F16.E4M3.UNPACK_B R5, R5.H1 ;  /* 0x00000005ff05723e */ /* 0x008fce00030006ff */
[----:B------:R-:W-:Y:S01]  /*15530*/  HMMA.16816.F32 R4, R20, R4, R24 ;  /* 0x000000041404723c */ /* 0x000fe20000001818 */
[----:B------:R-:W2:Y:S04]  /*15540*/  LDL.LU.64 R26, [R1+0x710] ;  /* 0x00071000011a7983 */ /* 0x000ea80000300a00 */
[----:B------:R-:W2:-:S15]  /*15550*/  LDL.LU.64 R24, [R1+0x708] ;  /* 0x0007080001187983 */ /* 0x000e9e0000300a00 */
[----:B------:R-:W-:-:S03]  /*15560*/  NOP ;  /* 0x0000000000007918 */ /* 0x000fc60000000000 */
[----:B------:R0:W-:Y:S04]  /*15570*/  STL [R1+0x6d8], R4 ;  /* 0x0006d80401007387 */ /* 0x0001e80000100800 */
[----:B------:R1:W-:Y:S04]  /*15580*/  STL [R1+0x6d4], R5 ;  /* 0x0006d40501007387 */ /* 0x0003e80000100800 */
[----:B------:R3:W-:Y:S04]  /*15590*/  STL [R1+0x6d0], R6 ;  /* 0x0006d00601007387 */ /* 0x0007e80000100800 */
[----:B------:R3:W-:Y:S04]  /*155a0*/  STL [R1+0x6cc], R7 ;  /* 0x0006cc0701007387 */ /* 0x0007e80000100800 */
[----:B0-----:R-:W2:Y:S04]  /*155b0*/  LDL.LU R4, [R1] ;  /* 0x0000000001047983 */ /* 0x001ea80000300800 */
[----:B-1----:R-:W2:Y:S04]  /*155c0*/  LDL.LU R5, [R1+0x4] ;  /* 0x0000040001057983 */ /* 0x002ea80000300800 */
[----:B---3--:R-:W2:Y:S04]  /*155d0*/  LDL.LU R6, [R1+0x8] ;  /* 0x0000080001067983 */ /* 0x008ea80000300800 */
[----:B------:R-:W2:Y:S01]  /*155e0*/  LDL.LU R7, [R1+0xc] ;  /* 0x00000c0001077983 */ /* 0x000ea20000300800 */
[----:B------:R-:W-:-:S02]  /*155f0*/  F2FP.F16.E4M3.UNPACK_B R8, R8.H1 ;  /* 0x00000008ff08723e */ /* 0x000fc400030006ff */
[----:B------:R-:W-:Y:S01]  /*15600*/  F2FP.F16.E4M3.UNPACK_B R9, R9.H1 ;  /* 0x00000009ff09723e */ /* 0x000fe200030006ff */
[----:B------:R-:W-:Y:S01]  /*15610*/  IMAD.SHL.U32 R0, R0, 0x40, RZ ;  /* 0x0000004000007824 */ /* 0x000fe200078e00ff */
[----:B----4-:R-:W-:Y:S02]  /*15620*/  IADD3 R14, P1, R14, UR4, RZ ;  /* 0x000000040e0e7c10 */ /* 0x010fe4000ff3e0ff */
[----:B------:R-:W-:Y:S02]  /*15630*/  IADD3 R13, P2, R13, UR4, RZ ;  /* 0x000000040d0d7c10 */ /* 0x000fe4000ff5e0ff */
[----:B------:R-:W-:Y:S02]  /*15640*/  IADD3 R15, P6, R15, UR4, RZ ;  /* 0x000000040f0f7c10 */ /* 0x000fe4000ffde0ff */
[----:B------:R-:W-:Y:S02]  /*15650*/  IADD3 R12, P3, R12, UR4, RZ ;  /* 0x000000040c0c7c10 */ /* 0x000fe4000ff7e0ff */
[----:B------:R-:W-:Y:S01]  /*15660*/  IADD3 R10, P4, R10, UR4, RZ ;  /* 0x000000040a0a7c10 */ /* 0x000fe2000ff9e0ff */
[----:B------:R-:W-:Y:S01]  /*15670*/  VIADD R16, R16, 0xffffffff ;  /* 0xffffffff10107836 */ /* 0x000fe20000000000 */
[----:B------:R-:W-:-:S04]  /*15680*/  IADD3 R18, P0, R0, R18, RZ ;  /* 0x0000001200127210 */ /* 0x000fc80007f1e0ff */
[----:B------:R-:W-:Y:S01]  /*15690*/  LEA.HI.X.SX32 R17, R0, R17, 0x1, P0 ;  /* 0x0000001100117211 */ /* 0x000fe200000f0eff */
[----:B--2---:R-:W-:-:S15]  /*156a0*/  HMMA.16816.F32 R4, R20, R2, R4 ;  /* 0x000000021404723c */ /* 0x004fde0000001804 */
[----:B------:R-:W-:-:S08]  /*156b0*/  NOP ;  /* 0x0000000000007918 */ /* 0x000fd00000000000 */
[----:B------:R-:W-:Y:S04]  /*156c0*/  STL.64 [R1+0x110], R4 ;  /* 0x0001100401007387 */ /* 0x000fe80000100a00 */
[----:B------:R0:W-:Y:S02]  /*156d0*/  STL.64 [R1+0x118], R6 ;  /* 0x0001180601007387 */ /* 0x0001e40000100a00 */
[----:B0-----:R-:W-:Y:S02]  /*156e0*/  HMMA.16816.F32 R4, R20, R8, R24 ;  /* 0x000000081404723c */ /* 0x001fe40000001818 */
[----:B------:R-:W-:-:S15]  /*156f0*/  STL [R1+0x134], R18 ;  /* 0x0001341201007387 */ /* 0x000fde0000100800 */
[----:B------:R-:W-:-:S06]  /*15700*/  NOP ;  /* 0x0000000000007918 */ /* 0x000fcc0000000000 */
[----:B------:R-:W-:Y:S04]  /*15710*/  STL.64 [R1+0x120], R4 ;  /* 0x0001200401007387 */ /* 0x000fe80000100a00 */
[----:B------:R-:W-:Y:S04]  /*15720*/  STL.64 [R1+0x128], R6 ;  /* 0x0001280601007387 */ /* 0x000fe80000100a00 */
[----:B------:R-:W-:Y:S04]  /*15730*/  STL [R1+0x334], R16 ;  /* 0x0003341001007387 */ /* 0x000fe80000100800 */
[----:B------:R-:W-:Y:S04]  /*15740*/  STL [R1+0x130], R17 ;  /* 0x0001301101007387 */ /* 0x000fe80000100800 */
[----:B------:R-:W-:Y:S04]  /*15750*/  STL [R1+0x24c], R15 ;  /* 0x00024c0f01007387 */ /* 0x000fe80000100800 */
[----:B------:R-:W-:Y:S04]  /*15760*/  STL [R1+0x250], R14 ;  /* 0x0002500e01007387 */ /* 0x000fe80000100800 */
[----:B------:R-:W-:Y:S04]  /*15770*/  STL [R1+0x254], R13 ;  /* 0x0002540d01007387 */ /* 0x000fe80000100800 */
[----:B------:R-:W-:Y:S04]  /*15780*/  STL [R1+0x258], R12 ;  /* 0x0002580c01007387 */ /* 0x000fe80000100800 */
[----:B------:R-:W-:Y:S04]  /*15790*/  STL [R1+0x25c], R10 ;  /* 0x00025c0a01007387 */ /* 0x000fe80000100800 */
[----:B------:R-:W2:Y:S01]  /*157a0*/  LDL.LU R0, [R1+0x340] ;  /* 0x0003400001007983 */ /* 0x000ea20000300800 */
[----:B------:R-:W-:-:S02]  /*157b0*/  USHF.R.S32.HI UR5, URZ, 0x1f, UR4 ;  /* 0x0000001f3f057899 */ /* 0x000fc40008011404 */
[----:B------:R-:W-:-:S04]  /*157c0*/  IADD3 R11, P5, R11, UR4, RZ ;  /* 0x000000040b0b7c10 */ /* 0x000fc8000ffbe0ff */
[----:B------:R-:W-:Y:S01]  /*157d0*/  IADD3.X R28, R28, UR5, RZ, P6, !PT ;  /* 0x000000051c1c7c10 */ /* 0x000fe2000b7fe4ff */
[----:B------:R-:W-:Y:S04]  /*157e0*/  STL [R1+0x260], R11 ;  /* 0x0002600b01007387 */ /* 0x000fe80000100800 */
[----:B--2---:R0:W-:Y:S04]  /*157f0*/  STL [R1+0x6fc], R0 ;  /* 0x0006fc0001007387 */ /* 0x0041e80000100800 */
[----:B------:R-:W-:Y:S04]  /*15800*/  STL [R1+0x338], R28 ;  /* 0x0003381c01007387 */ /* 0x000fe80000100800 */
[----:B0-----:R-:W2:Y:S01]  /*15810*/  LDL.LU R0, [R1+0x268] ;  /* 0x0002680001007983 */ /* 0x001ea20000300800 */
[----:B------:R-:W-:-:S05]  /*15820*/  IADD3 R29, P6, R29, UR4, RZ ;  /* 0x000000041d1d7c10 */ /* 0x000fca000ffde0ff */
[----:B------:R-:W-:Y:S04]  /*15830*/  STL [R1+0x264], R29 ;  /* 0x0002641d01007387 */ /* 0x000fe80000100800 */
[----:B--2---:R0:W-:Y:S04]  /*15840*/  STL [R1+0x700], R0 ;  /* 0x0007000001007387 */ /* 0x0041e80000100800 */
[----:B0-----:R-:W2:Y:S04]  /*15850*/  LDL.LU R0, [R1+0x33c] ;  /* 0x00033c0001007983 */ /* 0x001ea80000300800 */
[----:B------:R-:W3:Y:S04]  /*15860*/  LDL.LU R20, [R1+0x26c] ;  /* 0x00026c0001147983 */ /* 0x000ee80000300800 */
[----:B------:R-:W4:Y:S04]  /*15870*/  LDL.LU R21, [R1+0x344] ;  /* 0x0003440001157983 */ /* 0x000f280000300800 */
        /* <DEDUP_REMOVED lines=12> */
[----:B------:R-:W3:Y:S01]  /*15940*/  LDL.LU R5, [R1+0x288] ;  /* 0x0002880001057983 */ /* 0x000ee20000300800 */
[----:B------:R-:W-:-:S03]  /*15950*/  ISETP.NE.U32.AND P0, PT, R16, RZ, PT ;  /* 0x000000ff1000720c */ /* 0x000fc60003f05070 */
        /* <DEDUP_REMOVED lines=13> */
[----:B--2---:R-:W-:-:S05]  /*15a30*/  IADD3.X R0, R0, UR5, RZ, P1, !PT ;  /* 0x0000000500007c10 */ /* 0x004fca0008ffe4ff */
[----:B------:R0:W-:Y:S04]  /*15a40*/  STL [R1+0x33c], R0 ;  /* 0x00033c0001007387 */ /* 0x0001e80000100800 */
[----:B0-----:R-:W2:Y:S02]  /*15a50*/  LDL.LU R0, [R1+0x700] ;  /* 0x0007000001007983 */ /* 0x001ea40000300800 */
[----:B--2---:R-:W-:-:S05]  /*15a60*/  IADD3 R0, P1, R0, UR4, RZ ;  /* 0x0000000400007c10 */ /* 0x004fca000ff3e0ff */
[----:B------:R0:W-:Y:S04]  /*15a70*/  STL [R1+0x268], R0 ;  /* 0x0002680001007387 */ /* 0x0001e80000100800 */
[----:B0-----:R-:W2:Y:S01]  /*15a80*/  LDL.LU R0, [R1+0x6fc] ;  /* 0x0006fc0001007983 */ /* 0x001ea20000300800 */
[----:B----4-:R-:W-:Y:S02]  /*15a90*/  IADD3.X R21, R21, UR5, RZ, P3, !PT ;  /* 0x0000000515157c10 */ /* 0x010fe40009ffe4ff */
[----:B---3--:R-:W-:Y:S02]  /*15aa0*/  IADD3 R22, P3, R22, UR4, RZ ;  /* 0x0000000416167c10 */ /* 0x008fe4000ff7e0ff */
[----:B------:R-:W-:Y:S02]  /*15ab0*/  IADD3.X R23, R23, UR5, RZ, P4, !PT ;  /* 0x0000000517177c10 */ /* 0x000fe4000a7fe4ff */
[----:B------:R-:W-:-:S02]  /*15ac0*/  IADD3 R8, P4, R8, UR4, RZ ;  /* 0x0000000408087c10 */ /* 0x000fc4000ff9e0ff */
[----:B------:R-:W-:Y:S02]  /*15ad0*/  IADD3.X R9, R9, UR5, RZ, P5, !PT ;  /* 0x0000000509097c10 */ /* 0x000fe4000affe4ff */
[----:B------:R-:W-:Y:S02]  /*15ae0*/  IADD3 R24, P5, R24, UR4, RZ ;  /* 0x0000000418187c10 */ /* 0x000fe4000ffbe0ff */
[----:B------:R-:W-:Y:S02]  /*15af0*/  IADD3.X R25, R25, UR5, RZ, P6, !PT ;  /* 0x0000000519197c10 */ /* 0x000fe4000b7fe4ff */
[----:B------:R-:W-:Y:S02]  /*15b00*/  IADD3 R26, P6, R26, UR4, RZ ;  /* 0x000000041a1a7c10 */ /* 0x000fe4000ffde0ff */
        /* <DEDUP_REMOVED lines=12> */
[----:B--2---:R-:W-:Y:S02]  /*15bd0*/  IADD3.X R0, R0, UR5, RZ, P2, !PT ;  /* 0x0000000500007c10 */ /* 0x004fe400097fe4ff */
[----:B------:R-:W-:-:S03]  /*15be0*/  IADD3 R20, P2, R20, UR4, RZ ;  /* 0x0000000414147c10 */ /* 0x000fc6000ff5e0ff */
[----:B------:R0:W-:Y:S04]  /*15bf0*/  STL [R1+0x340], R0 ;  /* 0x0003400001007387 */ /* 0x0001e80000100800 */
[----:B------:R-:W-:Y:S04]  /*15c00*/  STL [R1+0x26c], R20 ;  /* 0x00026c1401007387 */ /* 0x000fe80000100800 */
[----:B------:R-:W-:Y:S04]  /*15c10*/  STL [R1+0x344], R21 ;  /* 0x0003441501007387 */ /* 0x000fe80000100800 */
[----:B------:R-:W-:Y:S01]  /*15c20*/  STL [R1+0x270], R22 ;  /* 0x0002701601007387 */ /* 0x000fe20000100800 */
[----:B------:R-:W-:-:S03]  /*15c30*/  IADD3.X R3, R3, UR5, RZ, P2, !PT ;  /* 0x0000000503037c10 */ /* 0x000fc600097fe4ff */
[----:B------:R-:W-:Y:S01]  /*15c40*/  STL [R1+0x348], R23 ;  /* 0x0003481701007387 */ /* 0x000fe20000100800 */
[----:B------:R-:W-:-:S03]  /*15c50*/  IADD3 R7, P2, R7, UR4, RZ ;  /* 0x0000000407077c10 */ /* 0x000fc6000ff5e0ff */
        /* <DEDUP_REMOVED lines=23> */
[----:B0-----:R-:W2:Y:S01]  /*15dd0*/  LDL.LU R0, [R1+0x2a8] ;  /* 0x0002a80001007983 */ /* 0x001ea20000300800 */
[----:B------:R-:W-:-:S02]  /*15de0*/  IADD3.X R11, R11, UR5, RZ, P3, !PT ;  /* 0x000000050b0b7c10 */ /* 0x000fc40009ffe4ff */
[----:B------:R-:W-:-:S03]  /*15df0*/  IADD3 R28, P3, R28, UR4, RZ ;  /* 0x000000041c1c7c10 */ /* 0x000fc6000ff7e0ff */
[----:B------:R-:W-:Y:S04]  /*15e00*/  STL [R1+0x370], R11 ;  /* 0x0003700b01007387 */ /* 0x000fe80000100800 */
[----:B--2---:R0:W-:Y:S04]  /*15e10*/  STL [R1+0x6f4], R0 ;  /* 0x0006f40001007387 */ /* 0x0041e80000100800 */
[----:B------:R-:W-:Y:S04]  /*15e20*/  STL [R1+0x2a0], R28 ;  /* 0x0002a01c01007387 */ /* 0x000fe80000100800 */
[----:B0-----:R-:W2:Y:S01]  /*15e30*/  LDL.LU R0, [R1+0x378] ;  /* 0x0003780001007983 */ /* 0x001ea20000300800 */
[----:B------:R-:W-:-:S05]  /*15e40*/  IADD3.X R29, R29, UR5, RZ, P4, !PT ;  /* 0x000000051d1d7c10 */ /* 0x000fca000a7fe4ff */
[----:B------:R-:W-:Y:S04]  /*15e50*/  STL [R1+0x374], R29 ;  /* 0x0003741d01007387 */ /* 0x000fe80000100800 */
[----:B--2---:R0:W-:Y:S04]  /*15e60*/  STL [R1+0x6f8], R0 ;  /* 0x0006f80001007387 */ /* 0x0041e80000100800 */
[----:B0-----:R-:W2:Y:S04]  /*15e70*/  LDL.LU R0, [R1+0x2a4] ;  /* 0x0002a40001007983 */ /* 0x001ea80000300800 */
[----:B------:R-:W3:Y:S04]  /*15e80*/  LDL.LU R20, [R1+0x37c] ;  /* 0x00037c0001147983 */ /* 0x000ee80000300800 */
        /* <DEDUP_REMOVED lines=26> */
[----:B------:R-:W4:Y:S01]  /*16030*/  LDL.LU R29, [R1+0x2e0] ;  /* 0x0002e000011d7983 */ /* 0x000f220000300800 */
[----:B--2---:R-:W-:-:S05]  /*16040*/  IADD3 R0, P4, R0, UR4, RZ ;  /* 0x0000000400007c10 */ /* 0x004fca000ff9e0ff */
[----:B------:R0:W-:Y:S04]  /*16050*/  STL [R1+0x2a4], R0 ;  /* 0x0002a40001007387 */ /* 0x0001e80000100800 */
[----:B0-----:R-:W2:Y:S02]  /*16060*/  LDL.LU R0, [R1+0x6f8] ;  /* 0x0006f80001007983 */ /* 0x001ea40000300800 */
[----:B--2---:R-:W-:-:S05]  /*16070*/  IADD3.X R0, R0, UR5, RZ, P5, !PT ;  /* 0x0000000500007c10 */ /* 0x004fca000affe4ff */
[----:B------:R0:W-:Y:S04]  /*16080*/  STL [R1+0x378], R0 ;  /* 0x0003780001007387 */ /* 0x0001e80000100800 */
[----:B0-----:R-:W2:Y:S01]  /*16090*/  LDL.LU R0, [R1+0x6f4] ;  /* 0x0006f40001007983 */ /* 0x001ea20000300800 */
[----:B---3--:R-:W-:Y:S02]  /*160a0*/  IADD3.X R20, R20, UR5, RZ, P6, !PT ;  /* 0x0000000514147c10 */ /* 0x008fe4000b7fe4ff */
[----:B----4-:R-:W-:Y:S02]  /*160b0*/  IADD3 R21, P6, R21, UR4, RZ ;  /* 0x0000000415157c10 */ /* 0x010fe4000ffde0ff */
        /* <DEDUP_REMOVED lines=19> */
[----:B------:R-:W-:-:S02]  /*161f0*/  IADD3.X R28, R28, UR5, RZ, P1, !PT ;  /* 0x000000051c1c7c10 */ /* 0x000fc40008ffe4ff */
[----:B------:R-:W-:Y:S02]  /*16200*/  IADD3 R11, P6, R11, UR4, RZ ;  /* 0x000000040b0b7c10 */ /* 0x000fe4000ffde0ff */
[----:B--2---:R-:W-:-:S05]  /*16210*/  IADD3 R0, P5, R0, UR4, RZ ;  /* 0x0000000400007c10 */ /* 0x004fca000ffbe0ff */
        /* <DEDUP_REMOVED lines=31> */
[----:B------:R-:W-:Y:S04]  /*16410*/  STL [R1+0x2dc], R11 ;  /* 0x0002dc0b01007387 */ /* 0x000fe80000100800 */
[----:B0-----:R-:W2:Y:S04]  /*16420*/  LDL.LU R28, [R1+0x3b4] ;  /* 0x0003b400011c7983 */ /* 0x001ea80000300800 */
[----:B------:R-:W3:Y:S01]  /*16430*/  LDL.LU R0, [R1+0x3b8] ;  /* 0x0003b80001007983 */ /* 0x000ee20000300800 */
[----:B------:R-:W-:-:S03]  /*16440*/  IADD3 R29, P1, R29, UR4, RZ ;  /* 0x000000041d1d7c10 */ /* 0x000fc6000ff3e0ff */
[----:B---3--:R0:W-:Y:S04]  /*16450*/  STL [R1+0x6f0], R0 ;  /* 0x0006f00001007387 */ /* 0x0081e80000100800 */
[----:B------:R1:W-:Y:S04]  /*16460*/  STL [R1+0x2e0], R29 ;  /* 0x0002e01d01007387 */ /* 0x0003e80000100800 */
[----:B0-----:R-:W3:Y:S04]  /*16470*/  LDL.LU R0, [R1+0x2e4] ;  /* 0x0002e40001007983 */ /* 0x001ee80000300800 */
        /* <DEDUP_REMOVED lines=19> */
[----:B--2---:R-:W-:-:S03]  /*165b0*/  IADD3.X R28, R28, UR5, RZ, P2, !PT ;  /* 0x000000051c1c7c10 */ /* 0x004fc600097fe4ff */
[----:B------:R-:W2:Y:S04]  /*165c0*/  LDL.LU R16, [R1+0x3e0] ;  /* 0x0003e00001107983 */ /* 0x000ea80000300800 */
[----:B------:R-:W2:Y:S04]  /*165d0*/  LDL.LU R15, [R1+0x310] ;  /* 0x00031000010f7983 */ /* 0x000ea80000300800 */
[----:B------:R-:W2:Y:S04]  /*165e0*/  LDL.LU R14, [R1+0x3e4] ;  /* 0x0003e400010e7983 */ /* 0x000ea80000300800 */
[----:B------:R-:W2:Y:S04]  /*165f0*/  LDL.LU R13, [R1+0x314] ;  /* 0x00031400010d7983 */ /* 0x000ea80000300800 */
[----:B------:R-:W2:Y:S04]  /*16600*/  LDL.LU R12, [R1+0x3e8] ;  /* 0x0003e800010c7983 */ /* 0x000ea80000300800 */
[----:B------:R-:W2:Y:S04]  /*16610*/  LDL.LU R10, [R1+0x318] ;  /* 0x00031800010a7983 */ /* 0x000ea80000300800 */
[----:B------:R-:W2:Y:S04]  /*16620*/  LDL.LU R11, [R1+0x3ec] ;  /* 0x0003ec00010b7983 */ /* 0x000ea80000300800 */
[----:B-1----:R-:W2:Y:S04]  /*16630*/  LDL.LU R29, [R1+0x408] ;  /* 0x00040800011d7983 */ /* 0x002ea80000300800 */
[----:B------:R0:W-:Y:S04]  /*16640*/  STL [R1+0x3b4], R28 ;  /* 0x0003b41c01007387 */ /* 0x0001e80000100800 */
[----:B0-----:R-:W2:Y:S01]  /*16650*/  LDL.LU R28, [R1+0x3f0] ;  /* 0x0003f000011c7983 */ /* 0x001ea20000300800 */
[----:B---3--:R-:W-:-:S05]  /*16660*/  IADD3 R0, P2, R0, UR4, RZ ;  /* 0x0000000400007c10 */ /* 0x008fca000ff5e0ff */
[----:B------:R0:W-:Y:S04]  /*16670*/  STL [R1+0x2e4], R0 ;  /* 0x0002e40001007387 */ /* 0x0001e80000100800 */
[----:B0-----:R-:W3:Y:S01]  /*16680*/  LDL.LU R0, [R1+0x6f0] ;  /* 0x0006f00001007983 */ /* 0x001ee20000300800 */
[----:B----4-:R-:W-:Y:S02]  /*16690*/  IADD3.X R21, R21, UR5, RZ, P4, !PT ;  /* 0x0000000515157c10 */ /* 0x010fe4000a7fe4ff */
        /* <DEDUP_REMOVED lines=15> */
[----:B--2---:R-:W-:Y:S02]  /*16790*/  IADD3.X R16, R16, UR5, RZ, P1, !PT ;  /* 0x0000000510107c10 */ /* 0x004fe40008ffe4ff */
[----:B------:R-:W-:Y:S02]  /*167a0*/  IADD3 R15, P1, R15, UR4, RZ ;  /* 0x000000040f0f7c10 */ /* 0x000fe4000ff3e0ff */
[----:B------:R-:W-:Y:S02]  /*167b0*/  IADD3.X R14, R14, UR5, RZ, P2, !PT ;  /* 0x000000050e0e7c10 */ /* 0x000fe400097fe4ff */
[----:B------:R-:W-:Y:S02]  /*167c0*/  IADD3 R13, P2, R13, UR4, RZ ;  /* 0x000000040d0d7c10 */ /* 0x000fe4000ff5e0ff */
[----:B------:R-:W-:Y:S02]  /*167d0*/  IADD3.X R11, R11, UR5, RZ, P4, !PT ;  /* 0x000000050b0b7c10 */ /* 0x000fe4000a7fe4ff */
[----:B------:R-:W-:-:S02]  /*167e0*/  IADD3 R29, P4, R29, UR4, RZ ;  /* 0x000000041d1d7c10 */ /* 0x000fc4000ff9e0ff */
[----:B---3--:R-:W-:Y:S02]  /*167f0*/  IADD3.X R0, R0, UR5, RZ, P3, !PT ;  /* 0x0000000500007c10 */ /* 0x008fe40009ffe4ff */
[----:B------:R-:W-:-:S03]  /*16800*/  IADD3 R20, P3, R20, UR4, RZ ;  /* 0x0000000414147c10 */ /* 0x000fc6000ff7e0ff */
        /* <DEDUP_REMOVED lines=19> */
[----:B------:R-:W-:Y:S04]  /*16940*/  STL [R1+0x3d8], R4 ;  /* 0x0003d80401007387 */ /* 0x000fe80000100800 */
        /* <DEDUP_REMOVED lines=12> */
[----:B------:R-:W-:Y:S04]  /*16a10*/  STL [R1+0x3ec], R11 ;  /* 0x0003ec0b01007387 */ /* 0x000fe80000100800 */
[----:B------:R-:W3:Y:S01]  /*16a20*/  LDL.LU R0, [R1+0x418] ;  /* 0x0004180001007983 */ /* 0x000ee20000300800 */
[----:B------:R-:W-:-:S03]  /*16a30*/  IADD3.X R28, R28, UR5, RZ, P5, !PT ;  /* 0x000000051c1c7c10 */ /* 0x000fc6000affe4ff */
[----:B---3--:R0:W-:Y:S04]  /*16a40*/  STL [R1+0x6ec], R0 ;  /* 0x0006ec0001007387 */ /* 0x0081e80000100800 */
[----:B0-----:R-:W3:Y:S04]  /*16a50*/  LDL.LU R0, [R1+0x3f4] ;  /* 0x0003f40001007983 */ /* 0x001ee80000300800 */
[----:B------:R0:W-:Y:S04]  /*16a60*/  STL [R1+0x3f0], R28 ;  /* 0x0003f01c01007387 */ /* 0x0001e80000100800 */
        /* <DEDUP_REMOVED lines=19> */
[----:B--2---:R-:W-:-:S03]  /*16ba0*/  IADD3 R29, P5, R29, UR4, RZ ;  /* 0x000000041d1d7c10 */ /* 0x004fc6000ffbe0ff */
[----:B------:R-:W2:Y:S04]  /*16bb0*/  LDL.LU R16, [R1+0x468] ;  /* 0x0004680001107983 */ /* 0x000ea80000300800 */
[----:B------:R-:W2:Y:S04]  /*16bc0*/  LDL.LU R15, [R1+0x43c] ;  /* 0x00043c00010f7983 */ /* 0x000ea80000300800 */
[----:B------:R-:W2:Y:S04]  /*16bd0*/  LDL.LU R14, [R1+0x470] ;  /* 0x00047000010e7983 */ /* 0x000ea80000300800 */
[----:B------:R-:W2:Y:S04]  /*16be0*/  LDL.LU R13, [R1+0x444] ;  /* 0x00044400010d7983 */ /* 0x000ea80000300800 */
[----:B------:R-:W2:Y:S04]  /*16bf0*/  LDL.LU R12, [R1+0x478] ;  /* 0x00047800010c7983 */ /* 0x000ea80000300800 */
[----:B------:R-:W2:Y:S04]  /*16c00*/  LDL.LU R10, [R1+0x44c] ;  /* 0x00044c00010a7983 */ /* 0x000ea80000300800 */
[----:B0-----:R-:W2:Y:S04]  /*16c10*/  LDL.LU R28, [R1+0x480] ;  /* 0x00048000011c7983 */ /* 0x001ea80000300800 */
[----:B------:R-:W2:Y:S04]  /*16c20*/  LDL.LU R11, [R1+0x454] ;  /* 0x00045400010b7983 */ /* 0x000ea80000300800 */
[----:B------:R0:W-:Y:S04]  /*16c30*/  STL [R1+0x410], R29 ;  /* 0x0004101d01007387 */ /* 0x0001e80000100800 */
[----:B0-----:R-:W2:Y:S01]  /*16c40*/  LDL.LU R29, [R1+0x488] ;  /* 0x00048800011d7983 */ /* 0x001ea20000300800 */
[----:B---3--:R-:W-:-:S05]  /*16c50*/  IADD3.X R0, R0, UR5, RZ, P6, !PT ;  /* 0x0000000500007c10 */ /* 0x008fca000b7fe4ff */
        /* <DEDUP_REMOVED lines=19> */
[----:B--2---:R-:W-:Y:S02]  /*16d90*/  IADD3 R16, P4, R16, UR4, RZ ;  /* 0x0000000410107c10 */ /* 0x004fe4000ff9e0ff */
[----:B------:R-:W-:Y:S02]  /*16da0*/  IADD3.X R15, R15, UR5, RZ, P5, !PT ;  /* 0x000000050f0f7c10 */ /* 0x000fe4000affe4ff */
[----:B------:R-:W-:Y:S02]  /*16db0*/  IADD3 R14, P5, R14, UR4, RZ ;  /* 0x000000040e0e7c10 */ /* 0x000fe4000ffbe0ff */
[----:B------:R-:W-:Y:S02]  /*16dc0*/  IADD3.X R10, R10, UR5, RZ, P1, !PT ;  /* 0x000000050a0a7c10 */ /* 0x000fe40008ffe4ff */
[----:B------:R-:W-:-:S02]  /*16dd0*/  IADD3 R28, P1, R28, UR4, RZ ;  /* 0x000000041c1c7c10 */ /* 0x000fc4000ff3e0ff */
[----:B---3--:R-:W-:-:S05]  /*16de0*/  IADD3 R0, P6, R0, UR4, RZ ;  /* 0x0000000400007c10 */ /* 0x008fca000ffde0ff */
        /* <DEDUP_REMOVED lines=33> */
[----:B------:R-:W-:-:S02]  /*17000*/  IADD3.X R11, R11, UR5, RZ, P2, !PT ;  /* 0x000000050b0b7c10 */ /* 0x000fc400097fe4ff */
[----:B------:R-:W-:Y:S01]  /*17010*/  IADD3 R29, P2, R29, UR4, RZ ;  /* 0x000000041d1d7c10 */ /* 0x000fe2000ff5e0ff */
[----:B---3--:R0:W-:Y:S04]  /*17020*/  STL [R1+0x6e8], R0 ;  /* 0x0006e80001007387 */ /* 0x0081e80000100800 */
[----:B------:R-:W-:Y:S04]  /*17030*/  STL [R1+0x454], R11 ;  /* 0x0004540b01007387 */ /* 0x000fe80000100800 */
        /* <DEDUP_REMOVED lines=27> */
[----:B0-----:R-:W2:Y:S04]  /*171f0*/  LDL.LU R29, [R1+0x4f8] ;  /* 0x0004f800011d7983 */ /* 0x001ea80000300800 */
[----:B------:R-:W2:Y:S04]  /*17200*/  LDL.LU R10, [R1+0x4cc] ;  /* 0x0004cc00010a7983 */ /* 0x000ea80000300800 */
[----:B------:R-:W2:Y:S04]  /*17210*/  LDL.LU R11, [R1+0x500] ;  /* 0x00050000010b7983 */ /* 0x000ea80000300800 */
        /* <DEDUP_REMOVED lines=60> */
[----:B------:R-:W-:-:S03]  /*175e0*/  IADD3 R11, P5, R11, UR4, RZ ;  /* 0x000000040b0b7c10 */ /* 0x000fc6000ffbe0ff */
[----:B------:R-:W-:Y:S01]  /*175f0*/  STL [R1+0x4cc], R10 ;  /* 0x0004cc0a01007387 */ /* 0x000fe20000100800 */
[----:B------:R-:W-:-:S03]  /*17600*/  IADD3.X R28, R28, UR5, RZ, P6, !PT ;  /* 0x000000051c1c7c10 */ /* 0x000fc6000b7fe4ff */
        /* <DEDUP_REMOVED lines=28> */
[----:B0-----:R-:W2:Y:S04]  /*177d0*/  LDL.LU R28, [R1+0x570] ;  /* 0x00057000011c7983 */ /* 0x001ea80000300800 */
[----:B------:R-:W2:Y:S04]  /*177e0*/  LDL.LU R12, [R1+0x544] ;  /* 0x00054400010c7983 */ /* 0x000ea80000300800 */
[----:B------:R-:W2:Y:S04]  /*177f0*/  LDL.LU R10, [R1+0x578] ;  /* 0x00057800010a7983 */ /* 0x000ea80000300800 */
        /* <DEDUP_REMOVED lines=58> */
[----:B------:R-:W-:Y:S04]  /*17ba0*/  STL [R1+0x544], R12 ;  /* 0x0005440c01007387 */ /* 0x000fe80000100800 */
[----:B------:R-:W3:Y:S01]  /*17bb0*/  LDL.LU R0, [R1+0x55c] ;  /* 0x00055c0001007983 */ /* 0x000ee20000300800 */
[----:B------:R-:W-:-:S02]  /*17bc0*/  IADD3 R10, P2, R10, UR4, RZ ;  /* 0x000000040a0a7c10 */ /* 0x000fc4000ff5e0ff */
[----:B------:R-:W-:-:S03]  /*17bd0*/  IADD3.X R11, R11, UR5, RZ, P3, !PT ;  /* 0x000000050b0b7c10 */ /* 0x000fc60009ffe4ff */
[----:B------:R-:W-:Y:S01]  /*17be0*/  STL [R1+0x578], R10 ;  /* 0x0005780a01007387 */ /* 0x000fe20000100800 */
[----:B------:R-:W-:-:S03]  /*17bf0*/  IADD3 R29, P3, R29, UR4, RZ ;  /* 0x000000041d1d7c10 */ /* 0x000fc6000ff7e0ff */
        /* <DEDUP_REMOVED lines=32> */
[----:B------:R-:W2:Y:S04]  /*17e00*/  LDL.LU R11, [R1+0x5f8] ;  /* 0x0005f800010b7983 */ /* 0x000ea80000300800 */
        /* <DEDUP_REMOVED lines=19> */
[----:B--2---:R-:W-:-:S02]  /*17f40*/  IADD3 R17, P2, R17, UR4, RZ ;  /* 0x0000000411117c10 */ /* 0x004fc4000ff5e0ff */
[----:B------:R-:W-:Y:S02]  /*17f50*/  IADD3.X R16, R16, UR5, RZ, P3, !PT ;  /* 0x0000000510107c10 */ /* 0x000fe40009ffe4ff */
        /* <DEDUP_REMOVED lines=35> */
[----:B------:R-:W-:Y:S04]  /*18190*/  STL [R1+0x5f0], R12 ;  /* 0x0005f00c01007387 */ /* 0x000fe80000100800 */
[----:B------:R-:W3:Y:S01]  /*181a0*/  LDL.LU R4, [R1+0x608] ;  /* 0x0006080001047983 */ /* 0x000ee20000300800 */
[----:B------:R-:W-:-:S02]  /*181b0*/  IADD3.X R10, R10, UR5, RZ, P6, !PT ;  /* 0x000000050a0a7c10 */ /* 0x000fc4000b7fe4ff */
[----:B------:R-:W-:-:S03]  /*181c0*/  IADD3 R11, P6, R11, UR4, RZ ;  /* 0x000000040b0b7c10 */ /* 0x000fc6000ffde0ff */
[----:B------:R-:W-:Y:S01]  /*181d0*/  STL [R1+0x5c4], R10 ;  /* 0x0005c40a01007387 */ /* 0x000fe20000100800 */
[----:B------:R-:W-:-:S03]  /*181e0*/  IADD3.X R28, R28, UR5, RZ, P1, !PT ;  /* 0x000000051c1c7c10 */ /* 0x000fc60008ffe4ff */
[----:B---3--:R0:W-:Y:S04]  /*181f0*/  STL [R1+0x6dc], R4 ;  /* 0x0006dc0401007387 */ /* 0x0081e80000100800 */
[----:B------:R1:W-:Y:S04]  /*18200*/  STL [R1+0x5f8], R11 ;  /* 0x0005f80b01007387 */ /* 0x0003e80000100800 */
        /* <DEDUP_REMOVED lines=26> */
[----:B------:R-:W2:Y:S04]  /*183b0*/  LDL.LU R3, [R1+0x63c] ;  /* 0x00063c0001037983 */ /* 0x000ea80000300800 */
[----:B------:R-:W2:Y:S04]  /*183c0*/  LDL.LU R10, [R1+0x644] ;  /* 0x00064400010a7983 */ /* 0x000ea80000300800 */
[----:B------:R0:W-:Y:S04]  /*183d0*/  STL [R1+0x600], R29 ;  /* 0x0006001d01007387 */ /* 0x0001e80000100800 */
[----:B-1----:R-:W2:Y:S04]  /*183e0*/  LDL.LU R11, [R1+0x64c] ;  /* 0x00064c00010b7983 */ /* 0x002ea80000300800 */
[----:B0-----:R-:W2:Y:S04]  /*183f0*/  LDL.LU R28, [R1+0x654] ;  /* 0x00065400011c7983 */ /* 0x001ea80000300800 */
[----:B------:R-:W2:Y:S01]  /*18400*/  LDL.LU R29, [R1+0x65c] ;  /* 0x00065c00011d7983 */ /* 0x000ea20000300800 */
        /* <DEDUP_REMOVED lines=23> */
[----:B------:R-:W-:Y:S02]  /*18580*/  IADD3.X R3, R3, UR5, RZ, P3, !PT ;  /* 0x0000000503037c10 */ /* 0x000fe40009ffe4ff */
[----:B------:R-:W-:-:S02]  /*18590*/  IADD3.X R10, R10, UR5, RZ, P4, !PT ;  /* 0x000000050a0a7c10 */ /* 0x000fc4000a7fe4ff */
[----:B------:R-:W-:Y:S02]  /*185a0*/  IADD3.X R11, R11, UR5, RZ, P5, !PT ;  /* 0x000000050b0b7c10 */ /* 0x000fe4000affe4ff */
[----:B------:R-:W-:Y:S02]  /*185b0*/  IADD3.X R28, R28, UR5, RZ, P6, !PT ;  /* 0x000000051c1c7c10 */ /* 0x000fe4000b7fe4ff */
[----:B------:R-:W-:Y:S01]  /*185c0*/  IADD3.X R29, R29, UR5, RZ, P1, !PT ;  /* 0x000000051d1d7c10 */ /* 0x000fe20008ffe4ff */
[----:B------:R-:W-:Y:S01]  /*185d0*/  UIADD3 UR8, UR8, -0x40, URZ ;  /* 0xffffffc008087890 */ /* 0x000fe2000fffe03f */
[----:B---3--:R-:W-:-:S05]  /*185e0*/  IADD3 R4, P2, R4, UR4, RZ ;  /* 0x0000000404047c10 */ /* 0x008fca000ff5e0ff */
[----:B------:R0:W-:Y:S04]  /*185f0*/  STL [R1+0x608], R4 ;  /* 0x0006080401007387 */ /* 0x0001e80000100800 */
[----:B0-----:R0:W5:Y:S04]  /*18600*/  LDL.LU R4, [R1+0x6d8] ;  /* 0x0006d80001047983 */ /* 0x0011680000300800 */
[----:B------:R1:W-:Y:S04]  /*18610*/  STL [R1+0x5dc], R5 ;  /* 0x0005dc0501007387 */ /* 0x0003e80000100800 */
[----:B-1----:R0:W5:Y:S04]  /*18620*/  LDL.LU R5, [R1+0x6d4] ;  /* 0x0006d40001057983 */ /* 0x0021680000300800 */
[----:B------:R1:W-:Y:S04]  /*18630*/  STL [R1+0x610], R6 ;  /* 0x0006100601007387 */ /* 0x0003e80000100800 */
[----:B-1----:R0:W5:Y:S04]  /*18640*/  LDL.LU R6, [R1+0x6d0] ;  /* 0x0006d00001067983 */ /* 0x0021680000300800 */
[----:B------:R1:W-:Y:S04]  /*18650*/  STL [R1+0x5e4], R7 ;  /* 0x0005e40701007387 */ /* 0x0003e80000100800 */
[----:B-1----:R0:W5:Y:S04]  /*18660*/  LDL.LU R7, [R1+0x6cc] ;  /* 0x0006cc0001077983 */ /* 0x0021680000300800 */
[----:B------:R1:W-:Y:S01]  /*18670*/  STL [R1+0x618], R16 ;  /* 0x0006181001007387 */ /* 0x0003e20000100800 */
[----:B------:R-:W-:-:S03]  /*18680*/  IADD3.X R15, R15, UR5, RZ, P2, !PT ;  /* 0x000000050f0f7c10 */ /* 0x000fc600097fe4ff */
[----:B-1----:R0:W5:Y:S04]  /*18690*/  LDL.LU R16, [R1+0x6c8] ;  /* 0x0006c80001107983 */ /* 0x0021680000300800 */
[----:B------:R1:W-:Y:S01]  /*186a0*/  STL [R1+0x5ec], R17 ;  /* 0x0005ec1101007387 */ /* 0x0003e20000100800 */
[----:B------:R-:W-:-:S03]  /*186b0*/  IADD3 R0, P2, R0, UR4, RZ ;  /* 0x0000000400007c10 */ /* 0x000fc6000ff5e0ff */
[----:B-1----:R0:W5:Y:S04]  /*186c0*/  LDL.LU R17, [R1+0x6c4] ;  /* 0x0006c40001117983 */ /* 0x0021680000300800 */
[----:B------:R1:W-:Y:S04]  /*186d0*/  STL [R1+0x620], R18 ;  /* 0x0006201201007387 */ /* 0x0003e80000100800 */
[----:B-1----:R0:W5:Y:S04]  /*186e0*/  LDL.LU R18, [R1+0x6c0] ;  /* 0x0006c00001127983 */ /* 0x0021680000300800 */
        /* <DEDUP_REMOVED lines=9> */
[----:B------:R1:W-:Y:S04]  /*18780*/  STL [R1+0x604], R15 ;  /* 0x0006040f01007387 */ /* 0x0003e80000100800 */
[----:B-1----:R0:W5:Y:S04]  /*18790*/  LDL.LU R15, [R1+0x6ac] ;  /* 0x0006ac00010f7983 */ /* 0x0021680000300800 */
[----:B------:R0:W-:Y:S04]  /*187a0*/  STL [R1+0x638], R0 ;  /* 0x0006380001007387 */ /* 0x0001e80000100800 */
        /* <DEDUP_REMOVED lines=15> */
[----:B------:R0:W-:Y:S01]  /*188a0*/  STL [R1+0x654], R28 ;  /* 0x0006541c01007387 */ /* 0x0001e20000100800 */
[----:B------:R-:W-:Y:S05]  /*188b0*/  @P0 BRA `(.L_x_2) ;  /* 0xffffff4c00300947 */ /* 0x000fea000383ffff */
.L_x_1:
[----:B-----5:R2:W-:Y:S01]  /*188c0*/  STL [R1+0x6c8], R5 ;  /* 0x0006c80501007387 */ /* 0x0205e20000100800 */
[----:B------:R-:W-:Y:S02]  /*188d0*/  F2FP.SATFINITE.E4M3.F32.PACK_AB_MERGE_C R12, R13, R12, RZ ;  /* 0x0000000c0d0c723e */ /* 0x000fe400048070ff */
[----:B------:R-:W-:Y:S02]  /*188e0*/  F2FP.SATFINITE.E4M3.F32.PACK_AB_MERGE_C R16, R17, R16, RZ ;  /* 0x000000101110723e */ /* 0x000fe400048070ff */
[----:B------:R-:W-:Y:S02]  /*188f0*/  F2FP.SATFINITE.E4M3.F32.PACK_AB_MERGE_C R18, R19, R18, RZ ;  /* 0x000000121312723e */ /* 0x000fe400048070ff */
[----:B------:R-:W-:Y:S01]  /*18900*/  F2FP.SATFINITE.E4M3.F32.PACK_AB_MERGE_C R14, R15, R14, RZ ;  /* 0x0000000e0f0e723e */ /* 0x000fe200048070ff */
[----:B------:R-:W3:Y:S01]  /*18910*/  S2UR UR5, SR_CgaCtaId ;  /* 0x00000000000579c3 */ /* 0x000ee20000008800 */
[----:B------:R-:W-:Y:S01]  /*18920*/  UMOV UR4, 0x400 ;  /* 0x0000040000047882 */ /* 0x000fe20000000000 */
[----:B--2---:R-:W2:Y:S01]  /*18930*/  LDL.LU R5, [R1+0x100] ;  /* 0x0001000001057983 */ /* 0x004ea20000300800 */
[----:B------:R-:W-:Y:S01]  /*18940*/  ULDC.64 UR8, c[0x0][0x228] ;  /* 0x00008a0000087ab9 */ /* 0x000fe20000000a00 */
[----:B------:R-:W-:-:S02]  /*18950*/  ULDC.64 UR6, c[0x0][0x220] ;  /* 0x0000880000067ab9 */ /* 0x000fc40000000a00 */
[----:B0-----:R-:W2:Y:S04]  /*18960*/  LDL.LU R2, [R1+0x104] ;  /* 0x0001040001027983 */ /* 0x001ea80000300800 */
[----:B------:R0:W-:Y:S04]  /*18970*/  STL [R1+0x6c4], R6 ;  /* 0x0006c40601007387 */ /* 0x0001e80000100800 */
[----:B0-----:R-:W4:Y:S04]  /*18980*/  LDL.LU R6, [R1+0x108] ;  /* 0x0001080001067983 */ /* 0x001f280000300800 */
[----:B-1----:R-:W4:Y:S04]  /*18990*/  LDL.LU R0, [R1+0x10c] ;  /* 0x00010c0001007983 */ /* 0x002f280000300800 */
[----:B------:R0:W-:Y:S04]  /*189a0*/  STL [R1+0x6c0], R7 ;  /* 0x0006c00701007387 */ /* 0x0001e80000100800 */
[----:B0-----:R-:W3:Y:S04]  /*189b0*/  LDL.LU R7, [R1+0xf0] ;  /* 0x0000f00001077983 */ /* 0x001ee80000300800 */
[----:B------:R-:W3:Y:S04]  /*189c0*/  LDL.LU R3, [R1+0xf4] ;  /* 0x0000f40001037983 */ /* 0x000ee80000300800 */
[----:B------:R0:W-:Y:S04]  /*189d0*/  STL [R1+0x6bc], R20 ;  /* 0x0006bc1401007387 */ /* 0x0001e80000100800 */
[----:B0-----:R-:W3:Y:S04]  /*189e0*/  LDL.LU R20, [R1+0xf8] ;  /* 0x0000f80001147983 */ /* 0x001ee80000300800 */
        /* <DEDUP_REMOVED lines=13> */
[----:B--2---:R-:W-:-:S03]  /*18ac0*/  F2FP.SATFINITE.E4M3.F32.PACK_AB_MERGE_C R2, R2, R5, RZ ;  /* 0x000000050202723e */ /* 0x004fc600048070ff */
[----:B------:R-:W2:Y:S01]  /*18ad0*/  LDL.LU R5, [R1+0x6c8] ;  /* 0x0006c80001057983 */ /* 0x000ea20000300800 */
[----:B----4-:R-:W-:-:S03]  /*18ae0*/  F2FP.SATFINITE.E4M3.F32.PACK_AB_MERGE_C R0, R0, R6, RZ ;  /* 0x000000060000723e */ /* 0x010fc600048070ff */
[----:B------:R-:W4:Y:S01]  /*18af0*/  LDL.LU R6, [R1+0x6c4] ;  /* 0x0006c40001067983 */ /* 0x000f220000300800 */
[----:B---3--:R-:W-:-:S03]  /*18b00*/  F2FP.SATFINITE.E4M3.F32.PACK_AB_MERGE_C R3, R3, R7, RZ ;  /* 0x000000070303723e */ /* 0x008fc600048070ff */
[----:B------:R-:W4:Y:S01]  /*18b10*/  LDL.LU R7, [R1+0x6c0] ;  /* 0x0006c00001077983 */ /* 0x000f220000300800 */
[----:B------:R-:W-:-:S03]  /*18b20*/  F2FP.SATFINITE.E4M3.F32.PACK_AB_MERGE_C R8, R8, R20, RZ ;  /* 0x000000140808723e */ /* 0x000fc600048070ff */
[----:B------:R-:W3:Y:S01]  /*18b30*/  LDL.LU R20, [R1+0x6bc] ;  /* 0x0006bc0001147983 */ /* 0x000ee20000300800 */
[----:B------:R-:W-:Y:S02]  /*18b40*/  F2FP.SATFINITE.E4M3.F32.PACK_AB_MERGE_C R9, R9, R10, RZ ;  /* 0x0000000a0909723e */ /* 0x000fe400048070ff */
[----:B------:R-:W0:Y:S01]  /*18b50*/  S2R R10, SR_TID.X ;  /* 0x00000000000a7919 */ /* 0x000e220000002100 */
[----:B------:R-:W-:Y:S02]  /*18b60*/  LOP3.LUT R16, R16, 0xffff, RZ, 0xc0, !PT ;  /* 0x0000ffff10107812 */ /* 0x000fe400078ec0ff */
[----:B------:R-:W-:Y:S02]  /*18b70*/  LOP3.LUT R2, R2, 0xffff, RZ, 0xc0, !PT ;  /* 0x0000ffff02027812 */ /* 0x000fe400078ec0ff */
[----:B------:R-:W-:Y:S02]  /*18b80*/  LOP3.LUT R18, R18, 0xffff, RZ, 0xc0, !PT ;  /* 0x0000ffff12127812 */ /* 0x000fe400078ec0ff */
[----:B------:R-:W-:Y:S01]  /*18b90*/  F2FP.SATFINITE.E4M3.F32.PACK_AB_MERGE_C R11, R11, R29, RZ ;  /* 0x0000001d0b0b723e */ /* 0x000fe200048070ff */
[----:B------:R-:W-:Y:S01]  /*18ba0*/  BAR.SYNC.DEFER_BLOCKING 0x0 ;  /* 0x0000000000007b1d */ /* 0x000fe20000010000 */
[----:B--2---:R-:W-:-:S02]  /*18bb0*/  F2FP.SATFINITE.E4M3.F32.PACK_AB_MERGE_C R4, R5, R4, RZ ;  /* 0x000000040504723e */ /* 0x004fc400048070ff */
[----:B------:R-:W-:Y:S02]  /*18bc0*/  F2FP.SATFINITE.E4M3.F32.PACK_AB_MERGE_C R5, R27, R28, RZ ;  /* 0x0000001c1b05723e */ /* 0x000fe400048070ff */
[----:B----4-:R-:W-:Y:S02]  /*18bd0*/  F2FP.SATFINITE.E4M3.F32.PACK_AB_MERGE_C R6, R7, R6, RZ ;  /* 0x000000060706723e */ /* 0x010fe400048070ff */
[----:B------:R-:W-:Y:S02]  /*18be0*/  F2FP.SATFINITE.E4M3.F32.PACK_AB_MERGE_C R7, R25, R26, RZ ;  /* 0x0000001a1907723e */ /* 0x000fe400048070ff */
[----:B------:R-:W2:Y:S01]  /*18bf0*/  LDL.LU R25, [R1+0x6a4] ;  /* 0x0006a40001197983 */ /* 0x000ea20000300800 */
[----:B------:R-:W-:Y:S01]  /*18c00*/  F2FP.SATFINITE.E4M3.F32.PACK_AB_MERGE_C R13, R21, R23, RZ ;  /* 0x00000017150d723e */ /* 0x000fe200048070ff */
[----:B0-----:R-:W-:Y:S01]  /*18c10*/  IMAD.SHL.U32 R21, R10, 0x20, RZ ;  /* 0x000000200a157824 */ /* 0x001fe200078e00ff */
[----:B------:R-:W-:Y:S01]  /*18c20*/  LOP3.LUT R9, R9, 0xffff, RZ, 0xc0, !PT ;  /* 0x0000ffff09097812 */ /* 0x000fe200078ec0ff */
[----:B------:R-:W4:Y:S01]  /*18c30*/  LDL.LU R26, [R1+0x6a8] ;  /* 0x0006a800011a7983 */ /* 0x000f220000300800 */
[----:B------:R-:W-:-:S02]  /*18c40*/  LOP3.LUT R5, R5, 0xffff, RZ, 0xc0, !PT ;  /* 0x0000ffff05057812 */ /* 0x000fc400078ec0ff */
[----:B------:R-:W-:Y:S01]  /*18c50*/  LOP3.LUT R4, R4, 0xffff, RZ, 0xc0, !PT ;  /* 0x0000ffff04047812 */ /* 0x000fe200078ec0ff */
[----:B------:R-:W4:Y:S01]  /*18c60*/  LDL.LU R27, [R1+0x69c] ;  /* 0x00069c00011b7983 */ /* 0x000f220000300800 */
[----:B------:R-:W-:Y:S02]  /*18c70*/  LOP3.LUT R23, R10, 0x60, RZ, 0xc0, !PT ;  /* 0x000000600a177812 */ /* 0x000fe400078ec0ff */
[----:B------:R-:W-:Y:S02]  /*18c80*/  LOP3.LUT R21, R21, 0x60, RZ, 0xc0, !PT ;  /* 0x0000006015157812 */ /* 0x000fe400078ec0ff */
[----:B------:R-:W-:Y:S02]  /*18c90*/  LOP3.LUT R3, R3, 0xffff, RZ, 0xc0, !PT ;  /* 0x0000ffff03037812 */ /* 0x000fe400078ec0ff */
[--C-:B---3--:R-:W-:Y:S01]  /*18ca0*/  PRMT R15, R9, 0x3340, R20.reuse ;  /* 0x00003340090f7816 */ /* 0x108fe20000000014 */
[----:B------:R-:W-:Y:S01]  /*18cb0*/  IMAD R21, R23, 0x8, R21 ;  /* 0x0000000817157824 */ /* 0x000fe200078e0215 */
[----:B------:R-:W-:-:S02]  /*18cc0*/  PRMT R17, R5, 0x3340, R20 ;  /* 0x0000334005117816 */ /* 0x000fc40000000014 */
[----:B------:R-:W-:Y:S02]  /*18cd0*/  PRMT R20, R16, 0x3340, R4 ;  /* 0x0000334010147816 */ /* 0x000fe40000000004 */
[----:B------:R-:W-:Y:S02]  /*18ce0*/  LOP3.LUT R6, R6, 0xffff, RZ, 0xc0, !PT ;  /* 0x0000ffff06067812 */ /* 0x000fe400078ec0ff */
[----:B------:R-:W-:Y:S02]  /*18cf0*/  LOP3.LUT R7, R7, 0xffff, RZ, 0xc0, !PT ;  /* 0x0000ffff07077812 */ /* 0x000fe400078ec0ff */
[----:B------:R-:W-:Y:S02]  /*18d00*/  PRMT R17, R20, 0x5410, R17 ;  /* 0x0000541014117816 */ /* 0x000fe40000000011 */
[----:B------:R-:W-:Y:S02]  /*18d10*/  PRMT R19, R2, 0x3340, R3 ;  /* 0x0000334002137816 */ /* 0x000fe40000000003 */
[----:B------:R-:W-:-:S02]  /*18d20*/  PRMT R20, R7, 0x3340, R1 ;  /* 0x0000334007147816 */ /* 0x000fc40000000001 */
[----:B------:R-:W-:Y:S02]  /*18d30*/  PRMT R23, R18, 0x3340, R6 ;  /* 0x0000334012177816 */ /* 0x000fe40000000006 */
[----:B------:R-:W-:Y:S02]  /*18d40*/  SHF.R.U32.HI R2, RZ, 0x8, R2 ;  /* 0x00000008ff027819 */ /* 0x000fe40000011602 */
[----:B------:R-:W-:Y:S02]  /*18d50*/  SHF.R.U32.HI R3, RZ, 0x8, R3 ;  /* 0x00000008ff037819 */ /* 0x000fe40000011603 */
[----:B------:R-:W-:Y:S02]  /*18d60*/  PRMT R20, R23, 0x5410, R20 ;  /* 0x0000541017147816 */ /* 0x000fe40000000014 */
[----:B------:R-:W-:Y:S02]  /*18d70*/  LOP3.LUT R3, R3, 0xffff, RZ, 0xc0, !PT ;  /* 0x0000ffff03037812 */ /* 0x000fe400078ec0ff */
[----:B------:R-:W-:-:S02]  /*18d80*/  LOP3.LUT R2, R2, 0xffff, RZ, 0xc0, !PT ;  /* 0x0000ffff02027812 */ /* 0x000fc400078ec0ff */
[----:B------:R-:W-:Y:S02]  /*18d90*/  SHF.R.S32.HI R23, RZ, 0x4, R10 ;  /* 0x00000004ff177819 */ /* 0x000fe4000001140a */
[----:B------:R-:W-:Y:S02]  /*18da0*/  SHF.R.U32.HI R16, RZ, 0x8, R16 ;  /* 0x00000008ff107819 */ /* 0x000fe40000011610 */
[----:B------:R-:W-:Y:S02]  /*18db0*/  PRMT R2, R2, 0x3340, R3 ;  /* 0x0000334002027816 */ /* 0x000fe40000000003 */
[----:B------:R-:W-:Y:S02]  /*18dc0*/  SGXT R23, R23, 0x1 ;  /* 0x000000011717781a */ /* 0x000fe40000000200 */
[----:B------:R-:W-:Y:S02]  /*18dd0*/  LOP3.LUT R0, R0, 0xffff, RZ, 0xc0, !PT ;  /* 0x0000ffff00007812 */ /* 0x000fe400078ec0ff */
[----:B------:R-:W-:-:S02]  /*18de0*/  LOP3.LUT R8, R8, 0xffff, RZ, 0xc0, !PT ;  /* 0x0000ffff08087812 */ /* 0x000fc400078ec0ff */
[----:B------:R-:W-:Y:S02]  /*18df0*/  LOP3.LUT R11, R11, 0xffff, RZ, 0xc0, !PT ;  /* 0x0000ffff0b0b7812 */ /* 0x000fe400078ec0ff */
[----:B------:R-:W-:Y:S02]  /*18e00*/  F2FP.SATFINITE.E4M3.F32.PACK_AB_MERGE_C R22, R22, R24, RZ ;  /* 0x000000181616723e */ /* 0x000fe400048070ff */
[----:B------:R-:W-:Y:S02]  /*18e10*/  SHF.R.U32.HI R9, RZ, 0x8, R9 ;  /* 0x00000008ff097819 */ /* 0x000fe40000011609 */
[----:B------:R-:W-:Y:S02]  /*18e20*/  LOP3.LUT R23, R23, 0x420, RZ, 0xc0, !PT ;  /* 0x0000042017177812 */ /* 0x000fe400078ec0ff */
[----:B------:R-:W-:Y:S02]  /*18e30*/  PRMT R15, R19, 0x5410, R15 ;  /* 0x00005410130f7816 */ /* 0x000fe4000000000f */
[----:B------:R-:W-:-:S02]  /*18e40*/  PRMT R24, R0, 0x3340, R8 ;  /* 0x0000334000187816 */ /* 0x000fc40000000008 */
[----:B------:R-:W-:Y:S02]  /*18e50*/  PRMT R19, R11, 0x3340, R1 ;  /* 0x000033400b137816 */ /* 0x000fe40000000001 */
[----:B------:R-:W-:Y:S02]  /*18e60*/  SHF.R.U32.HI R0, RZ, 0x8, R0 ;  /* 0x00000008ff007819 */ /* 0x000fe40000011600 */
[----:B------:R-:W-:Y:S02]  /*18e70*/  SHF.R.U32.HI R4, RZ, 0x8, R4 ;  /* 0x00000008ff047819 */ /* 0x000fe40000011604 */
[----:B------:R-:W-:Y:S02]  /*18e80*/  SHF.R.U32.HI R5, RZ, 0x8, R5 ;  /* 0x00000008ff057819 */ /* 0x000fe40000011605 */
[----:B------:R-:W-:Y:S02]  /*18e90*/  SHF.R.U32.HI R11, RZ, 0x8, R11 ;  /* 0x00000008ff0b7819 */ /* 0x000fe4000001160b */
[----:B------:R-:W-:-:S02]  /*18ea0*/  LOP3.LUT R9, R9, 0xffff, RZ, 0xc0, !PT ;  /* 0x0000ffff09097812 */ /* 0x000fc400078ec0ff */
[----:B------:R-:W-:Y:S02]  /*18eb0*/  SHF.R.U32.HI R8, RZ, 0x8, R8 ;  /* 0x00000008ff087819 */ /* 0x000fe40000011608 */
[----:B------:R-:W-:Y:S02]  /*18ec0*/  SHF.R.U32.HI R18, RZ, 0x8, R18 ;  /* 0x00000008ff127819 */ /* 0x000fe40000011612 */
[----:B------:R-:W-:Y:S02]  /*18ed0*/  SHF.R.U32.HI R6, RZ, 0x8, R6 ;  /* 0x00000008ff067819 */ /* 0x000fe40000011606 */
[----:B------:R-:W-:Y:S02]  /*18ee0*/  SHF.R.U32.HI R7, RZ, 0x8, R7 ;  /* 0x00000008ff077819 */ /* 0x000fe40000011607 */
[----:B------:R-:W-:Y:S02]  /*18ef0*/  PRMT R19, R24, 0x5410, R19 ;  /* 0x0000541018137816 */ /* 0x000fe40000000013 */
[----:B------:R-:W-:-:S02]  /*18f00*/  LOP3.LUT R4, R4, 0xffff, RZ, 0xc0, !PT ;  /* 0x0000ffff04047812 */ /* 0x000fc400078ec0ff */
[----:B------:R-:W-:Y:S02]  /*18f10*/  LOP3.LUT R24, R5, 0xffff, RZ, 0xc0, !PT ;  /* 0x0000ffff05187812 */ /* 0x000fe400078ec0ff */
[--C-:B------:R-:W-:Y:S02]  /*18f20*/  PRMT R9, R9, 0x3340, R1.reuse ;  /* 0x0000334009097816 */ /* 0x100fe40000000001 */
[----:B------:R-:W-:Y:S02]  /*18f30*/  LOP3.LUT R8, R8, 0xffff, RZ, 0xc0, !PT ;  /* 0x0000ffff08087812 */ /* 0x000fe400078ec0ff */
[----:B------:R-:W-:Y:S02]  /*18f40*/  LOP3.LUT R6, R6, 0xffff, RZ, 0xc0, !PT ;  /* 0x0000ffff06067812 */ /* 0x000fe400078ec0ff */
[----:B------:R-:W-:Y:S02]  /*18f50*/  PRMT R5, R24, 0x3340, R1 ;  /* 0x0000334018057816 */ /* 0x000fe40000000001 */
[----:B------:R-:W-:-:S02]  /*18f60*/  PRMT R9, R2, 0x5410, R9 ;  /* 0x0000541002097816 */ /* 0x000fc40000000009 */
[----:B------:R-:W-:Y:S01]  /*18f70*/  LOP3.LUT R12, R12, 0xffff, RZ, 0xc0, !PT ;  /* 0x0000ffff0c0c7812 */ /* 0x000fe200078ec0ff */
[----:B------:R-:W-:Y:S01]  /*18f80*/  ULEA UR4, UR5, UR4, 0x18 ;  /* 0x0000000405047291 */ /* 0x000fe2000f8ec03f */
[----:B------:R-:W-:Y:S02]  /*18f90*/  LOP3.LUT R14, R14, 0xffff, RZ, 0xc0, !PT ;  /* 0x0000ffff0e0e7812 */ /* 0x000fe400078ec0ff */
[----:B------:R-:W-:Y:S01]  /*18fa0*/  ULDC UR5, c[0x0][0x244] ;  /* 0x0000910000057ab9 */ /* 0x000fe20000000800 */
[----:B--2---:R-:W-:Y:S02]  /*18fb0*/  LOP3.LUT R3, R25, 0xf8, RZ, 0xc0, !PT ;  /* 0x000000f819037812 */ /* 0x004fe400078ec0ff */
[----:B------:R-:W-:Y:S02]  /*18fc0*/  LOP3.LUT R25, R16, 0xffff, RZ, 0xc0, !PT ;  /* 0x0000ffff10197812 */ /* 0x000fe400078ec0ff */
[----:B------:R-:W-:-:S05]  /*18fd0*/  LOP3.LUT R16, R10, 0xc, RZ, 0xc0, !PT ;  /* 0x0000000c0a107812 */ /* 0x000fca00078ec0ff */
[C---:B------:R-:W-:Y:S02]  /*18fe0*/  IMAD R3, R16.reuse, 0x100, R3 ;  /* 0x0000010010037824 */ /* 0x040fe400078e0203 */
[----:B------:R-:W-:Y:S01]  /*18ff0*/  IMAD R16, R16, 0x2, R23 ;  /* 0x0000000210107824 */ /* 0x000fe200078e0217 */
[----:B------:R-:W-:Y:S02]  /*19000*/  LOP3.LUT R23, R0, 0xffff, RZ, 0xc0, !PT ;  /* 0x0000ffff00177812 */ /* 0x000fe400078ec0ff */
[----:B------:R-:W-:Y:S02]  /*19010*/  LOP3.LUT R0, R11, 0xffff, RZ, 0xc0, !PT ;  /* 0x0000ffff0b007812 */ /* 0x000fe400078ec0ff */
[----:B------:R-:W-:Y:S02]  /*19020*/  LOP3.LUT R11, R18, 0xffff, RZ, 0xc0, !PT ;  /* 0x0000ffff120b7812 */ /* 0x000fe400078ec0ff */
[----:B------:R-:W-:Y:S02]  /*19030*/  LOP3.LUT R18, R7, 0xffff, RZ, 0xc0, !PT ;  /* 0x0000ffff07127812 */ /* 0x000fe400078ec0ff */
[----:B------:R-:W-:-:S02]  /*19040*/  PRMT R4, R25, 0x3340, R4 ;  /* 0x0000334019047816 */ /* 0x000fc40000000004 */
[----:B------:R-:W-:Y:S02]  /*19050*/  PRMT R8, R23, 0x3340, R8 ;  /* 0x0000334017087816 */ /* 0x000fe40000000008 */
[--C-:B------:R-:W-:Y:S02]  /*19060*/  PRMT R7, R0, 0x3340, R1.reuse ;  /* 0x0000334000077816 */ /* 0x100fe40000000001 */
[----:B------:R-:W-:Y:S02]  /*19070*/  PRMT R6, R11, 0x3340, R6 ;  /* 0x000033400b067816 */ /* 0x000fe40000000006 */
[----:B------:R-:W-:Y:S02]  /*19080*/  PRMT R11, R18, 0x3340, R1 ;  /* 0x00003340120b7816 */ /* 0x000fe40000000001 */
[----:B------:R-:W-:Y:S02]  /*19090*/  PRMT R5, R4, 0x5410, R5 ;  /* 0x0000541004057816 */ /* 0x000fe40000000005 */
[----:B------:R-:W-:-:S02]  /*190a0*/  PRMT R7, R8, 0x5410, R7 ;  /* 0x0000541008077816 */ /* 0x000fc40000000007 */
[----:B------:R-:W-:Y:S02]  /*190b0*/  PRMT R4, R9, 0x5210, R12 ;  /* 0x0000521009047816 */ /* 0x000fe4000000000c */
[----:B------:R-:W-:Y:S02]  /*190c0*/  LOP3.LUT R0, R13, 0xffff, RZ, 0xc0, !PT ;  /* 0x0000ffff0d007812 */ /* 0x000fe400078ec0ff */
[----:B------:R-:W-:Y:S02]  /*190d0*/  LOP3.LUT R21, R16, R21, RZ, 0x3c, !PT ;  /* 0x0000001510157212 */ /* 0x000fe400078e3cff */
[----:B------:R-:W-:Y:S02]  /*190e0*/  PRMT R8, R6, 0x5410, R11 ;  /* 0x0000541006087816 */ /* 0x000fe4000000000b */
[----:B------:R-:W-:Y:S02]  /*190f0*/  LOP3.LUT R9, R22, 0xffff, RZ, 0xc0, !PT ;  /* 0x0000ffff16097812 */ /* 0x000fe400078ec0ff */
[----:B------:R-:W-:-:S02]  /*19100*/  PRMT R6, R19, 0x4210, R14 ;  /* 0x0000421013067816 */ /* 0x000fc4000000000e */
[----:B------:R-:W-:Y:S02]  /*19110*/  PRMT R16, R15, 0x4210, R12 ;  /* 0x000042100f107816 */ /* 0x000fe4000000000c */
[--C-:B------:R-:W-:Y:S02]  /*19120*/  PRMT R17, R17, 0x4210, R0.reuse ;  /* 0x0000421011117816 */ /* 0x100fe40000000000 */
[----:B------:R-:W-:Y:S02]  /*19130*/  PRMT R5, R5, 0x5210, R0 ;  /* 0x0000521005057816 */ /* 0x000fe40000000000 */
[----:B------:R-:W-:Y:S02]  /*19140*/  PRMT R14, R7, 0x5210, R14 ;  /* 0x00005210070e7816 */ /* 0x000fe4000000000e */
[----:B------:R-:W-:Y:S02]  /*19150*/  PRMT R7, R20, 0x4210, R9 ;  /* 0x0000421014077816 */ /* 0x000fe40000000009 */
[----:B------:R-:W-:-:S02]  /*19160*/  LOP3.LUT R2, R21, 0x40, RZ, 0x3c, !PT ;  /* 0x0000004015027812 */ /* 0x000fc400078e3cff */
[----:B------:R-:W-:Y:S01]  /*19170*/  PRMT R15, R8, 0x5210, R9 ;  /* 0x00005210080f7816 */ /* 0x000fe20000000009 */
[----:B------:R-:W-:Y:S04]  /*19180*/  STS.64 [R21+UR4], R16 ;  /* 0x0000001015007988 */ /* 0x000fe80008000a04 */
[----:B------:R0:W-:Y:S01]  /*19190*/  STS.64 [R21+UR4+0x80], R4 ;  /* 0x0000800415007988 */ /* 0x0001e20008000a04 */
[--C-:B------:R-:W-:Y:S01]  /*191a0*/  LOP3.LUT R12, R3, 0x60, R10.reuse, 0x78, !PT ;  /* 0x00000060030c7812 */ /* 0x100fe200078e780a */
[----:B------:R-:W1:Y:S02]  /*191b0*/  LDC R20, c[0x0][0x248] ;  /* 0x00009200ff147b82 */ /* 0x000e640000000800 */
[----:B------:R-:W-:Y:S04]  /*191c0*/  STS.64 [R2+UR4+0x800], R6 ;  /* 0x0008000602007988 */ /* 0x000fe80008000a04 */
[----:B------:R-:W-:Y:S02]  /*191d0*/  STS.64 [R2+UR4+0x880], R14 ;  /* 0x0008800e02007988 */ /* 0x000fe40008000a04 */
[----:B------:R-:W-:Y:S01]  /*191e0*/  BAR.SYNC.DEFER_BLOCKING 0x0 ;  /* 0x0000000000007b1d */ /* 0x000fe20000010000 */
[----:B------:R-:W-:-:S02]  /*191f0*/  SHF.R.U32.HI R8, RZ, 0x4, R10 ;  /* 0x00000004ff087819 */ /* 0x000fc4000001160a */
[C---:B------:R-:W-:Y:S02]  /*19200*/  LEA.HI R22, R10.reuse, 0x38, RZ, 0x1c ;  /* 0x000000380a167811 */ /* 0x040fe400078fe0ff */
[----:B----4-:R-:W-:Y:S02]  /*19210*/  LEA.HI R0, R10, R27, RZ, 0x1c ;  /* 0x0000001b0a007211 */ /* 0x010fe400078fe0ff */
[----:B------:R-:W2:Y:S04]  /*19220*/  LDS.64 R10, [R12+UR4] ;  /* 0x000000040c0a7984 */ /* 0x000ea80008000a00 */
[----:B------:R-:W3:Y:S04]  /*19230*/  LDS.64 R16, [R12+UR4+0x100] ;  /* 0x000100040c107984 */ /* 0x000ee80008000a00 */
[----:B------:R-:W4:Y:S01]  /*19240*/  LDS.64 R14, [R12+UR4+0x200] ;  /* 0x000200040c0e7984 */ /* 0x000f220008000a00 */
[----:B0-----:R-:W-:-:S03]  /*19250*/  SGXT.U32 R21, R8, 0x3 ;  /* 0x000000030815781a */ /* 0x001fc60000000000 */
[----:B------:R0:W-:Y:S01]  /*19260*/  STL [R1+0x6b8], R0 ;  /* 0x0006b80001007387 */ /* 0x0001e20000100800 */
[C-C-:B------:R-:W-:Y:S02]  /*19270*/  LOP3.LUT R4, R27.reuse, 0xf0, R21.reuse, 0xfe, !PT ;  /* 0x000000f01b047812 */ /* 0x140fe400078efe15 */
[C-C-:B------:R-:W-:Y:S01]  /*19280*/  LOP3.LUT R3, R27.reuse, 0xe8, R21.reuse, 0xfe, !PT ;  /* 0x000000e81b037812 */ /* 0x140fe200078efe15 */
[C---:B------:R-:W-:Y:S01]  /*19290*/  IMAD R9, R26.reuse, UR5, RZ ;  /* 0x000000051a097c24 */ /* 0x040fe2000f8e02ff */
[----:B------:R-:W-:Y:S01]  /*192a0*/  ISETP.GE.AND P0, PT, R26, UR8, PT ;  /* 0x000000081a007c0c */ /* 0x000fe2000bf06270 */
[C---:B------:R-:W-:Y:S01]  /*192b0*/  IMAD.IADD R22, R27.reuse, 0x1, R22 ;  /* 0x000000011b167824 */ /* 0x040fe200078e0216 */
[----:B------:R-:W1:Y:S01]  /*192c0*/  LDS.64 R12, [R12+UR4+0x300] ;  /* 0x000300040c0c7984 */ /* 0x000e620008000a00 */
[----:B0-----:R-:W-:-:S03]  /*192d0*/  LOP3.LUT R0, R27, 0xe0, R21, 0xfe, !PT ;  /* 0x000000e01b007812 */ /* 0x001fc600078efe15 */
[----:B--2---:R-:W-:Y:S04]  /*192e0*/  STL [R1+0x6b4], R11 ;  /* 0x0006b40b01007387 */ /* 0x004fe80000100800 */
[----:B------:R0:W-:Y:S04]  /*192f0*/  STL [R1+0x34], R4 ;  /* 0x0000340401007387 */ /* 0x0001e80000100800 */
[----:B------:R2:W-:Y:S04]  /*19300*/  STL [R1+0x30], R3 ;  /* 0x0000300301007387 */ /* 0x0005e80000100800 */
[----:B------:R3:W-:Y:S01]  /*19310*/  STL [R1+0x2c], R0 ;  /* 0x00002c0001007387 */ /* 0x0007e20000100800 */
[----:B0-----:R-:W-:-:S02]  /*19320*/  LOP3.LUT R4, R27, 0xd0, R21, 0xfe, !PT ;  /* 0x000000d01b047812 */ /* 0x001fc400078efe15 */
[----:B--2---:R-:W-:-:S03]  /*19330*/  LOP3.LUT R3, R27, 0xc8, R21, 0xfe, !PT ;  /* 0x000000c81b037812 */ /* 0x004fc600078efe15 */
[----:B------:R-:W-:Y:S01]  /*19340*/  STL [R1+0x28], R4 ;  /* 0x0000280401007387 */ /* 0x000fe20000100800 */
[----:B---3--:R-:W-:-:S03]  /*19350*/  LOP3.LUT R0, R27, 0xc0, R21, 0xfe, !PT ;  /* 0x000000c01b007812 */ /* 0x008fc600078efe15 */
[----:B------:R0:W-:Y:S04]  /*19360*/  STL [R1+0x24], R3 ;  /* 0x0000240301007387 */ /* 0x0001e80000100800 */
[----:B------:R-:W-:Y:S04]  /*19370*/  STL [R1+0x6b0], R17 ;  /* 0x0006b01101007387 */ /* 0x000fe80000100800 */
[----:B------:R2:W-:Y:S01]  /*19380*/  STL [R1+0x20], R0 ;  /* 0x0000200001007387 */ /* 0x0005e20000100800 */
[C---:B0-----:R-:W-:Y:S02]  /*19390*/  LOP3.LUT R3, R27.reuse, 0xb0, R21, 0xfe, !PT ;  /* 0x000000b01b037812 */ /* 0x041fe400078efe15 */
[----:B------:R-:W-:-:S03]  /*193a0*/  LOP3.LUT R8, R27, R21, RZ, 0xfc, !PT ;  /* 0x000000151b087212 */ /* 0x000fc600078efcff */
[----:B------:R0:W-:Y:S01]  /*193b0*/  STL [R1+0x1c], R3 ;  /* 0x00001c0301007387 */ /* 0x0001e20000100800 */
[----:B--2---:R-:W-:-:S03]  /*193c0*/  LOP3.LUT R0, R27, 0xa8, R21, 0xfe, !PT ;  /* 0x000000a81b007812 */ /* 0x004fc600078efe15 */
[----:B----4-:R-:W-:Y:S04]  /*193d0*/  STL [R1+0x6ac], R15 ;  /* 0x0006ac0f01007387 */ /* 0x010fe80000100800 */
[----:B------:R2:W-:Y:S01]  /*193e0*/  STL [R1+0x18], R0 ;  /* 0x0000180001007387 */ /* 0x0005e20000100800 */
[C-C-:B0-----:R-:W-:Y:S02]  /*193f0*/  LOP3.LUT R3, R27.reuse, 0xa0, R21.reuse, 0xfe, !PT ;  /* 0x000000a01b037812 */ /* 0x141fe400078efe15 */
[C---:B------:R-:W-:Y:S01]  /*19400*/  ISETP.LT.AND P1, PT, R8.reuse, UR9, !P0 ;  /* 0x0000000908007c0c */ /* 0x040fe2000c721270 */
[----:B-1----:R-:W-:Y:S01]  /*19410*/  IMAD R8, R8, R20, RZ ;  /* 0x0000001408087224 */ /* 0x002fe200078e02ff */
[----:B--2---:R-:W-:Y:S01]  /*19420*/  LOP3.LUT R0, R27, 0x98, R21, 0xfe, !PT ;  /* 0x000000981b007812 */ /* 0x004fe200078efe15 */
[----:B------:R-:W-:Y:S01]  /*19430*/  STL [R1+0x14], R3 ;  /* 0x0000140301007387 */ /* 0x000fe20000100800 */
[----:B------:R-:W-:-:S02]  /*19440*/  IADD3 R2, P2, R9, UR6, RZ ;  /* 0x0000000609027c10 */ /* 0x000fc4000ff5e0ff */
[C-C-:B------:R-:W-:Y:S01]  /*19450*/  LOP3.LUT R19, R27.reuse, 0xd8, R21.reuse, 0xfe, !PT ;  /* 0x000000d81b137812 */ /* 0x140fe200078efe15 */
[----:B------:R0:W-:Y:S01]  /*19460*/  STL [R1+0x10], R0 ;  /* 0x0000100001007387 */ /* 0x0001e20000100800 */
[C-C-:B------:R-:W-:Y:S02]  /*19470*/  LOP3.LUT R15, R27.reuse, 0x90, R21.reuse, 0xfe, !PT ;  /* 0x000000901b0f7812 */ /* 0x140fe400078efe15 */
[C-C-:B------:R-:W-:Y:S02]  /*19480*/  LOP3.LUT R11, R27.reuse, 0x88, R21.reuse, 0xfe, !PT ;  /* 0x000000881b0b7812 */ /* 0x140fe400078efe15 */
[C-C-:B------:R-:W-:Y:S02]  /*19490*/  LOP3.LUT R17, R27.reuse, 0x80, R21.reuse, 0xfe, !PT ;  /* 0x000000801b117812 */ /* 0x140fe400078efe15 */
[C-C-:B------:R-:W-:Y:S02]  /*194a0*/  LOP3.LUT R29, R27.reuse, 0x68, R21.reuse, 0xfe, !PT ;  /* 0x000000681b1d7812 */ /* 0x140fe400078efe15 */
[----:B------:R-:W-:-:S02]  /*194b0*/  LOP3.LUT R28, R27, 0x60, R21, 0xfe, !PT ;  /* 0x000000601b1c7812 */ /* 0x000fc400078efe15 */
[C-C-:B0-----:R-:W-:Y:S02]  /*194c0*/  LOP3.LUT R0, R27.reuse, 0x70, R21.reuse, 0xfe, !PT ;  /* 0x000000701b007812 */ /* 0x141fe400078efe15 */
[C-C-:B------:R-:W-:Y:S02]  /*194d0*/  LOP3.LUT R3, R27.reuse, 0x58, R21.reuse, 0xfe, !PT ;  /* 0x000000581b037812 */ /* 0x140fe400078efe15 */
[C-C-:B------:R-:W-:Y:S02]  /*194e0*/  LOP3.LUT R4, R27.reuse, 0x50, R21.reuse, 0xfe, !PT ;  /* 0x000000501b047812 */ /* 0x140fe400078efe15 */
[C-C-:B------:R-:W-:Y:S02]  /*194f0*/  LOP3.LUT R5, R27.reuse, 0x48, R21.reuse, 0xfe, !PT ;  /* 0x000000481b057812 */ /* 0x140fe400078efe15 */
[C-C-:B------:R-:W-:Y:S02]  /*19500*/  LOP3.LUT R6, R27.reuse, 0x40, R21.reuse, 0xfe, !PT ;  /* 0x000000401b067812 */ /* 0x140fe400078efe15 */
[----:B------:R-:W-:-:S02]  /*19510*/  LOP3.LUT R7, R27, 0x30, R21, 0xfe, !PT ;  /* 0x000000301b077812 */ /* 0x000fc400078efe15 */
[C-C-:B------:R-:W-:Y:S02]  /*19520*/  LOP3.LUT R23, R27.reuse, 0x28, R21.reuse, 0xfe, !PT ;  /* 0x000000281b177812 */ /* 0x140fe400078efe15 */
[C-C-:B------:R-:W-:Y:S02]  /*19530*/  LOP3.LUT R24, R27.reuse, 0x20, R21.reuse, 0xfe, !PT ;  /* 0x000000201b187812 */ /* 0x140fe400078efe15 */
[C-C-:B------:R-:W-:Y:S02]  /*19540*/  LOP3.LUT R26, R27.reuse, 0x18, R21.reuse, 0xfe, !PT ;  /* 0x000000181b1a7812 */ /* 0x140fe400078efe15 */
[C-C-:B------:R-:W-:Y:S02]  /*19550*/  LOP3.LUT R25, R27.reuse, 0x10, R21.reuse, 0xfe, !PT ;  /* 0x000000101b197812 */ /* 0x140fe400078efe15 */
[----:B------:R-:W-:Y:S02]  /*19560*/  LOP3.LUT R21, R27, 0x8, R21, 0xfe, !PT ;  /* 0x000000081b157812 */ /* 0x000fe400078efe15 */
[----:B------:R-:W-:-:S02]  /*19570*/  LEA.HI.X.SX32 R9, R9, UR7, 0x1, P2 ;  /* 0x0000000709097c11 */ /* 0x000fc400090f0eff */
[C---:B------:R-:W-:Y:S02]  /*19580*/  IADD3 R18, P3, R8.reuse, R2, RZ ;  /* 0x0000000208127210 */ /* 0x040fe40007f7e0ff */
[C---:B------:R-:W-:Y:S01]  /*19590*/  ISETP.LT.AND P2, PT, R21.reuse, UR9, !P0 ;  /* 0x0000000915007c0c */ /* 0x040fe2000c741270 */
[-C--:B------:R-:W-:Y:S01]  /*195a0*/  IMAD R21, R21, R20.reuse, RZ ;  /* 0x0000001415157224 */ /* 0x080fe200078e02ff */
[----:B------:R-:W-:Y:S02]  /*195b0*/  ISETP.LT.AND P4, PT, R19, UR9, !P0 ;  /* 0x0000000913007c0c */ /* 0x000fe4000c781270 */
[-C--:B------:R-:W-:Y:S02]  /*195c0*/  LEA.HI.X.SX32 R19, R8, R9.reuse, 0x1, P3 ;  /* 0x0000000908137211 */ /* 0x080fe400018f0eff */
[----:B------:R-:W-:Y:S02]  /*195d0*/  PRMT R27, R10, 0x7770, RZ ;  /* 0x000077700a1b7816 */ /* 0x000fe400000000ff */
[C---:B------:R-:W-:Y:S01]  /*195e0*/  ISETP.LT.AND P3, PT, R25.reuse, UR9, !P0 ;  /* 0x0000000919007c0c */ /* 0x040fe2000c761270 */
[----:B------:R-:W-:Y:S01]  /*195f0*/  IMAD R25, R25, R20, RZ ;  /* 0x0000001419197224 */ /* 0x000fe200078e02ff */
[C---:B------:R-:W-:Y:S01]  /*19600*/  IADD3 R20, P5, R21.reuse, R2, RZ ;  /* 0x0000000215147210 */ /* 0x040fe20007fbe0ff */
[----:B------:R0:W-:Y:S03]  /*19610*/  @P1 STG.E.U8 desc[UR10][R18.64], R27 ;  /* 0x0000001b12001986 */ /* 0x0001e6000c10110a */
[----:B------:R-:W-:Y:S01]  /*19620*/  LEA.HI.X.SX32 R21, R21, R9, 0x1, P5 ;  /* 0x0000000915157211 */ /* 0x000fe200028f0eff */
[----:B0-----:R-:W0:Y:S01]  /*19630*/  LDC R19, c[0x0][0x248] ;  /* 0x00009200ff137b82 */ /* 0x001e220000000800 */
[----:B------:R-:W-:-:S05]  /*19640*/  PRMT R27, R16, 0x7770, RZ ;  /* 0x00007770101b7816 */ /* 0x000fca00000000ff */
[----:B------:R1:W-:Y:S02]  /*19650*/  @P2 STG.E.U8 desc[UR10][R20.64], R27 ;  /* 0x0000001b14002986 */ /* 0x0003e4000c10110a */
[----:B-1----:R-:W1:Y:S01]  /*19660*/  LDC R27, c[0x0][0x248] ;  /* 0x00009200ff1b7b82 */ /* 0x002e620000000800 */
[CC--:B------:R-:W-:Y:S02]  /*19670*/  IADD3 R18, P6, R25.reuse, R2.reuse, RZ ;  /* 0x0000000219127210 */ /* 0x0c0fe40007fde0ff */
[C---:B------:R-:W-:Y:S01]  /*19680*/  ISETP.LT.AND P1, PT, R26.reuse, UR9, !P0 ;  /* 0x000000091a007c0c */ /* 0x040fe2000c721270 */
[----:B0-----:R-:W-:Y:S01]  /*19690*/  IMAD R26, R26, R19, RZ ;  /* 0x000000131a1a7224 */ /* 0x001fe200078e02ff */
[----:B------:R-:W-:Y:S02]  /*196a0*/  LEA.HI.X.SX32 R19, R25, R9, 0x1, P6 ;  /* 0x0000000919137211 */ /* 0x000fe400030f0eff */
[----:B------:R-:W-:Y:S02]  /*196b0*/  PRMT R25, R14, 0x7770, RZ ;  /* 0x000077700e197816 */ /* 0x000fe400000000ff */
[----:B------:R-:W-:-:S02]  /*196c0*/  IADD3 R20, P2, R26, R2, RZ ;  /* 0x000000021a147210 */ /* 0x000fc40007f5e0ff */
[----:B------:R-:W-:Y:S01]  /*196d0*/  ISETP.LT.AND P5, PT, R24, UR9, !P0 ;  /* 0x0000000918007c0c */ /* 0x000fe2000c7a1270 */
[----:B------:R0:W-:Y:S01]  /*196e0*/  @P3 STG.E.U8 desc[UR10][R18.64], R25 ;  /* 0x0000001912003986 */ /* 0x0001e2000c10110a */
[----:B------:R-:W-:Y:S02]  /*196f0*/  LEA.HI.X.SX32 R21, R26, R9, 0x1, P2 ;  /* 0x000000091a157211 */ /* 0x000fe400010f0eff */
[----:B------:R-:W2:Y:S01]  /*19700*/  LDC R26, c[0x0][0x248] ;  /* 0x00009200ff1a7b82 */ /* 0x000ea20000000800 */
[----:B-1----:R-:W-:Y:S01]  /*19710*/  IMAD R24, R24, R27, RZ ;  /* 0x0000001b18187224 */ /* 0x002fe200078e02ff */
[----:B0-----:R-:W-:-:S04]  /*19720*/  PRMT R19, R12, 0x7770, RZ ;  /* 0x000077700c137816 */ /* 0x001fc800000000ff */
[C---:B------:R-:W-:Y:S01]  /*19730*/  IADD3 R18, P2, R24.reuse, R2, RZ ;  /* 0x0000000218127210 */ /* 0x040fe20007f5e0ff */
[----:B------:R0:W-:Y:S03]  /*19740*/  @P1 STG.E.U8 desc[UR10][R20.64], R19 ;  /* 0x0000001314001986 */ /* 0x0001e6000c10110a */
[----:B0-----:R-:W-:Y:S02]  /*19750*/  LEA.HI.X.SX32 R19, R24, R9, 0x1, P2 ;  /* 0x0000000918137211 */ /* 0x001fe400010f0eff */
[----:B------:R-:W-:-:S05]  /*19760*/  PRMT R24, R10, 0x7771, RZ ;  /* 0x000077710a187816 */ /* 0x000fca00000000ff */
[----:B------:R0:W-:Y:S01]  /*19770*/  @P5 STG.E.U8 desc[UR10][R18.64], R24 ;  /* 0x0000001812005986 */ /* 0x0001e2000c10110a */
[----:B------:R-:W-:-:S03]  /*19780*/  ISETP.LT.AND P5, PT, R0, UR9, !P0 ;  /* 0x0000000900007c0c */ /* 0x000fc6000c7a1270 */
[----:B------:R-:W3:Y:S04]  /*19790*/  LDL.LU R0, [R1+0x6b8] ;  /* 0x0006b80001007983 */ /* 0x000ee80000300800 */
[----:B------:R-:W4:Y:S01]  /*197a0*/  LDL.LU R25, [R1+0x1c] ;  /* 0x00001c0001197983 */ /* 0x000f220000300800 */
[C---:B------:R-:W-:Y:S01]  /*197b0*/  ISETP.LT.AND P3, PT, R23.reuse, UR9, !P0 ;  /* 0x0000000917007c0c */ /* 0x040fe2000c761270 */
[----:B--2---:R-:W-:Y:S01]  /*197c0*/  IMAD R23, R23, R26, RZ ;  /* 0x0000001a17177224 */ /* 0x004fe200078e02ff */
[----:B------:R-:W-:Y:S01]  /*197d0*/  ISETP.LT.AND P6, PT, R22, UR9, !P0 ;  /* 0x0000000916007c0c */ /* 0x000fe2000c7c1270 */
[----:B------:R-:W-:Y:S01]  /*197e0*/  IMAD R8, R26, 0x40, R8 ;  /* 0x000000401a087824 */ /* 0x000fe200078e0208 */
[----:B------:R-:W-:Y:S01]  /*197f0*/  ISETP.LT.AND P2, PT, R7, UR9, !P0 ;  /* 0x0000000907007c0c */ /* 0x000fe2000c741270 */
[----:B------:R-:W2:Y:S01]  /*19800*/  LDL.LU R27, [R1+0x10] ;  /* 0x00001000011b7983 */ /* 0x000ea20000300800 */
[----:B------:R-:W-:Y:S01]  /*19810*/  IADD3 R20, P1, R23, R2, RZ ;  /* 0x0000000217147210 */ /* 0x000fe20007f3e0ff */
[----:B------:R-:W-:-:S03]  /*19820*/  IMAD R22, R22, R26, RZ ;  /* 0x0000001a16167224 */ /* 0x000fc600078e02ff */
[----:B------:R-:W-:Y:S01]  /*19830*/  LEA.HI.X.SX32 R21, R23, R9, 0x1, P1 ;  /* 0x0000000917157211 */ /* 0x000fe200008f0eff */
[----:B------:R-:W-:Y:S01]  /*19840*/  IMAD R7, R7, R26, RZ ;  /* 0x0000001a07077224 */ /* 0x000fe200078e02ff */
[----:B------:R-:W-:Y:S02]  /*19850*/  PRMT R23, R16, 0x7771, RZ ;  /* 0x0000777110177816 */ /* 0x000fe400000000ff */
[----:B0-----:R-:W-:-:S03]  /*19860*/  IADD3 R18, P1, R22, R2, RZ ;  /* 0x0000000216127210 */ /* 0x001fc60007f3e0ff */
[----:B------:R0:W-:Y:S01]  /*19870*/  @P3 STG.E.U8 desc[UR10][R20.64], R23 ;  /* 0x0000001714003986 */ /* 0x0001e2000c10110a */
[----:B------:R-:W-:Y:S02]  /*19880*/  LEA.HI.X.SX32 R19, R22, R9, 0x1, P1 ;  /* 0x0000000916137211 */ /* 0x000fe400008f0eff */
[----:B------:R-:W-:Y:S01]  /*19890*/  ISETP.LT.AND P1, PT, R5, UR9, !P0 ;  /* 0x0000000905007c0c */ /* 0x000fe2000c721270 */
[----:B------:R-:W2:Y:S01]  /*198a0*/  LDL.LU R22, [R1+0x18] ;  /* 0x0000180001167983 */ /* 0x000ea20000300800 */
[----:B------:R-:W-:Y:S02]  /*198b0*/  PRMT R5, R14, 0x7771, RZ ;  /* 0x000077710e057816 */ /* 0x000fe400000000ff */
[----:B0-----:R-:W-:-:S04]  /*198c0*/  IADD3 R20, P3, R7, R2, RZ ;  /* 0x0000000207147210 */ /* 0x001fc80007f7e0ff */
[----:B------:R-:W-:Y:S02]  /*198d0*/  LEA.HI.X.SX32 R21, R7, R9, 0x1, P3 ;  /* 0x0000000907157211 */ /* 0x000fe400018f0eff */
[----:B------:R-:W-:Y:S02]  /*198e0*/  ISETP.LT.AND P3, PT, R6, UR9, !P0 ;  /* 0x0000000906007c0c */ /* 0x000fe4000c761270 */
[----:B------:R-:W-:Y:S01]  /*198f0*/  PRMT R7, R12, 0x7771, RZ ;  /* 0x000077710c077816 */ /* 0x000fe200000000ff */
[----:B------:R0:W-:Y:S01]  /*19900*/  @P2 STG.E.U8 desc[UR10][R20.64], R5 ;  /* 0x0000000514002986 */ /* 0x0001e2000c10110a */
[----:B------:R-:W-:-:S03]  /*19910*/  IADD3 R6, P2, R8, R2, RZ ;  /* 0x0000000208067210 */ /* 0x000fc60007f5e0ff */
[----:B------:R1:W-:Y:S01]  /*19920*/  @P6 STG.E.U8 desc[UR10][R18.64], R7 ;  /* 0x0000000712006986 */ /* 0x0003e2000c10110a */
[----:B0-----:R-:W-:Y:S01]  /*19930*/  IMAD R5, R26, 0x8, R8 ;  /* 0x000000081a057824 */ /* 0x001fe200078e0208 */
[----:B-1----:R-:W-:-:S03]  /*19940*/  LEA.HI.X.SX32 R7, R8, R9, 0x1, P2 ;  /* 0x0000000908077211 */ /* 0x002fc600010f0eff */
[----:B------:R-:W-:Y:S01]  /*19950*/  IMAD R8, R26, 0x8, R5 ;  /* 0x000000081a087824 */ /* 0x000fe200078e0205 */
[----:B------:R-:W-:Y:S02]  /*19960*/  PRMT R18, R10, 0x7772, RZ ;  /* 0x000077720a127816 */ /* 0x000fe400000000ff */
[----:B------:R-:W-:Y:S02]  /*19970*/  ISETP.LT.AND P2, PT, R4, UR9, !P0 ;  /* 0x0000000904007c0c */ /* 0x000fe4000c741270 */
[CC--:B------:R-:W-:Y:S01]  /*19980*/  IADD3 R4, P6, R5.reuse, R2.reuse, RZ ;  /* 0x0000000205047210 */ /* 0x0c0fe20007fde0ff */
[----:B------:R0:W-:Y:S03]  /*19990*/  @P3 STG.E.U8 desc[UR10][R6.64], R18 ;  /* 0x0000001206003986 */ /* 0x0001e6000c10110a */
[----:B------:R-:W-:Y:S02]  /*199a0*/  LEA.HI.X.SX32 R5, R5, R9, 0x1, P6 ;  /* 0x0000000905057211 */ /* 0x000fe400030f0eff */
[----:B------:R-:W-:Y:S01]  /*199b0*/  ISETP.LT.AND P6, PT, R3, UR9, !P0 ;  /* 0x0000000903007c0c */ /* 0x000fe2000c7c1270 */
[----:B------:R-:W-:Y:S01]  /*199c0*/  IMAD R3, R26, 0x8, R8 ;  /* 0x000000081a037824 */ /* 0x000fe200078e0208 */
[----:B0-----:R-:W-:-:S02]  /*199d0*/  IADD3 R6, P3, R8, R2, RZ ;  /* 0x0000000208067210 */ /* 0x001fc40007f7e0ff */
[----:B------:R-:W-:Y:S02]  /*199e0*/  PRMT R18, R16, 0x7772, RZ ;  /* 0x0000777210127816 */ /* 0x000fe400000000ff */
[----:B------:R-:W-:Y:S02]  /*199f0*/  LEA.HI.X.SX32 R7, R8, R9, 0x1, P3 ;  /* 0x0000000908077211 */ /* 0x000fe400018f0eff */
[----:B------:R-:W-:Y:S01]  /*19a00*/  PRMT R8, R14, 0x7772, RZ ;  /* 0x000077720e087816 */ /* 0x000fe200000000ff */
[----:B------:R0:W-:Y:S04]  /*19a10*/  @P1 STG.E.U8 desc[UR10][R4.64], R18 ;  /* 0x0000001204001986 */ /* 0x0001e8000c10110a */
[----:B------:R1:W-:Y:S01]  /*19a20*/  @P2 STG.E.U8 desc[UR10][R6.64], R8 ;  /* 0x0000000806002986 */ /* 0x0003e2000c10110a */
[----:B------:R-:W-:-:S02]  /*19a30*/  ISETP.LT.AND P2, PT, R28, UR9, !P0 ;  /* 0x000000091c007c0c */ /* 0x000fc4000c741270 */
[----:B0-----:R-:W-:Y:S01]  /*19a40*/  IADD3 R4, P3, R3, R2, RZ ;  /* 0x0000000203047210 */ /* 0x001fe20007f7e0ff */
[----:B-1----:R-:W-:-:S03]  /*19a50*/  IMAD R7, R26, 0x8, R3 ;  /* 0x000000081a077824 */ /* 0x002fc600078e0203 */
[-C--:B------:R-:W-:Y:S02]  /*19a60*/  LEA.HI.X.SX32 R5, R3, R9.reuse, 0x1, P3 ;  /* 0x0000000903057211 */ /* 0x080fe400018f0eff */
[----:B------:R-:W-:Y:S01]  /*19a70*/  PRMT R18, R12, 0x7772, RZ ;  /* 0x000077720c127816 */ /* 0x000fe200000000ff */
[----:B------:R-:W-:Y:S01]  /*19a80*/  IMAD R8, R26, 0x8, R7 ;  /* 0x000000081a087824 */ /* 0x000fe200078e0207 */
[----:B------:R-:W-:Y:S02]  /*19a90*/  IADD3 R6, P3, R7, R2, RZ ;  /* 0x0000000207067210 */ /* 0x000fe40007f7e0ff */
[----:B------:R-:W-:Y:S01]  /*19aa0*/  ISETP.LT.AND P1, PT, R29, UR9, !P0 ;  /* 0x000000091d007c0c */ /* 0x000fe2000c721270 */
[----:B------:R0:W-:Y:S01]  /*19ab0*/  @P6 STG.E.U8 desc[UR10][R4.64], R18 ;  /* 0x0000001204006986 */ /* 0x0001e2000c10110a */
[----:B------:R-:W-:Y:S02]  /*19ac0*/  LEA.HI.X.SX32 R7, R7, R9, 0x1, P3 ;  /* 0x0000000907077211 */ /* 0x000fe400018f0eff */
[----:B------:R-:W-:-:S02]  /*19ad0*/  PRMT R10, R10, 0x7773, RZ ;  /* 0x000077730a0a7816 */ /* 0x000fc400000000ff */
[----:B------:R-:W-:Y:S02]  /*19ae0*/  PRMT R16, R16, 0x7773, RZ ;  /* 0x0000777310107816 */ /* 0x000fe400000000ff */
[----:B0-----:R-:W-:-:S04]  /*19af0*/  IADD3 R4, P3, R8, R2, RZ ;  /* 0x0000000208047210 */ /* 0x001fc80007f7e0ff */
[----:B------:R-:W-:Y:S01]  /*19b00*/  LEA.HI.X.SX32 R5, R8, R9, 0x1, P3 ;  /* 0x0000000908057211 */ /* 0x000fe200018f0eff */
[----:B------:R-:W-:Y:S04]  /*19b10*/  @P2 STG.E.U8 desc[UR10][R6.64], R10 ;  /* 0x0000000a06002986 */ /* 0x000fe8000c10110a */
[----:B------:R0:W-:Y:S02]  /*19b20*/  @P1 STG.E.U8 desc[UR10][R4.64], R16 ;  /* 0x0000001004001986 */ /* 0x0001e4000c10110a */
[----:B0-----:R-:W0:Y:S01]  /*19b30*/  LDC R16, c[0x0][0x248] ;  /* 0x00009200ff107b82 */ /* 0x001e220000000800 */
[----:B------:R-:W-:Y:S01]  /*19b40*/  IMAD R8, R26, 0x8, R8 ;  /* 0x000000081a087824 */ /* 0x000fe200078e0208 */
[----:B------:R-:W-:-:S04]  /*19b50*/  PRMT R21, R14, 0x7773, RZ ;  /* 0x000077730e157816 */ /* 0x000fc800000000ff */
[----:B------:R-:W-:-:S04]  /*19b60*/  IADD3 R4, P2, R8, R2, RZ ;  /* 0x0000000208047210 */ /* 0x000fc80007f5e0ff */
[----:B------:R-:W-:-:S05]  /*19b70*/  LEA.HI.X.SX32 R5, R8, R9, 0x1, P2 ;  /* 0x0000000908057211 */ /* 0x000fca00010f0eff */
[----:B------:R1:W-:Y:S01]  /*19b80*/  @P5 STG.E.U8 desc[UR10][R4.64], R21 ;  /* 0x0000001504005986 */ /* 0x0003e2000c10110a */
[----:B------:R-:W-:Y:S01]  /*19b90*/  ISETP.LT.AND P2, PT, R17, UR9, !P0 ;  /* 0x0000000911007c0c */ /* 0x000fe2000c741270 */
[----:B0-----:R-:W-:-:S05]  /*19ba0*/  IMAD R8, R16, 0x10, R8 ;  /* 0x0000001010087824 */ /* 0x001fca00078e0208 */
[----:B-1----:R-:W-:-:S04]  /*19bb0*/  IADD3 R4, P5, R8, R2, RZ ;  /* 0x0000000208047210 */ /* 0x002fc80007fbe0ff */
[----:B------:R-:W-:Y:S02]  /*19bc0*/  LEA.HI.X.SX32 R5, R8, R9, 0x1, P5 ;  /* 0x0000000908057211 */ /* 0x000fe400028f0eff */
[----:B------:R-:W-:Y:S01]  /*19bd0*/  ISETP.LT.AND P5, PT, R15, UR9, !P0 ;  /* 0x000000090f007c0c */ /* 0x000fe2000c7a1270 */
[----:B---3--:R-:W-:-:S05]  /*19be0*/  VIADD R3, R0, 0x78 ;  /* 0x0000007800037836 */ /* 0x008fca0000000000 */
[C---:B------:R-:W-:Y:S01]  /*19bf0*/  ISETP.LT.AND P6, PT, R3.reuse, UR9, !P0 ;  /* 0x0000000903007c0c */ /* 0x040fe2000c7c1270 */
[----:B------:R-:W-:-:S05]  /*19c00*/  IMAD R3, R3, R26, RZ ;  /* 0x0000001a03037224 */ /* 0x000fca00078e02ff */
[----:B------:R-:W-:-:S04]  /*19c10*/  IADD3 R6, P3, R3, R2, RZ ;  /* 0x0000000203067210 */ /* 0x000fc80007f7e0ff */
[----:B------:R-:W-:Y:S02]  /*19c20*/  LEA.HI.X.SX32 R7, R3, R9, 0x1, P3 ;  /* 0x0000000903077211 */ /* 0x000fe400018f0eff */
[----:B------:R-:W-:Y:S02]  /*19c30*/  ISETP.LT.AND P3, PT, R11, UR9, !P0 ;  /* 0x000000090b007c0c */ /* 0x000fe4000c761270 */
[----:B------:R-:W3:Y:S01]  /*19c40*/  LDL.LU R11, [R1+0x6b4] ;  /* 0x0006b400010b7983 */ /* 0x000ee20000300800 */
[----:B----4-:R-:W-:-:S03]  /*19c50*/  ISETP.LT.AND P1, PT, R25, UR9, !P0 ;  /* 0x0000000919007c0c */ /* 0x010fc6000c721270 */
[----:B------:R-:W4:Y:S04]  /*19c60*/  LDL.LU R25, [R1+0x14] ;  /* 0x0000140001197983 */ /* 0x000f280000300800 */
[----:B------:R-:W4:Y:S04]  /*19c70*/  LDL.LU R17, [R1+0x6b0] ;  /* 0x0006b00001117983 */ /* 0x000f280000300800 */
[----:B------:R-:W4:Y:S04]  /*19c80*/  LDL.LU R15, [R1+0x6ac] ;  /* 0x0006ac00010f7983 */ /* 0x000f280000300800 */
[----:B------:R-:W4:Y:S04]  /*19c90*/  LDL.LU R24, [R1+0x28] ;  /* 0x0000280001187983 */ /* 0x000f280000300800 */
[----:B------:R-:W4:Y:S01]  /*19ca0*/  LDL.LU R26, [R1+0x24] ;  /* 0x00002400011a7983 */ /* 0x000f220000300800 */
[----:B------:R-:W-:Y:S01]  /*19cb0*/  PRMT R23, R12, 0x7773, RZ ;  /* 0x000077730c177816 */ /* 0x000fe200000000ff */
[----:B------:R-:W-:-:S04]  /*19cc0*/  IMAD R3, R16, 0x8, R8 ;  /* 0x0000000810037824 */ /* 0x000fc800078e0208 */
[----:B------:R0:W-:Y:S01]  /*19cd0*/  @P6 STG.E.U8 desc[UR10][R6.64], R23 ;  /* 0x0000001706006986 */ /* 0x0001e2000c10110a */
[----:B------:R-:W-:Y:S01]  /*19ce0*/  IMAD R8, R16, 0x8, R3 ;  /* 0x0000000810087824 */ /* 0x000fe200078e0203 */
[----:B0-----:R-:W-:-:S04]  /*19cf0*/  IADD3 R6, P6, R3, R2, RZ ;  /* 0x0000000203067210 */ /* 0x001fc80007fde0ff */
[----:B------:R-:W-:Y:S01]  /*19d00*/  LEA.HI.X.SX32 R7, R3, R9, 0x1, P6 ;  /* 0x0000000903077211 */ /* 0x000fe200030f0eff */
[----:B------:R-:W-:Y:S01]  /*19d10*/  IMAD R3, R16, 0x8, R8 ;  /* 0x0000000810037824 */ /* 0x000fe200078e0208 */
[----:B---3--:R-:W-:-:S05]  /*19d20*/  PRMT R19, R11, 0x7770, RZ ;  /* 0x000077700b137816 */ /* 0x008fca00000000ff */
[----:B------:R0:W-:Y:S01]  /*19d30*/  @P2 STG.E.U8 desc[UR10][R4.64], R19 ;  /* 0x0000001304002986 */ /* 0x0001e2000c10110a */
[----:B--2---:R-:W-:Y:S02]  /*19d40*/  ISETP.LT.AND P2, PT, R27, UR9, !P0 ;  /* 0x000000091b007c0c */ /* 0x004fe4000c741270 */
[----:B----4-:R-:W-:Y:S01]  /*19d50*/  PRMT R21, R17, 0x7770, RZ ;  /* 0x0000777011157816 */ /* 0x010fe200000000ff */
[----:B------:R-:W2:Y:S01]  /*19d60*/  LDL.LU R27, [R1+0x20] ;  /* 0x00002000011b7983 */ /* 0x000ea20000300800 */
[----:B------:R-:W-:Y:S02]  /*19d70*/  PRMT R23, R15, 0x7770, RZ ;  /* 0x000077700f177816 */ /* 0x000fe400000000ff */
[CC--:B0-----:R-:W-:Y:S01]  /*19d80*/  IADD3 R4, P6, R8.reuse, R2.reuse, RZ ;  /* 0x0000000208047210 */ /* 0x0c1fe20007fde0ff */
[----:B------:R0:W-:Y:S03]  /*19d90*/  @P3 STG.E.U8 desc[UR10][R6.64], R21 ;  /* 0x0000001506003986 */ /* 0x0001e6000c10110a */
[----:B------:R-:W-:Y:S01]  /*19da0*/  LEA.HI.X.SX32 R5, R8, R9, 0x1, P6 ;  /* 0x0000000908057211 */ /* 0x000fe200030f0eff */
[----:B------:R-:W-:Y:S01]  /*19db0*/  IMAD R8, R16, 0x8, R3 ;  /* 0x0000000810087824 */ /* 0x000fe200078e0203 */
[----:B------:R-:W-:Y:S01]  /*19dc0*/  PRMT R19, R11, 0x7771, RZ ;  /* 0x000077710b137816 */ /* 0x000fe200000000ff */
[----:B------:R-:W3:Y:S04]  /*19dd0*/  LDL.LU R28, [R1+0x2c] ;  /* 0x00002c00011c7983 */ /* 0x000ee80000300800 */
[----:B------:R1:W-:Y:S01]  /*19de0*/  @P5 STG.E.U8 desc[UR10][R4.64], R23 ;  /* 0x0000001704005986 */ /* 0x0003e2000c10110a */
[----:B0-----:R-:W-:-:S02]  /*19df0*/  IADD3 R6, P6, R3, R2, RZ ;  /* 0x0000000203067210 */ /* 0x001fc40007fde0ff */
[----:B------:R-:W-:Y:S02]  /*19e00*/  ISETP.LT.AND P5, PT, R25, UR9, !P0 ;  /* 0x0000000919007c0c */ /* 0x000fe4000c7a1270 */
[----:B------:R-:W-:Y:S01]  /*19e10*/  LEA.HI.X.SX32 R7, R3, R9, 0x1, P6 ;  /* 0x0000000903077211 */ /* 0x000fe200030f0eff */
[----:B------:R-:W-:Y:S01]  /*19e20*/  VIADD R3, R0, 0xb8 ;  /* 0x000000b800037836 */ /* 0x000fe20000000000 */
[----:B------:R-:W-:Y:S01]  /*19e30*/  PRMT R25, R13, 0x7770, RZ ;  /* 0x000077700d197816 */ /* 0x000fe200000000ff */
[----:B------:R-:W-:Y:S01]  /*19e40*/  IMAD R10, R16, 0x8, R8 ;  /* 0x00000008100a7824 */ /* 0x000fe200078e0208 */
[----:B-1----:R-:W-:-:S03]  /*19e50*/  IADD3 R4, P6, R8, R2, RZ ;  /* 0x0000000208047210 */ /* 0x002fc60007fde0ff */
[----:B------:R0:W-:Y:S01]  /*19e60*/  @P2 STG.E.U8 desc[UR10][R6.64], R25 ;  /* 0x0000001906002986 */ /* 0x0001e2000c10110a */
[C---:B------:R-:W-:Y:S01]  /*19e70*/  ISETP.LT.AND P2, PT, R3.reuse, UR9, !P0 ;  /* 0x0000000903007c0c */ /* 0x040fe2000c741270 */
[----:B------:R-:W-:Y:S01]  /*19e80*/  IMAD R3, R3, R16, RZ ;  /* 0x0000001003037224 */ /* 0x000fe200078e02ff */
[----:B------:R-:W-:-:S05]  /*19e90*/  LEA.HI.X.SX32 R5, R8, R9, 0x1, P6 ;  /* 0x0000000908057211 */ /* 0x000fca00030f0eff */
[----:B------:R1:W-:Y:S01]  /*19ea0*/  @P5 STG.E.U8 desc[UR10][R4.64], R19 ;  /* 0x0000001304005986 */ /* 0x0003e2000c10110a */
[----:B0-----:R-:W-:-:S04]  /*19eb0*/  IADD3 R6, P6, R10, R2, RZ ;  /* 0x000000020a067210 */ /* 0x001fc80007fde0ff */
[-C--:B------:R-:W-:Y:S02]  /*19ec0*/  LEA.HI.X.SX32 R7, R10, R9.reuse, 0x1, P6 ;  /* 0x000000090a077211 */ /* 0x080fe400030f0eff */
[C---:B-1----:R-:W-:Y:S02]  /*19ed0*/  IADD3 R4, P6, R3.reuse, R2, RZ ;  /* 0x0000000203047210 */ /* 0x042fe40007fde0ff */
[----:B------:R-:W-:Y:S02]  /*19ee0*/  ISETP.LT.AND P5, PT, R24, UR9, !P0 ;  /* 0x0000000918007c0c */ /* 0x000fe4000c7a1270 */
[----:B------:R-:W-:Y:S01]  /*19ef0*/  LEA.HI.X.SX32 R5, R3, R9, 0x1, P6 ;  /* 0x0000000903057211 */ /* 0x000fe200030f0eff */
[----:B------:R-:W4:Y:S01]  /*19f00*/  LDL.LU R24, [R1+0x30] ;  /* 0x0000300001187983 */ /* 0x000f220000300800 */
[----:B------:R-:W-:-:S03]  /*19f10*/  ISETP.LT.AND P6, PT, R26, UR9, !P0 ;  /* 0x000000091a007c0c */ /* 0x000fc6000c7c1270 */
[----:B------:R-:W4:Y:S01]  /*19f20*/  LDL.LU R26, [R1+0x34] ;  /* 0x00003400011a7983 */ /* 0x000f220000300800 */
[----:B------:R-:W-:Y:S01]  /*19f30*/  ISETP.LT.AND P3, PT, R22, UR9, !P0 ;  /* 0x0000000916007c0c */ /* 0x000fe2000c761270 */
[----:B------:R-:W-:Y:S01]  /*19f40*/  IMAD R10, R16, 0x8, R10 ;  /* 0x00000008100a7824 */ /* 0x000fe200078e020a */
[----:B------:R-:W-:Y:S02]  /*19f50*/  PRMT R21, R17, 0x7771, RZ ;  /* 0x0000777111157816 */ /* 0x000fe400000000ff */
[----:B------:R-:W-:-:S09]  /*19f60*/  PRMT R29, R15, 0x7771, RZ ;  /* 0x000077710f1d7816 */ /* 0x000fd200000000ff */
[----:B------:R0:W-:Y:S02]  /*19f70*/  @P3 STG.E.U8 desc[UR10][R6.64], R21 ;  /* 0x0000001506003986 */ /* 0x0001e4000c10110a */
[----:B0-----:R-:W-:-:S04]  /*19f80*/  IADD3 R6, P3, R10, R2, RZ ;  /* 0x000000020a067210 */ /* 0x001fc80007f7e0ff */
[----:B------:R-:W-:Y:S01]  /*19f90*/  LEA.HI.X.SX32 R7, R10, R9, 0x1, P3 ;  /* 0x000000090a077211 */ /* 0x000fe200018f0eff */
[----:B------:R-:W-:-:S04]  /*19fa0*/  IMAD R10, R16, 0x10, R10 ;  /* 0x00000010100a7824 */ /* 0x000fc800078e020a */
[----:B------:R-:W-:Y:S01]  /*19fb0*/  @P1 STG.E.U8 desc[UR10][R6.64], R29 ;  /* 0x0000001d06001986 */ /* 0x000fe2000c10110a */
[----:B------:R-:W-:Y:S01]  /*19fc0*/  IADD3 R20, P1, R10, R2, RZ ;  /* 0x000000020a147210 */ /* 0x000fe20007f3e0ff */
[----:B------:R-:W-:-:S03]  /*19fd0*/  IMAD R3, R16, 0x8, R10 ;  /* 0x0000000810037824 */ /* 0x000fc600078e020a */
[-C--:B------:R-:W-:Y:S01]  /*19fe0*/  LEA.HI.X.SX32 R21, R10, R9.reuse, 0x1, P1 ;  /* 0x000000090a157211 */ /* 0x080fe200008f0eff */
[C---:B------:R-:W-:Y:S01]  /*19ff0*/  IMAD R8, R16.reuse, 0x8, R3 ;  /* 0x0000000810087824 */ /* 0x040fe200078e0203 */
[-C--:B------:R-:W-:Y:S02]  /*1a000*/  IADD3 R22, P1, R3, R2.reuse, RZ ;  /* 0x0000000203167210 */ /* 0x080fe40007f3e0ff */
[----:B------:R-:W-:Y:S02]  /*1a010*/  PRMT R19, R13, 0x7771, RZ ;  /* 0x000077710d137816 */ /* 0x000fe400000000ff */
[----:B------:R-:W-:Y:S01]  /*1a020*/  LEA.HI.X.SX32 R23, R3, R9, 0x1, P1 ;  /* 0x0000000903177211 */ /* 0x000fe200008f0eff */
[----:B------:R-:W-:Y:S02]  /*1a030*/  IMAD R3, R16, 0x8, R8 ;  /* 0x0000000810037824 */ /* 0x000fe400078e0208 */
[----:B------:R-:W-:Y:S01]  /*1a040*/  VIADD R0, R0, 0xf8 ;  /* 0x000000f800007836 */ /* 0x000fe20000000000 */
[----:B------:R0:W-:Y:S01]  /*1a050*/  @P2 STG.E.U8 desc[UR10][R4.64], R19 ;  /* 0x0000001304002986 */ /* 0x0001e2000c10110a */
[----:B------:R-:W-:-:S02]  /*1a060*/  IADD3 R18, P2, R8, R2, RZ ;  /* 0x0000000208127210 */ /* 0x000fc40007f5e0ff */
[C---:B------:R-:W-:Y:S01]  /*1a070*/  IMAD R10, R0.reuse, R16, RZ ;  /* 0x00000010000a7224 */ /* 0x040fe200078e02ff */
[----:B------:R-:W-:Y:S02]  /*1a080*/  ISETP.LT.AND P1, PT, R0, UR9, !P0 ;  /* 0x0000000900007c0c */ /* 0x000fe4000c721270 */
[----:B------:R-:W-:Y:S01]  /*1a090*/  PRMT R25, R11, 0x7772, RZ ;  /* 0x000077720b197816 */ /* 0x000fe200000000ff */
[----:B0-----:R-:W-:Y:S01]  /*1a0a0*/  IMAD R5, R16, 0x8, R3 ;  /* 0x0000000810057824 */ /* 0x001fe200078e0203 */
[----:B------:R-:W-:-:S03]  /*1a0b0*/  LEA.HI.X.SX32 R19, R8, R9, 0x1, P2 ;  /* 0x0000000908137211 */ /* 0x000fc600010f0eff */
[----:B------:R-:W-:Y:S01]  /*1a0c0*/  IMAD R0, R16, 0x8, R5 ;  /* 0x0000000810007824 */ /* 0x000fe200078e0205 */
[----:B------:R-:W-:-:S03]  /*1a0d0*/  IADD3 R4, P2, R5, R2, RZ ;  /* 0x0000000205047210 */ /* 0x000fc60007f5e0ff */
[----:B------:R-:W-:Y:S01]  /*1a0e0*/  IMAD R8, R16, 0x8, R0 ;  /* 0x0000000810087824 */ /* 0x000fe200078e0200 */
[----:B------:R-:W-:Y:S02]  /*1a0f0*/  LEA.HI.X.SX32 R5, R5, R9, 0x1, P2 ;  /* 0x0000000905057211 */ /* 0x000fe400010f0eff */
[----:B------:R-:W-:Y:S02]  /*1a100*/  PRMT R11, R11, 0x7773, RZ ;  /* 0x000077730b0b7816 */ /* 0x000fe400000000ff */
[----:B--2---:R-:W-:Y:S02]  /*1a110*/  ISETP.LT.AND P3, PT, R27, UR9, !P0 ;  /* 0x000000091b007c0c */ /* 0x004fe4000c761270 */
[----:B------:R-:W-:-:S11]  /*1a120*/  PRMT R27, R17, 0x7772, RZ ;  /* 0x00007772111b7816 */ /* 0x000fd600000000ff */
[----:B------:R0:W-:Y:S01]  /*1a130*/  @P3 STG.E.U8 desc[UR10][R20.64], R25 ;  /* 0x0000001914003986 */ /* 0x0001e2000c10110a */
[----:B------:R-:W-:-:S03]  /*1a140*/  IADD3 R6, P3, R3, R2, RZ ;  /* 0x0000000203067210 */ /* 0x000fc60007f7e0ff */
[----:B------:R1:W-:Y:S01]  /*1a150*/  @P6 STG.E.U8 desc[UR10][R22.64], R27 ;  /* 0x0000001b16006986 */ /* 0x0003e2000c10110a */
[-C--:B------:R-:W-:Y:S02]  /*1a160*/  LEA.HI.X.SX32 R7, R3, R9.reuse, 0x1, P3 ;  /* 0x0000000903077211 */ /* 0x080fe400018f0eff */
[----:B---3--:R-:W-:Y:S02]  /*1a170*/  ISETP.LT.AND P3, PT, R28, UR9, !P0 ;  /* 0x000000091c007c0c */ /* 0x008fe4000c761270 */
[-C--:B0-----:R-:W-:Y:S02]  /*1a180*/  IADD3 R20, P6, R0, R2.reuse, RZ ;  /* 0x0000000200147210 */ /* 0x081fe40007fde0ff */
[----:B-1----:R-:W-:Y:S02]  /*1a190*/  IADD3 R22, P2, R8, R2, RZ ;  /* 0x0000000208167210 */ /* 0x002fe40007f5e0ff */
[-C--:B------:R-:W-:Y:S02]  /*1a1a0*/  LEA.HI.X.SX32 R21, R0, R9.reuse, 0x1, P6 ;  /* 0x0000000900157211 */ /* 0x080fe400030f0eff */
[----:B------:R-:W-:-:S02]  /*1a1b0*/  LEA.HI.X.SX32 R23, R8, R9, 0x1, P2 ;  /* 0x0000000908177211 */ /* 0x000fc400010f0eff */
[C---:B------:R-:W-:Y:S02]  /*1a1c0*/  IADD3 R2, P6, R10.reuse, R2, RZ ;  /* 0x000000020a027210 */ /* 0x040fe40007fde0ff */
[----:B------:R-:W-:Y:S02]  /*1a1d0*/  PRMT R25, R15, 0x7772, RZ ;  /* 0x000077720f197816 */ /* 0x000fe400000000ff */
[----:B------:R-:W-:Y:S02]  /*1a1e0*/  LEA.HI.X.SX32 R3, R10, R9, 0x1, P6 ;  /* 0x000000090a037211 */ /* 0x000fe400030f0eff */
[----:B------:R-:W-:Y:S02]  /*1a1f0*/  PRMT R9, R13, 0x7772, RZ ;  /* 0x000077720d097816 */ /* 0x000fe400000000ff */
[----:B------:R-:W-:Y:S01]  /*1a200*/  PRMT R17, R17, 0x7773, RZ ;  /* 0x0000777311117816 */ /* 0x000fe200000000ff */
[----:B------:R0:W-:Y:S01]  /*1a210*/  @P5 STG.E.U8 desc[UR10][R18.64], R25 ;  /* 0x0000001912005986 */ /* 0x0001e2000c10110a */
[----:B------:R-:W-:-:S02]  /*1a220*/  PRMT R15, R15, 0x7773, RZ ;  /* 0x000077730f0f7816 */ /* 0x000fc400000000ff */
[----:B----4-:R-:W-:Y:S02]  /*1a230*/  ISETP.LT.AND P2, PT, R24, UR9, !P0 ;  /* 0x0000000918007c0c */ /* 0x010fe4000c741270 */
[----:B------:R-:W-:Y:S01]  /*1a240*/  ISETP.LT.AND P0, PT, R26, UR9, !P0 ;  /* 0x000000091a007c0c */ /* 0x000fe2000c701270 */
[----:B------:R0:W-:Y:S04]  /*1a250*/  @P4 STG.E.U8 desc[UR10][R6.64], R9 ;  /* 0x0000000906004986 */ /* 0x0001e8000c10110a */
[----:B------:R0:W-:Y:S06]  /*1a260*/  @P3 STG.E.U8 desc[UR10][R4.64], R11 ;  /* 0x0000000b04003986 */ /* 0x0001ec000c10110a */
[----:B------:R0:W-:Y:S01]  /*1a270*/  @P2 STG.E.U8 desc[UR10][R20.64], R17 ;  /* 0x0000001114002986 */ /* 0x0001e2000c10110a */
[----:B------:R-:W-:-:S03]  /*1a280*/  PRMT R13, R13, 0x7773, RZ ;  /* 0x000077730d0d7816 */ /* 0x000fc600000000ff */
[----:B------:R0:W-:Y:S01]  /*1a290*/  @P0 STG.E.U8 desc[UR10][R22.64], R15 ;  /* 0x0000000f16000986 */ /* 0x0001e2000c10110a */
[----:B------:R-:W-:Y:S05]  /*1a2a0*/  @!P1 EXIT ;  /* 0x000000000000994d */ /* 0x000fea0003800000 */
[----:B------:R-:W-:Y:S01]  /*1a2b0*/  STG.E.U8 desc[UR10][R2.64], R13 ;  /* 0x0000000d02007986 */ /* 0x000fe2000c10110a */
[----:B------:R-:W-:Y:S05]  /*1a2c0*/  EXIT ;  /* 0x000000000000794d */ /* 0x000fea0003800000 */
.L_x_3:
[----:B------:R-:W-:-:S00]  /*1a2d0*/  BRA `(.L_x_3) ;  /* 0xfffffffc00fc7947 */ /* 0x000fc0000383ffff */
[----:B------:R-:W-:-:S00]  /*1a2e0*/  NOP ;  /* 0x0000000000007918 */ /* 0x000fc00000000000 */
        /* <DEDUP_REMOVED lines=9> */
.L_x_4:


//--------------------- .nv.shared.matmul_kernel  --------------------------
	.section	.nv.shared.matmul_kernel,"aw",@nobits
	.sectionflags	@""
	.align	16
	.zero		1024


//--------------------- .nv.shared.reserved.0     --------------------------
	.section	.nv.shared.reserved.0,"aw",@nobits
	.weak		__nv_reservedSMEM_offset_0_alias
	.size		__nv_reservedSMEM_offset_0_alias, 0, 0
	.other		__nv_reservedSMEM_offset_0_alias,@"STO_CUDA_RESERVED_SHARED STV_DEFAULT"
__nv_reservedSMEM_offset_0_alias:
	.zero		0


//--------------------- .nv.constant0.matmul_kernel --------------------------
	.section	.nv.constant0.matmul_kernel,"a",@progbits
	.sectionflags	@""
	.align	4
.nv.constant0.matmul_kernel:
	.zero		608


//--------------------- SYMBOLS --------------------------

	.type		.nv.reservedSmem.offset0,@object
	.size		.nv.reservedSmem.offset0,0x4
